//
// Generated by NVIDIA NVVM Compiler
//
// Compiler Build ID: CL-36424714
// Cuda compilation tools, release 13.0, V13.0.88
// Based on NVVM 20.0.0
//

.version 9.0
.target sm_100
.address_size 64

	// .globl	_Z17computeHistKernelPjiPiii
// _ZZN3cub18CUB_300001_SM_10006detail10radix_sort31DeviceRadixSortSingleTileKernelINS1_5radix10policy_hubIjNS0_8NullTypeEyE10Policy1000ELNS0_9SortOrderE0EjS6_yNS1_21identity_decomposer_tEEEvPKT1_PSB_PKT2_PSF_T3_iiT4_E12temp_storage has been demoted
// _ZZN3cub18CUB_300001_SM_10006detail10radix_sort30DeviceRadixSortHistogramKernelINS1_5radix10policy_hubIjNS0_8NullTypeEyE10Policy1000ELNS0_9SortOrderE0EjyNS1_21identity_decomposer_tEEEvPT2_PKT1_SB_iiT3_E12temp_storage has been demoted
// _ZZN3cub18CUB_300001_SM_10006detail10radix_sort33DeviceRadixSortExclusiveSumKernelINS1_5radix10policy_hubIjNS0_8NullTypeEyE10Policy1000EyEEvPT0_E12temp_storage has been demoted
// _ZZN3cub18CUB_300001_SM_10006detail10radix_sort29DeviceRadixSortOnesweepKernelINS1_5radix10policy_hubIjNS0_8NullTypeEyE10Policy1000ELNS0_9SortOrderE0EjS6_yiiNS1_21identity_decomposer_tEEEvPT5_SC_PT3_PKSD_PT1_PKSH_PT2_PKSL_T4_iiT6_E1s has been demoted
.global .align 1 .b8 _ZN34_INTERNAL_4cc79723_4_k_cu_a12557464cuda3std3__45__cpo5beginE[1];
.global .align 1 .b8 _ZN34_INTERNAL_4cc79723_4_k_cu_a12557464cuda3std3__45__cpo3endE[1];
.global .align 1 .b8 _ZN34_INTERNAL_4cc79723_4_k_cu_a12557464cuda3std3__45__cpo6cbeginE[1];
.global .align 1 .b8 _ZN34_INTERNAL_4cc79723_4_k_cu_a12557464cuda3std3__45__cpo4cendE[1];
.global .align 1 .b8 _ZN34_INTERNAL_4cc79723_4_k_cu_a12557464cuda3std3__45__cpo6rbeginE[1];
.global .align 1 .b8 _ZN34_INTERNAL_4cc79723_4_k_cu_a12557464cuda3std3__45__cpo4rendE[1];
.global .align 1 .b8 _ZN34_INTERNAL_4cc79723_4_k_cu_a12557464cuda3std3__45__cpo7crbeginE[1];
.global .align 1 .b8 _ZN34_INTERNAL_4cc79723_4_k_cu_a12557464cuda3std3__45__cpo5crendE[1];
.global .align 1 .b8 _ZN34_INTERNAL_4cc79723_4_k_cu_a12557464cuda3std3__436_GLOBAL__N__4cc79723_4_k_cu_a12557466ignoreE[1];
.global .align 1 .b8 _ZN34_INTERNAL_4cc79723_4_k_cu_a12557464cuda3std3__419piecewise_constructE[1];
.global .align 1 .b8 _ZN34_INTERNAL_4cc79723_4_k_cu_a12557464cuda3std3__48in_placeE[1];
.global .align 1 .b8 _ZN34_INTERNAL_4cc79723_4_k_cu_a12557464cuda3std3__420unreachable_sentinelE[1];
.global .align 1 .b8 _ZN34_INTERNAL_4cc79723_4_k_cu_a12557464cuda3std3__47nulloptE[1];
.global .align 1 .b8 _ZN34_INTERNAL_4cc79723_4_k_cu_a12557464cuda3std3__48unexpectE[1];
.global .align 1 .b8 _ZN34_INTERNAL_4cc79723_4_k_cu_a12557464cuda3std6ranges3__45__cpo4swapE[1];
.global .align 1 .b8 _ZN34_INTERNAL_4cc79723_4_k_cu_a12557464cuda3std6ranges3__45__cpo9iter_moveE[1];
.global .align 1 .b8 _ZN34_INTERNAL_4cc79723_4_k_cu_a12557464cuda3std6ranges3__45__cpo5beginE[1];
.global .align 1 .b8 _ZN34_INTERNAL_4cc79723_4_k_cu_a12557464cuda3std6ranges3__45__cpo3endE[1];
.global .align 1 .b8 _ZN34_INTERNAL_4cc79723_4_k_cu_a12557464cuda3std6ranges3__45__cpo6cbeginE[1];
.global .align 1 .b8 _ZN34_INTERNAL_4cc79723_4_k_cu_a12557464cuda3std6ranges3__45__cpo4cendE[1];
.global .align 1 .b8 _ZN34_INTERNAL_4cc79723_4_k_cu_a12557464cuda3std6ranges3__45__cpo7advanceE[1];
.global .align 1 .b8 _ZN34_INTERNAL_4cc79723_4_k_cu_a12557464cuda3std6ranges3__45__cpo9iter_swapE[1];
.global .align 1 .b8 _ZN34_INTERNAL_4cc79723_4_k_cu_a12557464cuda3std6ranges3__45__cpo4nextE[1];
.global .align 1 .b8 _ZN34_INTERNAL_4cc79723_4_k_cu_a12557464cuda3std6ranges3__45__cpo4prevE[1];
.global .align 1 .b8 _ZN34_INTERNAL_4cc79723_4_k_cu_a12557464cuda3std6ranges3__45__cpo4dataE[1];
.global .align 1 .b8 _ZN34_INTERNAL_4cc79723_4_k_cu_a12557464cuda3std6ranges3__45__cpo5cdataE[1];
.global .align 1 .b8 _ZN34_INTERNAL_4cc79723_4_k_cu_a12557464cuda3std6ranges3__45__cpo4sizeE[1];
.global .align 1 .b8 _ZN34_INTERNAL_4cc79723_4_k_cu_a12557464cuda3std6ranges3__45__cpo5ssizeE[1];
.global .align 1 .b8 _ZN34_INTERNAL_4cc79723_4_k_cu_a12557464cuda3std6ranges3__45__cpo8distanceE[1];
.global .align 1 .b8 _ZN34_INTERNAL_4cc79723_4_k_cu_a12557466thrust24THRUST_300001_SM_1000_NS8cuda_cub3parE[1];
.global .align 1 .b8 _ZN34_INTERNAL_4cc79723_4_k_cu_a12557466thrust24THRUST_300001_SM_1000_NS8cuda_cub10par_nosyncE[1];
.global .align 1 .b8 _ZN34_INTERNAL_4cc79723_4_k_cu_a12557466thrust24THRUST_300001_SM_1000_NS6system6detail10sequential3seqE[1];
.global .align 1 .b8 _ZN34_INTERNAL_4cc79723_4_k_cu_a12557466thrust24THRUST_300001_SM_1000_NS6system3cpp3parE[1];
.global .align 1 .b8 _ZN34_INTERNAL_4cc79723_4_k_cu_a12557466thrust24THRUST_300001_SM_1000_NS12placeholders2_1E[1];
.global .align 1 .b8 _ZN34_INTERNAL_4cc79723_4_k_cu_a12557466thrust24THRUST_300001_SM_1000_NS12placeholders2_2E[1];
.global .align 1 .b8 _ZN34_INTERNAL_4cc79723_4_k_cu_a12557466thrust24THRUST_300001_SM_1000_NS12placeholders2_3E[1];
.global .align 1 .b8 _ZN34_INTERNAL_4cc79723_4_k_cu_a12557466thrust24THRUST_300001_SM_1000_NS12placeholders2_4E[1];
.global .align 1 .b8 _ZN34_INTERNAL_4cc79723_4_k_cu_a12557466thrust24THRUST_300001_SM_1000_NS12placeholders2_5E[1];
.global .align 1 .b8 _ZN34_INTERNAL_4cc79723_4_k_cu_a12557466thrust24THRUST_300001_SM_1000_NS12placeholders2_6E[1];
.global .align 1 .b8 _ZN34_INTERNAL_4cc79723_4_k_cu_a12557466thrust24THRUST_300001_SM_1000_NS12placeholders2_7E[1];
.global .align 1 .b8 _ZN34_INTERNAL_4cc79723_4_k_cu_a12557466thrust24THRUST_300001_SM_1000_NS12placeholders2_8E[1];
.global .align 1 .b8 _ZN34_INTERNAL_4cc79723_4_k_cu_a12557466thrust24THRUST_300001_SM_1000_NS12placeholders2_9E[1];
.global .align 1 .b8 _ZN34_INTERNAL_4cc79723_4_k_cu_a12557466thrust24THRUST_300001_SM_1000_NS12placeholders3_10E[1];
.global .align 1 .b8 _ZN34_INTERNAL_4cc79723_4_k_cu_a12557466thrust24THRUST_300001_SM_1000_NS3seqE[1];
.global .align 1 .b8 _ZN34_INTERNAL_4cc79723_4_k_cu_a12557466thrust24THRUST_300001_SM_1000_NS6deviceE[1];
.extern .shared .align 16 .b8 s_bin[];
.extern .shared .align 16 .b8 s_data[];

.visible .entry _Z17computeHistKernelPjiPiii(
	.param .u64 .ptr .align 1 _Z17computeHistKernelPjiPiii_param_0,
	.param .u32 _Z17computeHistKernelPjiPiii_param_1,
	.param .u64 .ptr .align 1 _Z17computeHistKernelPjiPiii_param_2,
	.param .u32 _Z17computeHistKernelPjiPiii_param_3,
	.param .u32 _Z17computeHistKernelPjiPiii_param_4
)
{
	.reg .pred 	%p<48>;
	.reg .b32 	%r<250>;
	.reg .b64 	%rd<37>;

	ld.param.u64 	%rd2, [_Z17computeHistKernelPjiPiii_param_0];
	ld.param.u32 	%r100, [_Z17computeHistKernelPjiPiii_param_1];
	ld.param.u64 	%rd3, [_Z17computeHistKernelPjiPiii_param_2];
	ld.param.u32 	%r101, [_Z17computeHistKernelPjiPiii_param_3];
	ld.param.u32 	%r102, [_Z17computeHistKernelPjiPiii_param_4];
	cvta.to.global.u64 	%rd1, %rd3;
	mov.u32 	%r103, %ctaid.x;
	mov.u32 	%r1, %ntid.x;
	mov.u32 	%r2, %tid.x;
	mad.lo.s32 	%r3, %r103, %r1, %r2;
	add.s32 	%r4, %r101, -1;
	div.u32 	%r5, %r4, %r1;
	add.s32 	%r6, %r5, 1;
	setp.gt.u32 	%p1, %r5, 2147483646;
	@%p1 bra 	$L__BB0_41;
	and.b32  	%r7, %r6, 7;
	setp.lt.u32 	%p2, %r5, 7;
	mov.b32 	%r235, 0;
	@%p2 bra 	$L__BB0_20;
	and.b32  	%r235, %r6, -8;
	neg.s32 	%r233, %r235;
	add.s32 	%r106, %r2, %r1;
	shl.b32 	%r10, %r106, 2;
	shl.b32 	%r11, %r1, 5;
	shl.b32 	%r12, %r1, 3;
	shl.b32 	%r13, %r2, 2;
	add.s32 	%r14, %r12, %r13;
	mad.lo.s32 	%r15, %r1, 12, %r13;
	shl.b32 	%r107, %r1, 4;
	add.s32 	%r16, %r107, %r13;
	mad.lo.s32 	%r17, %r1, 20, %r13;
	mad.lo.s32 	%r18, %r1, 24, %r13;
	mad.lo.s32 	%r19, %r1, 28, %r13;
	mov.u32 	%r232, s_bin;
	mov.u32 	%r231, %r2;
$L__BB0_3:
	.pragma "nounroll";
	setp.ge.s32 	%p3, %r231, %r101;
	@%p3 bra 	$L__BB0_5;
	add.s32 	%r108, %r232, %r13;
	mov.b32 	%r109, 0;
	st.shared.u32 	[%r108], %r109;
$L__BB0_5:
	add.s32 	%r23, %r1, %r231;
	setp.ge.s32 	%p4, %r23, %r101;
	@%p4 bra 	$L__BB0_7;
	add.s32 	%r110, %r232, %r10;
	mov.b32 	%r111, 0;
	st.shared.u32 	[%r110], %r111;
$L__BB0_7:
	add.s32 	%r24, %r1, %r23;
	setp.ge.s32 	%p5, %r24, %r101;
	@%p5 bra 	$L__BB0_9;
	add.s32 	%r112, %r232, %r14;
	mov.b32 	%r113, 0;
	st.shared.u32 	[%r112], %r113;
$L__BB0_9:
	add.s32 	%r25, %r1, %r24;
	setp.ge.s32 	%p6, %r25, %r101;
	@%p6 bra 	$L__BB0_11;
	add.s32 	%r114, %r232, %r15;
	mov.b32 	%r115, 0;
	st.shared.u32 	[%r114], %r115;
$L__BB0_11:
	add.s32 	%r26, %r1, %r25;
	setp.ge.s32 	%p7, %r26, %r101;
	@%p7 bra 	$L__BB0_13;
	add.s32 	%r116, %r232, %r16;
	mov.b32 	%r117, 0;
	st.shared.u32 	[%r116], %r117;
$L__BB0_13:
	add.s32 	%r27, %r1, %r26;
	setp.ge.s32 	%p8, %r27, %r101;
	@%p8 bra 	$L__BB0_15;
	add.s32 	%r118, %r232, %r17;
	mov.b32 	%r119, 0;
	st.shared.u32 	[%r118], %r119;
$L__BB0_15:
	add.s32 	%r28, %r1, %r27;
	setp.ge.s32 	%p9, %r28, %r101;
	@%p9 bra 	$L__BB0_17;
	add.s32 	%r120, %r232, %r18;
	mov.b32 	%r121, 0;
	st.shared.u32 	[%r120], %r121;
$L__BB0_17:
	add.s32 	%r122, %r1, %r28;
	setp.ge.s32 	%p10, %r122, %r101;
	@%p10 bra 	$L__BB0_19;
	add.s32 	%r123, %r232, %r19;
	mov.b32 	%r124, 0;
	st.shared.u32 	[%r123], %r124;
$L__BB0_19:
	add.s32 	%r233, %r233, 8;
	add.s32 	%r232, %r232, %r11;
	add.s32 	%r231, %r231, %r12;
	setp.ne.s32 	%p11, %r233, 0;
	@%p11 bra 	$L__BB0_3;
$L__BB0_20:
	setp.eq.s32 	%p12, %r7, 0;
	@%p12 bra 	$L__BB0_41;
	setp.lt.u32 	%p13, %r7, 4;
	@%p13 bra 	$L__BB0_31;
	mad.lo.s32 	%r33, %r235, %r1, %r2;
	setp.ge.s32 	%p14, %r33, %r101;
	@%p14 bra 	$L__BB0_24;
	shl.b32 	%r125, %r33, 2;
	mov.u32 	%r126, s_bin;
	add.s32 	%r127, %r126, %r125;
	mov.b32 	%r128, 0;
	st.shared.u32 	[%r127], %r128;
$L__BB0_24:
	add.s32 	%r34, %r33, %r1;
	setp.ge.s32 	%p15, %r34, %r101;
	@%p15 bra 	$L__BB0_26;
	shl.b32 	%r129, %r34, 2;
	mov.u32 	%r130, s_bin;
	add.s32 	%r131, %r130, %r129;
	mov.b32 	%r132, 0;
	st.shared.u32 	[%r131], %r132;
$L__BB0_26:
	add.s32 	%r35, %r34, %r1;
	setp.ge.s32 	%p16, %r35, %r101;
	@%p16 bra 	$L__BB0_28;
	shl.b32 	%r133, %r35, 2;
	mov.u32 	%r134, s_bin;
	add.s32 	%r135, %r134, %r133;
	mov.b32 	%r136, 0;
	st.shared.u32 	[%r135], %r136;
$L__BB0_28:
	add.s32 	%r36, %r35, %r1;
	setp.ge.s32 	%p17, %r36, %r101;
	@%p17 bra 	$L__BB0_30;
	shl.b32 	%r137, %r36, 2;
	mov.u32 	%r138, s_bin;
	add.s32 	%r139, %r138, %r137;
	mov.b32 	%r140, 0;
	st.shared.u32 	[%r139], %r140;
$L__BB0_30:
	add.s32 	%r235, %r235, 4;
$L__BB0_31:
	and.b32  	%r141, %r6, 3;
	setp.eq.s32 	%p18, %r141, 0;
	@%p18 bra 	$L__BB0_41;
	setp.eq.s32 	%p19, %r141, 1;
	@%p19 bra 	$L__BB0_38;
	mad.lo.s32 	%r39, %r235, %r1, %r2;
	setp.ge.s32 	%p20, %r39, %r101;
	@%p20 bra 	$L__BB0_35;
	shl.b32 	%r142, %r39, 2;
	mov.u32 	%r143, s_bin;
	add.s32 	%r144, %r143, %r142;
	mov.b32 	%r145, 0;
	st.shared.u32 	[%r144], %r145;
$L__BB0_35:
	add.s32 	%r40, %r39, %r1;
	setp.ge.s32 	%p21, %r40, %r101;
	@%p21 bra 	$L__BB0_37;
	shl.b32 	%r146, %r40, 2;
	mov.u32 	%r147, s_bin;
	add.s32 	%r148, %r147, %r146;
	mov.b32 	%r149, 0;
	st.shared.u32 	[%r148], %r149;
$L__BB0_37:
	add.s32 	%r235, %r235, 2;
$L__BB0_38:
	and.b32  	%r150, %r5, 1;
	setp.eq.b32 	%p22, %r150, 1;
	@%p22 bra 	$L__BB0_41;
	mad.lo.s32 	%r43, %r235, %r1, %r2;
	setp.ge.s32 	%p23, %r43, %r101;
	@%p23 bra 	$L__BB0_41;
	shl.b32 	%r151, %r43, 2;
	mov.u32 	%r152, s_bin;
	add.s32 	%r153, %r152, %r151;
	mov.b32 	%r154, 0;
	st.shared.u32 	[%r153], %r154;
$L__BB0_41:
	bar.sync 	0;
	setp.ge.s32 	%p24, %r3, %r100;
	@%p24 bra 	$L__BB0_43;
	cvta.to.global.u64 	%rd4, %rd2;
	mul.wide.s32 	%rd5, %r3, 4;
	add.s64 	%rd6, %rd4, %rd5;
	ld.global.u32 	%r155, [%rd6];
	shr.u32 	%r156, %r155, %r102;
	and.b32  	%r157, %r156, %r4;
	shl.b32 	%r158, %r157, 2;
	mov.u32 	%r159, s_bin;
	add.s32 	%r160, %r159, %r158;
	atom.shared.add.u32 	%r161, [%r160], 1;
$L__BB0_43:
	setp.gt.u32 	%p25, %r5, 2147483646;
	bar.sync 	0;
	@%p25 bra 	$L__BB0_84;
	and.b32  	%r44, %r6, 7;
	setp.lt.u32 	%p26, %r5, 7;
	mov.b32 	%r248, 0;
	@%p26 bra 	$L__BB0_63;
	and.b32  	%r248, %r6, -8;
	neg.s32 	%r246, %r248;
	add.s32 	%r245, %r2, %r1;
	shl.b32 	%r48, %r1, 3;
	shl.b32 	%r49, %r245, 2;
	shl.b32 	%r164, %r1, 1;
	add.s32 	%r243, %r2, %r164;
	shl.b32 	%r51, %r2, 2;
	mad.lo.s32 	%r242, %r1, 3, %r2;
	mad.lo.s32 	%r53, %r1, 12, %r51;
	shl.b32 	%r165, %r1, 2;
	add.s32 	%r241, %r2, %r165;
	shl.b32 	%r166, %r1, 4;
	add.s32 	%r55, %r166, %r51;
	mad.lo.s32 	%r240, %r1, 5, %r2;
	mad.lo.s32 	%r57, %r1, 20, %r51;
	mad.lo.s32 	%r239, %r1, 6, %r2;
	mad.lo.s32 	%r59, %r1, 24, %r51;
	mad.lo.s32 	%r238, %r1, 7, %r2;
	mad.lo.s32 	%r61, %r1, 28, %r51;
	mov.u32 	%r244, s_bin;
	mov.u32 	%r237, %r2;
$L__BB0_46:
	.pragma "nounroll";
	setp.ge.s32 	%p27, %r237, %r101;
	@%p27 bra 	$L__BB0_48;
	mul.wide.s32 	%rd7, %r237, 4;
	add.s64 	%rd8, %rd1, %rd7;
	add.s32 	%r167, %r244, %r51;
	ld.shared.u32 	%r168, [%r167];
	atom.global.add.u32 	%r169, [%rd8], %r168;
$L__BB0_48:
	add.s32 	%r72, %r1, %r237;
	setp.ge.s32 	%p28, %r72, %r101;
	@%p28 bra 	$L__BB0_50;
	mul.wide.s32 	%rd9, %r245, 4;
	add.s64 	%rd10, %rd1, %rd9;
	add.s32 	%r170, %r244, %r49;
	ld.shared.u32 	%r171, [%r170];
	atom.global.add.u32 	%r172, [%rd10], %r171;
$L__BB0_50:
	add.s32 	%r73, %r1, %r72;
	setp.ge.s32 	%p29, %r73, %r101;
	@%p29 bra 	$L__BB0_52;
	mul.wide.s32 	%rd11, %r243, 4;
	add.s64 	%rd12, %rd1, %rd11;
	add.s32 	%r173, %r48, %r51;
	add.s32 	%r174, %r244, %r173;
	ld.shared.u32 	%r175, [%r174];
	atom.global.add.u32 	%r176, [%rd12], %r175;
$L__BB0_52:
	add.s32 	%r74, %r1, %r73;
	setp.ge.s32 	%p30, %r74, %r101;
	@%p30 bra 	$L__BB0_54;
	mul.wide.s32 	%rd13, %r242, 4;
	add.s64 	%rd14, %rd1, %rd13;
	add.s32 	%r177, %r244, %r53;
	ld.shared.u32 	%r178, [%r177];
	atom.global.add.u32 	%r179, [%rd14], %r178;
$L__BB0_54:
	add.s32 	%r75, %r1, %r74;
	setp.ge.s32 	%p31, %r75, %r101;
	@%p31 bra 	$L__BB0_56;
	mul.wide.s32 	%rd15, %r241, 4;
	add.s64 	%rd16, %rd1, %rd15;
	add.s32 	%r180, %r244, %r55;
	ld.shared.u32 	%r181, [%r180];
	atom.global.add.u32 	%r182, [%rd16], %r181;
$L__BB0_56:
	add.s32 	%r76, %r1, %r75;
	setp.ge.s32 	%p32, %r76, %r101;
	@%p32 bra 	$L__BB0_58;
	mul.wide.s32 	%rd17, %r240, 4;
	add.s64 	%rd18, %rd1, %rd17;
	add.s32 	%r183, %r244, %r57;
	ld.shared.u32 	%r184, [%r183];
	atom.global.add.u32 	%r185, [%rd18], %r184;
$L__BB0_58:
	add.s32 	%r77, %r1, %r76;
	setp.ge.s32 	%p33, %r77, %r101;
	@%p33 bra 	$L__BB0_60;
	mul.wide.s32 	%rd19, %r239, 4;
	add.s64 	%rd20, %rd1, %rd19;
	add.s32 	%r186, %r244, %r59;
	ld.shared.u32 	%r187, [%r186];
	atom.global.add.u32 	%r188, [%rd20], %r187;
$L__BB0_60:
	add.s32 	%r189, %r1, %r77;
	setp.ge.s32 	%p34, %r189, %r101;
	@%p34 bra 	$L__BB0_62;
	mul.wide.s32 	%rd21, %r238, 4;
	add.s64 	%rd22, %rd1, %rd21;
	add.s32 	%r190, %r244, %r61;
	ld.shared.u32 	%r191, [%r190];
	atom.global.add.u32 	%r192, [%rd22], %r191;
$L__BB0_62:
	add.s32 	%r246, %r246, 8;
	add.s32 	%r245, %r245, %r48;
	shl.b32 	%r193, %r1, 5;
	add.s32 	%r244, %r244, %r193;
	add.s32 	%r243, %r243, %r48;
	add.s32 	%r242, %r242, %r48;
	add.s32 	%r241, %r241, %r48;
	add.s32 	%r240, %r240, %r48;
	add.s32 	%r239, %r239, %r48;
	add.s32 	%r238, %r238, %r48;
	add.s32 	%r237, %r237, %r48;
	setp.ne.s32 	%p35, %r246, 0;
	@%p35 bra 	$L__BB0_46;
$L__BB0_63:
	setp.eq.s32 	%p36, %r44, 0;
	@%p36 bra 	$L__BB0_84;
	setp.lt.u32 	%p37, %r44, 4;
	@%p37 bra 	$L__BB0_74;
	mad.lo.s32 	%r89, %r248, %r1, %r2;
	setp.ge.s32 	%p38, %r89, %r101;
	@%p38 bra 	$L__BB0_67;
	mul.wide.s32 	%rd23, %r89, 4;
	add.s64 	%rd24, %rd1, %rd23;
	shl.b32 	%r194, %r89, 2;
	mov.u32 	%r195, s_bin;
	add.s32 	%r196, %r195, %r194;
	ld.shared.u32 	%r197, [%r196];
	atom.global.add.u32 	%r198, [%rd24], %r197;
$L__BB0_67:
	add.s32 	%r90, %r89, %r1;
	setp.ge.s32 	%p39, %r90, %r101;
	@%p39 bra 	$L__BB0_69;
	mul.wide.s32 	%rd25, %r90, 4;
	add.s64 	%rd26, %rd1, %rd25;
	shl.b32 	%r199, %r90, 2;
	mov.u32 	%r200, s_bin;
	add.s32 	%r201, %r200, %r199;
	ld.shared.u32 	%r202, [%r201];
	atom.global.add.u32 	%r203, [%rd26], %r202;
$L__BB0_69:
	add.s32 	%r91, %r90, %r1;
	setp.ge.s32 	%p40, %r91, %r101;
	@%p40 bra 	$L__BB0_71;
	mul.wide.s32 	%rd27, %r91, 4;
	add.s64 	%rd28, %rd1, %rd27;
	shl.b32 	%r204, %r91, 2;
	mov.u32 	%r205, s_bin;
	add.s32 	%r206, %r205, %r204;
	ld.shared.u32 	%r207, [%r206];
	atom.global.add.u32 	%r208, [%rd28], %r207;
$L__BB0_71:
	add.s32 	%r92, %r91, %r1;
	setp.ge.s32 	%p41, %r92, %r101;
	@%p41 bra 	$L__BB0_73;
	mul.wide.s32 	%rd29, %r92, 4;
	add.s64 	%rd30, %rd1, %rd29;
	shl.b32 	%r209, %r92, 2;
	mov.u32 	%r210, s_bin;
	add.s32 	%r211, %r210, %r209;
	ld.shared.u32 	%r212, [%r211];
	atom.global.add.u32 	%r213, [%rd30], %r212;
$L__BB0_73:
	add.s32 	%r248, %r248, 4;
$L__BB0_74:
	and.b32  	%r214, %r6, 3;
	setp.eq.s32 	%p42, %r214, 0;
	@%p42 bra 	$L__BB0_84;
	setp.eq.s32 	%p43, %r214, 1;
	@%p43 bra 	$L__BB0_81;
	mad.lo.s32 	%r95, %r248, %r1, %r2;
	setp.ge.s32 	%p44, %r95, %r101;
	@%p44 bra 	$L__BB0_78;
	mul.wide.s32 	%rd31, %r95, 4;
	add.s64 	%rd32, %rd1, %rd31;
	shl.b32 	%r215, %r95, 2;
	mov.u32 	%r216, s_bin;
	add.s32 	%r217, %r216, %r215;
	ld.shared.u32 	%r218, [%r217];
	atom.global.add.u32 	%r219, [%rd32], %r218;
$L__BB0_78:
	add.s32 	%r96, %r95, %r1;
	setp.ge.s32 	%p45, %r96, %r101;
	@%p45 bra 	$L__BB0_80;
	mul.wide.s32 	%rd33, %r96, 4;
	add.s64 	%rd34, %rd1, %rd33;
	shl.b32 	%r220, %r96, 2;
	mov.u32 	%r221, s_bin;
	add.s32 	%r222, %r221, %r220;
	ld.shared.u32 	%r223, [%r222];
	atom.global.add.u32 	%r224, [%rd34], %r223;
$L__BB0_80:
	add.s32 	%r248, %r248, 2;
$L__BB0_81:
	and.b32  	%r225, %r5, 1;
	setp.eq.b32 	%p46, %r225, 1;
	@%p46 bra 	$L__BB0_84;
	mad.lo.s32 	%r99, %r248, %r1, %r2;
	setp.ge.s32 	%p47, %r99, %r101;
	@%p47 bra 	$L__BB0_84;
	mul.wide.s32 	%rd35, %r99, 4;
	add.s64 	%rd36, %rd1, %rd35;
	shl.b32 	%r226, %r99, 2;
	mov.u32 	%r227, s_bin;
	add.s32 	%r228, %r227, %r226;
	ld.shared.u32 	%r229, [%r228];
	atom.global.add.u32 	%r230, [%rd36], %r229;
$L__BB0_84:
	ret;

}
	// .globl	_Z13scanBlkKernelPiiS_S_
.visible .entry _Z13scanBlkKernelPiiS_S_(
	.param .u64 .ptr .align 1 _Z13scanBlkKernelPiiS_S__param_0,
	.param .u32 _Z13scanBlkKernelPiiS_S__param_1,
	.param .u64 .ptr .align 1 _Z13scanBlkKernelPiiS_S__param_2,
	.param .u64 .ptr .align 1 _Z13scanBlkKernelPiiS_S__param_3
)
{
	.reg .pred 	%p<11>;
	.reg .b32 	%r<31>;
	.reg .b64 	%rd<13>;

	ld.param.u64 	%rd1, [_Z13scanBlkKernelPiiS_S__param_0];
	ld.param.u32 	%r10, [_Z13scanBlkKernelPiiS_S__param_1];
	ld.param.u64 	%rd2, [_Z13scanBlkKernelPiiS_S__param_2];
	ld.param.u64 	%rd3, [_Z13scanBlkKernelPiiS_S__param_3];
	mov.u32 	%r1, %ctaid.x;
	mov.u32 	%r2, %ntid.x;
	mov.u32 	%r3, %tid.x;
	mad.lo.s32 	%r4, %r1, %r2, %r3;
	setp.lt.s32 	%p1, %r4, 1;
	setp.ge.s32 	%p2, %r4, %r10;
	shl.b32 	%r11, %r3, 2;
	mov.u32 	%r12, s_data;
	add.s32 	%r5, %r12, %r11;
	or.pred  	%p3, %p1, %p2;
	@%p3 bra 	$L__BB1_2;
	cvta.to.global.u64 	%rd4, %rd1;
	add.s32 	%r14, %r4, -1;
	mul.wide.u32 	%rd5, %r14, 4;
	add.s64 	%rd6, %rd4, %rd5;
	ld.global.u32 	%r15, [%rd6];
	st.shared.u32 	[%r5], %r15;
	bra.uni 	$L__BB1_3;
$L__BB1_2:
	mov.b32 	%r13, 0;
	st.shared.u32 	[%r5], %r13;
$L__BB1_3:
	bar.sync 	0;
	setp.lt.u32 	%p4, %r2, 2;
	@%p4 bra 	$L__BB1_8;
	mov.b32 	%r29, 1;
$L__BB1_5:
	setp.lt.u32 	%p5, %r3, %r29;
	mov.b32 	%r30, 0;
	@%p5 bra 	$L__BB1_7;
	sub.s32 	%r18, %r3, %r29;
	shl.b32 	%r19, %r18, 2;
	add.s32 	%r21, %r12, %r19;
	ld.shared.u32 	%r30, [%r21];
$L__BB1_7:
	bar.sync 	0;
	ld.shared.u32 	%r22, [%r5];
	add.s32 	%r23, %r22, %r30;
	st.shared.u32 	[%r5], %r23;
	bar.sync 	0;
	shl.b32 	%r29, %r29, 1;
	setp.lt.u32 	%p6, %r29, %r2;
	@%p6 bra 	$L__BB1_5;
$L__BB1_8:
	setp.ge.s32 	%p7, %r4, %r10;
	@%p7 bra 	$L__BB1_10;
	ld.shared.u32 	%r24, [%r5];
	cvta.to.global.u64 	%rd7, %rd2;
	mul.wide.s32 	%rd8, %r4, 4;
	add.s64 	%rd9, %rd7, %rd8;
	st.global.u32 	[%rd9], %r24;
$L__BB1_10:
	setp.ne.s32 	%p8, %r3, 0;
	setp.eq.s64 	%p9, %rd3, 0;
	or.pred  	%p10, %p8, %p9;
	@%p10 bra 	$L__BB1_12;
	shl.b32 	%r25, %r2, 2;
	add.s32 	%r27, %r12, %r25;
	ld.shared.u32 	%r28, [%r27+-4];
	cvta.to.global.u64 	%rd10, %rd3;
	mul.wide.u32 	%rd11, %r1, 4;
	add.s64 	%rd12, %rd10, %rd11;
	st.global.u32 	[%rd12], %r28;
$L__BB1_12:
	ret;

}
	// .globl	_Z10addBlkSumsPiiS_
.visible .entry _Z10addBlkSumsPiiS_(
	.param .u64 .ptr .align 1 _Z10addBlkSumsPiiS__param_0,
	.param .u32 _Z10addBlkSumsPiiS__param_1,
	.param .u64 .ptr .align 1 _Z10addBlkSumsPiiS__param_2
)
{
	.reg .pred 	%p<4>;
	.reg .b32 	%r<10>;
	.reg .b64 	%rd<9>;

	ld.param.u64 	%rd1, [_Z10addBlkSumsPiiS__param_0];
	ld.param.u32 	%r3, [_Z10addBlkSumsPiiS__param_1];
	ld.param.u64 	%rd2, [_Z10addBlkSumsPiiS__param_2];
	mov.u32 	%r1, %ctaid.x;
	mov.u32 	%r4, %ntid.x;
	mov.u32 	%r5, %tid.x;
	mad.lo.s32 	%r2, %r1, %r4, %r5;
	setp.ge.s32 	%p1, %r2, %r3;
	setp.eq.s32 	%p2, %r1, 0;
	or.pred  	%p3, %p2, %p1;
	@%p3 bra 	$L__BB2_2;
	cvta.to.global.u64 	%rd3, %rd2;
	cvta.to.global.u64 	%rd4, %rd1;
	add.s32 	%r6, %r1, -1;
	mul.wide.u32 	%rd5, %r6, 4;
	add.s64 	%rd6, %rd3, %rd5;
	ld.global.u32 	%r7, [%rd6];
	mul.wide.s32 	%rd7, %r2, 4;
	add.s64 	%rd8, %rd4, %rd7;
	ld.global.u32 	%r8, [%rd8];
	add.s32 	%r9, %r8, %r7;
	st.global.u32 	[%rd8], %r9;
$L__BB2_2:
	ret;

}
	// .globl	_Z11computeBitsPjiiPi
.visible .entry _Z11computeBitsPjiiPi(
	.param .u64 .ptr .align 1 _Z11computeBitsPjiiPi_param_0,
	.param .u32 _Z11computeBitsPjiiPi_param_1,
	.param .u32 _Z11computeBitsPjiiPi_param_2,
	.param .u64 .ptr .align 1 _Z11computeBitsPjiiPi_param_3
)
{
	.reg .pred 	%p<2>;
	.reg .b32 	%r<10>;
	.reg .b64 	%rd<8>;

	ld.param.u64 	%rd1, [_Z11computeBitsPjiiPi_param_0];
	ld.param.u32 	%r3, [_Z11computeBitsPjiiPi_param_1];
	ld.param.u32 	%r2, [_Z11computeBitsPjiiPi_param_2];
	ld.param.u64 	%rd2, [_Z11computeBitsPjiiPi_param_3];
	mov.u32 	%r4, %ctaid.x;
	mov.u32 	%r5, %ntid.x;
	mov.u32 	%r6, %tid.x;
	mad.lo.s32 	%r1, %r4, %r5, %r6;
	setp.ge.s32 	%p1, %r1, %r3;
	@%p1 bra 	$L__BB3_2;
	cvta.to.global.u64 	%rd3, %rd1;
	cvta.to.global.u64 	%rd4, %rd2;
	mul.wide.s32 	%rd5, %r1, 4;
	add.s64 	%rd6, %rd3, %rd5;
	ld.global.u32 	%r7, [%rd6];
	shr.u32 	%r8, %r7, %r2;
	and.b32  	%r9, %r8, 1;
	add.s64 	%rd7, %rd4, %rd5;
	st.global.u32 	[%rd7], %r9;
$L__BB3_2:
	ret;

}
	// .globl	_Z15scanBlkKernel_1PjiiPiS0_
.visible .entry _Z15scanBlkKernel_1PjiiPiS0_(
	.param .u64 .ptr .align 1 _Z15scanBlkKernel_1PjiiPiS0__param_0,
	.param .u32 _Z15scanBlkKernel_1PjiiPiS0__param_1,
	.param .u32 _Z15scanBlkKernel_1PjiiPiS0__param_2,
	.param .u64 .ptr .align 1 _Z15scanBlkKernel_1PjiiPiS0__param_3,
	.param .u64 .ptr .align 1 _Z15scanBlkKernel_1PjiiPiS0__param_4
)
{
	.reg .pred 	%p<11>;
	.reg .b32 	%r<34>;
	.reg .b64 	%rd<13>;

	ld.param.u64 	%rd1, [_Z15scanBlkKernel_1PjiiPiS0__param_0];
	ld.param.u32 	%r10, [_Z15scanBlkKernel_1PjiiPiS0__param_1];
	ld.param.u32 	%r11, [_Z15scanBlkKernel_1PjiiPiS0__param_2];
	ld.param.u64 	%rd2, [_Z15scanBlkKernel_1PjiiPiS0__param_3];
	ld.param.u64 	%rd3, [_Z15scanBlkKernel_1PjiiPiS0__param_4];
	mov.u32 	%r1, %ctaid.x;
	mov.u32 	%r2, %ntid.x;
	mov.u32 	%r3, %tid.x;
	mad.lo.s32 	%r4, %r1, %r2, %r3;
	setp.lt.s32 	%p1, %r4, 1;
	setp.ge.s32 	%p2, %r4, %r10;
	shl.b32 	%r12, %r3, 2;
	mov.u32 	%r13, s_data;
	add.s32 	%r5, %r13, %r12;
	or.pred  	%p3, %p1, %p2;
	@%p3 bra 	$L__BB4_2;
	cvta.to.global.u64 	%rd4, %rd1;
	add.s32 	%r15, %r4, -1;
	mul.wide.u32 	%rd5, %r15, 4;
	add.s64 	%rd6, %rd4, %rd5;
	ld.global.u32 	%r16, [%rd6];
	shr.u32 	%r17, %r16, %r11;
	and.b32  	%r18, %r17, 1;
	st.shared.u32 	[%r5], %r18;
	bra.uni 	$L__BB4_3;
$L__BB4_2:
	mov.b32 	%r14, 0;
	st.shared.u32 	[%r5], %r14;
$L__BB4_3:
	bar.sync 	0;
	setp.lt.u32 	%p4, %r2, 2;
	@%p4 bra 	$L__BB4_8;
	mov.b32 	%r32, 1;
$L__BB4_5:
	setp.lt.u32 	%p5, %r3, %r32;
	mov.b32 	%r33, 0;
	@%p5 bra 	$L__BB4_7;
	sub.s32 	%r21, %r3, %r32;
	shl.b32 	%r22, %r21, 2;
	add.s32 	%r24, %r13, %r22;
	ld.shared.u32 	%r33, [%r24];
$L__BB4_7:
	bar.sync 	0;
	ld.shared.u32 	%r25, [%r5];
	add.s32 	%r26, %r25, %r33;
	st.shared.u32 	[%r5], %r26;
	bar.sync 	0;
	shl.b32 	%r32, %r32, 1;
	setp.lt.u32 	%p6, %r32, %r2;
	@%p6 bra 	$L__BB4_5;
$L__BB4_8:
	setp.ge.s32 	%p7, %r4, %r10;
	@%p7 bra 	$L__BB4_10;
	ld.shared.u32 	%r27, [%r5];
	cvta.to.global.u64 	%rd7, %rd2;
	mul.wide.s32 	%rd8, %r4, 4;
	add.s64 	%rd9, %rd7, %rd8;
	st.global.u32 	[%rd9], %r27;
$L__BB4_10:
	setp.ne.s32 	%p8, %r3, 0;
	setp.eq.s64 	%p9, %rd3, 0;
	or.pred  	%p10, %p8, %p9;
	@%p10 bra 	$L__BB4_12;
	shl.b32 	%r28, %r2, 2;
	add.s32 	%r30, %r13, %r28;
	ld.shared.u32 	%r31, [%r30+-4];
	cvta.to.global.u64 	%rd10, %rd3;
	mul.wide.u32 	%rd11, %r1, 4;
	add.s64 	%rd12, %rd10, %rd11;
	st.global.u32 	[%rd12], %r31;
$L__BB4_12:
	ret;

}
	// .globl	_Z7scatterPjiPiiS_
.visible .entry _Z7scatterPjiPiiS_(
	.param .u64 .ptr .align 1 _Z7scatterPjiPiiS__param_0,
	.param .u32 _Z7scatterPjiPiiS__param_1,
	.param .u64 .ptr .align 1 _Z7scatterPjiPiiS__param_2,
	.param .u32 _Z7scatterPjiPiiS__param_3,
	.param .u64 .ptr .align 1 _Z7scatterPjiPiiS__param_4
)
{
	.reg .pred 	%p<3>;
	.reg .b32 	%r<22>;
	.reg .b64 	%rd<18>;

	ld.param.u64 	%rd3, [_Z7scatterPjiPiiS__param_0];
	ld.param.u32 	%r6, [_Z7scatterPjiPiiS__param_1];
	ld.param.u64 	%rd5, [_Z7scatterPjiPiiS__param_2];
	ld.param.u32 	%r7, [_Z7scatterPjiPiiS__param_3];
	ld.param.u64 	%rd4, [_Z7scatterPjiPiiS__param_4];
	cvta.to.global.u64 	%rd1, %rd5;
	mov.u32 	%r8, %ctaid.x;
	mov.u32 	%r9, %ntid.x;
	mov.u32 	%r10, %tid.x;
	mad.lo.s32 	%r1, %r8, %r9, %r10;
	setp.ge.s32 	%p1, %r1, %r7;
	@%p1 bra 	$L__BB5_5;
	cvta.to.global.u64 	%rd2, %rd3;
	mul.wide.s32 	%rd6, %r1, 4;
	add.s64 	%rd7, %rd2, %rd6;
	ld.global.u32 	%r2, [%rd7];
	shr.u32 	%r11, %r2, %r6;
	and.b32  	%r12, %r11, 1;
	setp.eq.b32 	%p2, %r12, 1;
	@%p2 bra 	$L__BB5_3;
	add.s64 	%rd14, %rd1, %rd6;
	ld.global.u32 	%r20, [%rd14];
	sub.s32 	%r21, %r1, %r20;
	bra.uni 	$L__BB5_4;
$L__BB5_3:
	mul.wide.s32 	%rd8, %r7, 4;
	add.s64 	%rd9, %rd2, %rd8;
	ld.global.u32 	%r13, [%rd9+-4];
	add.s64 	%rd10, %rd1, %rd8;
	shr.u32 	%r14, %r13, %r6;
	and.b32  	%r15, %r14, 1;
	ld.global.u32 	%r16, [%rd10+-4];
	add.s64 	%rd12, %rd1, %rd6;
	ld.global.u32 	%r17, [%rd12];
	add.s32 	%r18, %r16, %r15;
	sub.s32 	%r19, %r7, %r18;
	add.s32 	%r21, %r19, %r17;
$L__BB5_4:
	cvta.to.global.u64 	%rd15, %rd4;
	mul.wide.s32 	%rd16, %r21, 4;
	add.s64 	%rd17, %rd15, %rd16;
	st.global.u32 	[%rd17], %r2;
$L__BB5_5:
	ret;

}
	// .globl	_ZN3cub18CUB_300001_SM_10006detail11EmptyKernelIvEEvv
.visible .entry _ZN3cub18CUB_300001_SM_10006detail11EmptyKernelIvEEvv()
{


	ret;

}
	// .globl	_ZN3cub18CUB_300001_SM_10006detail10radix_sort31DeviceRadixSortSingleTileKernelINS1_5radix10policy_hubIjNS0_8NullTypeEyE10Policy1000ELNS0_9SortOrderE0EjS6_yNS1_21identity_decomposer_tEEEvPKT1_PSB_PKT2_PSF_T3_iiT4_
.visible .entry _ZN3cub18CUB_300001_SM_10006detail10radix_sort31DeviceRadixSortSingleTileKernelINS1_5radix10policy_hubIjNS0_8NullTypeEyE10Policy1000ELNS0_9SortOrderE0EjS6_yNS1_21identity_decomposer_tEEEvPKT1_PSB_PKT2_PSF_T3_iiT4_(
	.param .u64 .ptr .align 1 _ZN3cub18CUB_300001_SM_10006detail10radix_sort31DeviceRadixSortSingleTileKernelINS1_5radix10policy_hubIjNS0_8NullTypeEyE10Policy1000ELNS0_9SortOrderE0EjS6_yNS1_21identity_decomposer_tEEEvPKT1_PSB_PKT2_PSF_T3_iiT4__param_0,
	.param .u64 .ptr .align 1 _ZN3cub18CUB_300001_SM_10006detail10radix_sort31DeviceRadixSortSingleTileKernelINS1_5radix10policy_hubIjNS0_8NullTypeEyE10Policy1000ELNS0_9SortOrderE0EjS6_yNS1_21identity_decomposer_tEEEvPKT1_PSB_PKT2_PSF_T3_iiT4__param_1,
	.param .u64 .ptr .align 1 _ZN3cub18CUB_300001_SM_10006detail10radix_sort31DeviceRadixSortSingleTileKernelINS1_5radix10policy_hubIjNS0_8NullTypeEyE10Policy1000ELNS0_9SortOrderE0EjS6_yNS1_21identity_decomposer_tEEEvPKT1_PSB_PKT2_PSF_T3_iiT4__param_2,
	.param .u64 .ptr .align 1 _ZN3cub18CUB_300001_SM_10006detail10radix_sort31DeviceRadixSortSingleTileKernelINS1_5radix10policy_hubIjNS0_8NullTypeEyE10Policy1000ELNS0_9SortOrderE0EjS6_yNS1_21identity_decomposer_tEEEvPKT1_PSB_PKT2_PSF_T3_iiT4__param_3,
	.param .u64 _ZN3cub18CUB_300001_SM_10006detail10radix_sort31DeviceRadixSortSingleTileKernelINS1_5radix10policy_hubIjNS0_8NullTypeEyE10Policy1000ELNS0_9SortOrderE0EjS6_yNS1_21identity_decomposer_tEEEvPKT1_PSB_PKT2_PSF_T3_iiT4__param_4,
	.param .u32 _ZN3cub18CUB_300001_SM_10006detail10radix_sort31DeviceRadixSortSingleTileKernelINS1_5radix10policy_hubIjNS0_8NullTypeEyE10Policy1000ELNS0_9SortOrderE0EjS6_yNS1_21identity_decomposer_tEEEvPKT1_PSB_PKT2_PSF_T3_iiT4__param_5,
	.param .u32 _ZN3cub18CUB_300001_SM_10006detail10radix_sort31DeviceRadixSortSingleTileKernelINS1_5radix10policy_hubIjNS0_8NullTypeEyE10Policy1000ELNS0_9SortOrderE0EjS6_yNS1_21identity_decomposer_tEEEvPKT1_PSB_PKT2_PSF_T3_iiT4__param_6,
	.param .align 1 .b8 _ZN3cub18CUB_300001_SM_10006detail10radix_sort31DeviceRadixSortSingleTileKernelINS1_5radix10policy_hubIjNS0_8NullTypeEyE10Policy1000ELNS0_9SortOrderE0EjS6_yNS1_21identity_decomposer_tEEEvPKT1_PSB_PKT2_PSF_T3_iiT4__param_7[1]
)
.maxntid 256
.minnctapersm 1
{
	.reg .pred 	%p<52>;
	.reg .b16 	%rs<39>;
	.reg .b32 	%r<706>;
	.reg .b64 	%rd<29>;
	// demoted variable
	.shared .align 16 .b8 _ZZN3cub18CUB_300001_SM_10006detail10radix_sort31DeviceRadixSortSingleTileKernelINS1_5radix10policy_hubIjNS0_8NullTypeEyE10Policy1000ELNS0_9SortOrderE0EjS6_yNS1_21identity_decomposer_tEEEvPKT1_PSB_PKT2_PSF_T3_iiT4_E12temp_storage[33856];
	ld.param.u64 	%rd5, [_ZN3cub18CUB_300001_SM_10006detail10radix_sort31DeviceRadixSortSingleTileKernelINS1_5radix10policy_hubIjNS0_8NullTypeEyE10Policy1000ELNS0_9SortOrderE0EjS6_yNS1_21identity_decomposer_tEEEvPKT1_PSB_PKT2_PSF_T3_iiT4__param_0];
	ld.param.u64 	%rd3, [_ZN3cub18CUB_300001_SM_10006detail10radix_sort31DeviceRadixSortSingleTileKernelINS1_5radix10policy_hubIjNS0_8NullTypeEyE10Policy1000ELNS0_9SortOrderE0EjS6_yNS1_21identity_decomposer_tEEEvPKT1_PSB_PKT2_PSF_T3_iiT4__param_1];
	ld.param.u64 	%rd4, [_ZN3cub18CUB_300001_SM_10006detail10radix_sort31DeviceRadixSortSingleTileKernelINS1_5radix10policy_hubIjNS0_8NullTypeEyE10Policy1000ELNS0_9SortOrderE0EjS6_yNS1_21identity_decomposer_tEEEvPKT1_PSB_PKT2_PSF_T3_iiT4__param_4];
	ld.param.u32 	%r189, [_ZN3cub18CUB_300001_SM_10006detail10radix_sort31DeviceRadixSortSingleTileKernelINS1_5radix10policy_hubIjNS0_8NullTypeEyE10Policy1000ELNS0_9SortOrderE0EjS6_yNS1_21identity_decomposer_tEEEvPKT1_PSB_PKT2_PSF_T3_iiT4__param_5];
	ld.param.u32 	%r190, [_ZN3cub18CUB_300001_SM_10006detail10radix_sort31DeviceRadixSortSingleTileKernelINS1_5radix10policy_hubIjNS0_8NullTypeEyE10Policy1000ELNS0_9SortOrderE0EjS6_yNS1_21identity_decomposer_tEEEvPKT1_PSB_PKT2_PSF_T3_iiT4__param_6];
	cvta.to.global.u64 	%rd6, %rd5;
	cvt.u32.u64 	%r1, %rd4;
	mov.u32 	%r2, %tid.x;
	mul.lo.s32 	%r3, %r2, 19;
	setp.ge.s32 	%p1, %r3, %r1;
	mul.wide.u32 	%rd7, %r3, 4;
	add.s64 	%rd1, %rd6, %rd7;
	mov.b32 	%r703, -1;
	@%p1 bra 	$L__BB7_2;
	ld.global.u32 	%r703, [%rd1];
$L__BB7_2:
	add.s32 	%r193, %r3, 1;
	setp.ge.s32 	%p2, %r193, %r1;
	mov.b32 	%r702, -1;
	@%p2 bra 	$L__BB7_4;
	ld.global.u32 	%r702, [%rd1+4];
$L__BB7_4:
	add.s32 	%r195, %r3, 2;
	setp.ge.s32 	%p3, %r195, %r1;
	mov.b32 	%r701, -1;
	@%p3 bra 	$L__BB7_6;
	ld.global.u32 	%r701, [%rd1+8];
$L__BB7_6:
	add.s32 	%r197, %r3, 3;
	setp.ge.s32 	%p4, %r197, %r1;
	mov.b32 	%r700, -1;
	@%p4 bra 	$L__BB7_8;
	ld.global.u32 	%r700, [%rd1+12];
$L__BB7_8:
	add.s32 	%r199, %r3, 4;
	setp.ge.s32 	%p5, %r199, %r1;
	mov.b32 	%r699, -1;
	@%p5 bra 	$L__BB7_10;
	ld.global.u32 	%r699, [%rd1+16];
$L__BB7_10:
	add.s32 	%r201, %r3, 5;
	setp.ge.s32 	%p6, %r201, %r1;
	mov.b32 	%r698, -1;
	@%p6 bra 	$L__BB7_12;
	ld.global.u32 	%r698, [%rd1+20];
$L__BB7_12:
	add.s32 	%r203, %r3, 6;
	setp.ge.s32 	%p7, %r203, %r1;
	mov.b32 	%r697, -1;
	@%p7 bra 	$L__BB7_14;
	ld.global.u32 	%r697, [%rd1+24];
$L__BB7_14:
	add.s32 	%r205, %r3, 7;
	setp.ge.s32 	%p8, %r205, %r1;
	mov.b32 	%r696, -1;
	@%p8 bra 	$L__BB7_16;
	ld.global.u32 	%r696, [%rd1+28];
$L__BB7_16:
	add.s32 	%r207, %r3, 8;
	setp.ge.s32 	%p9, %r207, %r1;
	mov.b32 	%r695, -1;
	@%p9 bra 	$L__BB7_18;
	ld.global.u32 	%r695, [%rd1+32];
$L__BB7_18:
	add.s32 	%r209, %r3, 9;
	setp.ge.s32 	%p10, %r209, %r1;
	mov.b32 	%r694, -1;
	@%p10 bra 	$L__BB7_20;
	ld.global.u32 	%r694, [%rd1+36];
$L__BB7_20:
	add.s32 	%r211, %r3, 10;
	setp.ge.s32 	%p11, %r211, %r1;
	mov.b32 	%r693, -1;
	@%p11 bra 	$L__BB7_22;
	ld.global.u32 	%r693, [%rd1+40];
$L__BB7_22:
	add.s32 	%r213, %r3, 11;
	setp.ge.s32 	%p12, %r213, %r1;
	mov.b32 	%r692, -1;
	@%p12 bra 	$L__BB7_24;
	ld.global.u32 	%r692, [%rd1+44];
$L__BB7_24:
	add.s32 	%r215, %r3, 12;
	setp.ge.s32 	%p13, %r215, %r1;
	mov.b32 	%r691, -1;
	@%p13 bra 	$L__BB7_26;
	ld.global.u32 	%r691, [%rd1+48];
$L__BB7_26:
	add.s32 	%r217, %r3, 13;
	setp.ge.s32 	%p14, %r217, %r1;
	mov.b32 	%r690, -1;
	@%p14 bra 	$L__BB7_28;
	ld.global.u32 	%r690, [%rd1+52];
$L__BB7_28:
	add.s32 	%r219, %r3, 14;
	setp.ge.s32 	%p15, %r219, %r1;
	mov.b32 	%r689, -1;
	@%p15 bra 	$L__BB7_30;
	ld.global.u32 	%r689, [%rd1+56];
$L__BB7_30:
	add.s32 	%r221, %r3, 15;
	setp.ge.s32 	%p16, %r221, %r1;
	mov.b32 	%r688, -1;
	@%p16 bra 	$L__BB7_32;
	ld.global.u32 	%r688, [%rd1+60];
$L__BB7_32:
	add.s32 	%r223, %r3, 16;
	setp.ge.s32 	%p17, %r223, %r1;
	mov.b32 	%r687, -1;
	@%p17 bra 	$L__BB7_34;
	ld.global.u32 	%r687, [%rd1+64];
$L__BB7_34:
	add.s32 	%r225, %r3, 17;
	setp.ge.s32 	%p18, %r225, %r1;
	mov.b32 	%r686, -1;
	@%p18 bra 	$L__BB7_36;
	ld.global.u32 	%r686, [%rd1+68];
$L__BB7_36:
	add.s32 	%r227, %r3, 18;
	setp.ge.s32 	%p19, %r227, %r1;
	mov.b32 	%r685, -1;
	@%p19 bra 	$L__BB7_38;
	ld.global.u32 	%r685, [%rd1+72];
$L__BB7_38:
	bar.sync 	0;
	shr.u32 	%r42, %r2, 5;
	shl.b32 	%r229, %r2, 2;
	mov.u32 	%r230, _ZZN3cub18CUB_300001_SM_10006detail10radix_sort31DeviceRadixSortSingleTileKernelINS1_5radix10policy_hubIjNS0_8NullTypeEyE10Policy1000ELNS0_9SortOrderE0EjS6_yNS1_21identity_decomposer_tEEEvPKT1_PSB_PKT2_PSF_T3_iiT4_E12temp_storage;
	add.s32 	%r43, %r230, %r229;
	shl.b32 	%r231, %r2, 7;
	add.s32 	%r44, %r43, %r231;
	shl.b32 	%r232, %r42, 2;
	add.s32 	%r233, %r230, %r232;
	add.s32 	%r45, %r233, 33792;
	mad.lo.s32 	%r46, %r2, -56, %r44;
	add.s32 	%r684, %r189, 6;
	sub.s32 	%r683, %r190, %r189;
$L__BB7_39:
	add.s32 	%r293, %r684, -6;
	min.s32 	%r236, %r683, 6;
	mov.b32 	%r322, 0;
	st.shared.u32 	[%r43], %r322;
	st.shared.u32 	[%r43+1024], %r322;
	st.shared.u32 	[%r43+2048], %r322;
	st.shared.u32 	[%r43+3072], %r322;
	st.shared.u32 	[%r43+4096], %r322;
	st.shared.u32 	[%r43+5120], %r322;
	st.shared.u32 	[%r43+6144], %r322;
	st.shared.u32 	[%r43+7168], %r322;
	st.shared.u32 	[%r43+8192], %r322;
	st.shared.u32 	[%r43+9216], %r322;
	st.shared.u32 	[%r43+10240], %r322;
	st.shared.u32 	[%r43+11264], %r322;
	st.shared.u32 	[%r43+12288], %r322;
	st.shared.u32 	[%r43+13312], %r322;
	st.shared.u32 	[%r43+14336], %r322;
	st.shared.u32 	[%r43+15360], %r322;
	st.shared.u32 	[%r43+16384], %r322;
	st.shared.u32 	[%r43+17408], %r322;
	st.shared.u32 	[%r43+18432], %r322;
	st.shared.u32 	[%r43+19456], %r322;
	st.shared.u32 	[%r43+20480], %r322;
	st.shared.u32 	[%r43+21504], %r322;
	st.shared.u32 	[%r43+22528], %r322;
	st.shared.u32 	[%r43+23552], %r322;
	st.shared.u32 	[%r43+24576], %r322;
	st.shared.u32 	[%r43+25600], %r322;
	st.shared.u32 	[%r43+26624], %r322;
	st.shared.u32 	[%r43+27648], %r322;
	st.shared.u32 	[%r43+28672], %r322;
	st.shared.u32 	[%r43+29696], %r322;
	st.shared.u32 	[%r43+30720], %r322;
	st.shared.u32 	[%r43+31744], %r322;
	st.shared.u32 	[%r43+32768], %r322;
	// begin inline asm
	bmsk.clamp.b32 %r234, %r322, %r236;
	// end inline asm
	// begin inline asm
	shr.b32 %r237, %r703, %r293;
	// end inline asm
	and.b32  	%r325, %r234, %r237;
	shl.b32 	%r326, %r325, 10;
	and.b32  	%r327, %r326, 31744;
	add.s32 	%r328, %r43, %r327;
	shr.u32 	%r329, %r325, 4;
	and.b32  	%r330, %r329, 268435454;
	add.s32 	%r71, %r328, %r330;
	ld.shared.u16 	%rs1, [%r71];
	add.s16 	%rs20, %rs1, 1;
	st.shared.u16 	[%r71], %rs20;
	// begin inline asm
	shr.b32 %r240, %r702, %r293;
	// end inline asm
	and.b32  	%r331, %r234, %r240;
	shl.b32 	%r332, %r331, 10;
	and.b32  	%r333, %r332, 31744;
	add.s32 	%r334, %r43, %r333;
	shr.u32 	%r335, %r331, 4;
	and.b32  	%r336, %r335, 268435454;
	add.s32 	%r72, %r334, %r336;
	ld.shared.u16 	%rs2, [%r72];
	add.s16 	%rs21, %rs2, 1;
	st.shared.u16 	[%r72], %rs21;
	// begin inline asm
	shr.b32 %r243, %r701, %r293;
	// end inline asm
	and.b32  	%r337, %r234, %r243;
	shl.b32 	%r338, %r337, 10;
	and.b32  	%r339, %r338, 31744;
	add.s32 	%r340, %r43, %r339;
	shr.u32 	%r341, %r337, 4;
	and.b32  	%r342, %r341, 268435454;
	add.s32 	%r73, %r340, %r342;
	ld.shared.u16 	%rs3, [%r73];
	add.s16 	%rs22, %rs3, 1;
	st.shared.u16 	[%r73], %rs22;
	// begin inline asm
	shr.b32 %r246, %r700, %r293;
	// end inline asm
	and.b32  	%r343, %r234, %r246;
	shl.b32 	%r344, %r343, 10;
	and.b32  	%r345, %r344, 31744;
	add.s32 	%r346, %r43, %r345;
	shr.u32 	%r347, %r343, 4;
	and.b32  	%r348, %r347, 268435454;
	add.s32 	%r74, %r346, %r348;
	ld.shared.u16 	%rs4, [%r74];
	add.s16 	%rs23, %rs4, 1;
	st.shared.u16 	[%r74], %rs23;
	// begin inline asm
	shr.b32 %r249, %r699, %r293;
	// end inline asm
	and.b32  	%r349, %r234, %r249;
	shl.b32 	%r350, %r349, 10;
	and.b32  	%r351, %r350, 31744;
	add.s32 	%r352, %r43, %r351;
	shr.u32 	%r353, %r349, 4;
	and.b32  	%r354, %r353, 268435454;
	add.s32 	%r75, %r352, %r354;
	ld.shared.u16 	%rs5, [%r75];
	add.s16 	%rs24, %rs5, 1;
	st.shared.u16 	[%r75], %rs24;
	// begin inline asm
	shr.b32 %r252, %r698, %r293;
	// end inline asm
	and.b32  	%r355, %r234, %r252;
	shl.b32 	%r356, %r355, 10;
	and.b32  	%r357, %r356, 31744;
	add.s32 	%r358, %r43, %r357;
	shr.u32 	%r359, %r355, 4;
	and.b32  	%r360, %r359, 268435454;
	add.s32 	%r76, %r358, %r360;
	ld.shared.u16 	%rs6, [%r76];
	add.s16 	%rs25, %rs6, 1;
	st.shared.u16 	[%r76], %rs25;
	// begin inline asm
	shr.b32 %r255, %r697, %r293;
	// end inline asm
	and.b32  	%r361, %r234, %r255;
	shl.b32 	%r362, %r361, 10;
	and.b32  	%r363, %r362, 31744;
	add.s32 	%r364, %r43, %r363;
	shr.u32 	%r365, %r361, 4;
	and.b32  	%r366, %r365, 268435454;
	add.s32 	%r77, %r364, %r366;
	ld.shared.u16 	%rs7, [%r77];
	add.s16 	%rs26, %rs7, 1;
	st.shared.u16 	[%r77], %rs26;
	// begin inline asm
	shr.b32 %r258, %r696, %r293;
	// end inline asm
	and.b32  	%r367, %r234, %r258;
	shl.b32 	%r368, %r367, 10;
	and.b32  	%r369, %r368, 31744;
	add.s32 	%r370, %r43, %r369;
	shr.u32 	%r371, %r367, 4;
	and.b32  	%r372, %r371, 268435454;
	add.s32 	%r78, %r370, %r372;
	ld.shared.u16 	%rs8, [%r78];
	add.s16 	%rs27, %rs8, 1;
	st.shared.u16 	[%r78], %rs27;
	// begin inline asm
	shr.b32 %r261, %r695, %r293;
	// end inline asm
	and.b32  	%r373, %r234, %r261;
	shl.b32 	%r374, %r373, 10;
	and.b32  	%r375, %r374, 31744;
	add.s32 	%r376, %r43, %r375;
	shr.u32 	%r377, %r373, 4;
	and.b32  	%r378, %r377, 268435454;
	add.s32 	%r79, %r376, %r378;
	ld.shared.u16 	%rs9, [%r79];
	add.s16 	%rs28, %rs9, 1;
	st.shared.u16 	[%r79], %rs28;
	// begin inline asm
	shr.b32 %r264, %r694, %r293;
	// end inline asm
	and.b32  	%r379, %r234, %r264;
	shl.b32 	%r380, %r379, 10;
	and.b32  	%r381, %r380, 31744;
	add.s32 	%r382, %r43, %r381;
	shr.u32 	%r383, %r379, 4;
	and.b32  	%r384, %r383, 268435454;
	add.s32 	%r80, %r382, %r384;
	ld.shared.u16 	%rs10, [%r80];
	add.s16 	%rs29, %rs10, 1;
	st.shared.u16 	[%r80], %rs29;
	// begin inline asm
	shr.b32 %r267, %r693, %r293;
	// end inline asm
	and.b32  	%r385, %r234, %r267;
	shl.b32 	%r386, %r385, 10;
	and.b32  	%r387, %r386, 31744;
	add.s32 	%r388, %r43, %r387;
	shr.u32 	%r389, %r385, 4;
	and.b32  	%r390, %r389, 268435454;
	add.s32 	%r81, %r388, %r390;
	ld.shared.u16 	%rs11, [%r81];
	add.s16 	%rs30, %rs11, 1;
	st.shared.u16 	[%r81], %rs30;
	// begin inline asm
	shr.b32 %r270, %r692, %r293;
	// end inline asm
	and.b32  	%r391, %r234, %r270;
	shl.b32 	%r392, %r391, 10;
	and.b32  	%r393, %r392, 31744;
	add.s32 	%r394, %r43, %r393;
	shr.u32 	%r395, %r391, 4;
	and.b32  	%r396, %r395, 268435454;
	add.s32 	%r82, %r394, %r396;
	ld.shared.u16 	%rs12, [%r82];
	add.s16 	%rs31, %rs12, 1;
	st.shared.u16 	[%r82], %rs31;
	// begin inline asm
	shr.b32 %r273, %r691, %r293;
	// end inline asm
	and.b32  	%r397, %r234, %r273;
	shl.b32 	%r398, %r397, 10;
	and.b32  	%r399, %r398, 31744;
	add.s32 	%r400, %r43, %r399;
	shr.u32 	%r401, %r397, 4;
	and.b32  	%r402, %r401, 268435454;
	add.s32 	%r83, %r400, %r402;
	ld.shared.u16 	%rs13, [%r83];
	add.s16 	%rs32, %rs13, 1;
	st.shared.u16 	[%r83], %rs32;
	// begin inline asm
	shr.b32 %r276, %r690, %r293;
	// end inline asm
	and.b32  	%r403, %r234, %r276;
	shl.b32 	%r404, %r403, 10;
	and.b32  	%r405, %r404, 31744;
	add.s32 	%r406, %r43, %r405;
	shr.u32 	%r407, %r403, 4;
	and.b32  	%r408, %r407, 268435454;
	add.s32 	%r84, %r406, %r408;
	ld.shared.u16 	%rs14, [%r84];
	add.s16 	%rs33, %rs14, 1;
	st.shared.u16 	[%r84], %rs33;
	// begin inline asm
	shr.b32 %r279, %r689, %r293;
	// end inline asm
	and.b32  	%r409, %r234, %r279;
	shl.b32 	%r410, %r409, 10;
	and.b32  	%r411, %r410, 31744;
	add.s32 	%r412, %r43, %r411;
	shr.u32 	%r413, %r409, 4;
	and.b32  	%r414, %r413, 268435454;
	add.s32 	%r85, %r412, %r414;
	ld.shared.u16 	%rs15, [%r85];
	add.s16 	%rs34, %rs15, 1;
	st.shared.u16 	[%r85], %rs34;
	// begin inline asm
	shr.b32 %r282, %r688, %r293;
	// end inline asm
	and.b32  	%r415, %r234, %r282;
	shl.b32 	%r416, %r415, 10;
	and.b32  	%r417, %r416, 31744;
	add.s32 	%r418, %r43, %r417;
	shr.u32 	%r419, %r415, 4;
	and.b32  	%r420, %r419, 268435454;
	add.s32 	%r86, %r418, %r420;
	ld.shared.u16 	%rs16, [%r86];
	add.s16 	%rs35, %rs16, 1;
	st.shared.u16 	[%r86], %rs35;
	// begin inline asm
	shr.b32 %r285, %r687, %r293;
	// end inline asm
	and.b32  	%r421, %r234, %r285;
	shl.b32 	%r422, %r421, 10;
	and.b32  	%r423, %r422, 31744;
	add.s32 	%r424, %r43, %r423;
	shr.u32 	%r425, %r421, 4;
	and.b32  	%r426, %r425, 268435454;
	add.s32 	%r87, %r424, %r426;
	ld.shared.u16 	%rs17, [%r87];
	add.s16 	%rs36, %rs17, 1;
	st.shared.u16 	[%r87], %rs36;
	// begin inline asm
	shr.b32 %r288, %r686, %r293;
	// end inline asm
	and.b32  	%r427, %r234, %r288;
	shl.b32 	%r428, %r427, 10;
	and.b32  	%r429, %r428, 31744;
	add.s32 	%r430, %r43, %r429;
	shr.u32 	%r431, %r427, 4;
	and.b32  	%r432, %r431, 268435454;
	add.s32 	%r88, %r430, %r432;
	ld.shared.u16 	%rs18, [%r88];
	add.s16 	%rs37, %rs18, 1;
	st.shared.u16 	[%r88], %rs37;
	// begin inline asm
	shr.b32 %r291, %r685, %r293;
	// end inline asm
	and.b32  	%r433, %r234, %r291;
	shl.b32 	%r434, %r433, 10;
	and.b32  	%r435, %r434, 31744;
	add.s32 	%r436, %r43, %r435;
	shr.u32 	%r437, %r433, 4;
	and.b32  	%r438, %r437, 268435454;
	add.s32 	%r89, %r436, %r438;
	ld.shared.u16 	%rs19, [%r89];
	add.s16 	%rs38, %rs19, 1;
	st.shared.u16 	[%r89], %rs38;
	bar.sync 	0;
	ld.shared.u32 	%r90, [%r44];
	ld.shared.u32 	%r439, [%r44+4];
	ld.shared.u32 	%r440, [%r44+8];
	ld.shared.u32 	%r441, [%r44+12];
	ld.shared.u32 	%r442, [%r44+16];
	ld.shared.u32 	%r443, [%r44+20];
	ld.shared.u32 	%r444, [%r44+24];
	ld.shared.u32 	%r445, [%r44+28];
	ld.shared.u32 	%r446, [%r44+32];
	ld.shared.u32 	%r447, [%r44+36];
	ld.shared.u32 	%r448, [%r44+40];
	ld.shared.u32 	%r449, [%r44+44];
	ld.shared.u32 	%r450, [%r44+48];
	ld.shared.u32 	%r451, [%r44+52];
	ld.shared.u32 	%r452, [%r44+56];
	ld.shared.u32 	%r453, [%r44+60];
	ld.shared.u32 	%r454, [%r44+64];
	ld.shared.u32 	%r455, [%r44+68];
	ld.shared.u32 	%r456, [%r44+72];
	ld.shared.u32 	%r457, [%r44+76];
	ld.shared.u32 	%r458, [%r44+80];
	ld.shared.u32 	%r459, [%r44+84];
	ld.shared.u32 	%r460, [%r44+88];
	ld.shared.u32 	%r461, [%r44+92];
	ld.shared.u32 	%r462, [%r44+96];
	ld.shared.u32 	%r463, [%r44+100];
	ld.shared.u32 	%r464, [%r44+104];
	ld.shared.u32 	%r465, [%r44+108];
	ld.shared.u32 	%r466, [%r44+112];
	ld.shared.u32 	%r467, [%r44+116];
	ld.shared.u32 	%r468, [%r44+120];
	ld.shared.u32 	%r469, [%r44+124];
	ld.shared.u32 	%r470, [%r44+128];
	add.s32 	%r91, %r439, %r90;
	add.s32 	%r92, %r440, %r91;
	add.s32 	%r93, %r441, %r92;
	add.s32 	%r94, %r442, %r93;
	add.s32 	%r95, %r443, %r94;
	add.s32 	%r96, %r444, %r95;
	add.s32 	%r97, %r445, %r96;
	add.s32 	%r98, %r446, %r97;
	add.s32 	%r99, %r447, %r98;
	add.s32 	%r100, %r448, %r99;
	add.s32 	%r101, %r449, %r100;
	add.s32 	%r102, %r450, %r101;
	add.s32 	%r103, %r451, %r102;
	add.s32 	%r104, %r452, %r103;
	add.s32 	%r105, %r453, %r104;
	add.s32 	%r106, %r454, %r105;
	add.s32 	%r107, %r455, %r106;
	add.s32 	%r108, %r456, %r107;
	add.s32 	%r109, %r457, %r108;
	add.s32 	%r110, %r458, %r109;
	add.s32 	%r111, %r459, %r110;
	add.s32 	%r112, %r460, %r111;
	add.s32 	%r113, %r461, %r112;
	add.s32 	%r114, %r462, %r113;
	add.s32 	%r115, %r463, %r114;
	add.s32 	%r116, %r464, %r115;
	add.s32 	%r117, %r465, %r116;
	add.s32 	%r118, %r466, %r117;
	add.s32 	%r119, %r467, %r118;
	add.s32 	%r120, %r468, %r119;
	add.s32 	%r121, %r469, %r120;
	add.s32 	%r299, %r470, %r121;
	// begin inline asm
	mov.u32 %r294, %laneid;
	// end inline asm
	mov.b32 	%r297, 1;
	mov.b32 	%r324, -1;
	// begin inline asm
	{  .reg .u32 r0;  .reg .pred p;  shfl.sync.up.b32 r0|p, %r299, %r297, %r322, %r324;  @p add.u32 r0, r0, %r299;  mov.u32 %r295, r0;}
	// end inline asm
	mov.b32 	%r303, 2;
	// begin inline asm
	{  .reg .u32 r0;  .reg .pred p;  shfl.sync.up.b32 r0|p, %r295, %r303, %r322, %r324;  @p add.u32 r0, r0, %r295;  mov.u32 %r301, r0;}
	// end inline asm
	mov.b32 	%r309, 4;
	// begin inline asm
	{  .reg .u32 r0;  .reg .pred p;  shfl.sync.up.b32 r0|p, %r301, %r309, %r322, %r324;  @p add.u32 r0, r0, %r301;  mov.u32 %r307, r0;}
	// end inline asm
	mov.b32 	%r315, 8;
	// begin inline asm
	{  .reg .u32 r0;  .reg .pred p;  shfl.sync.up.b32 r0|p, %r307, %r315, %r322, %r324;  @p add.u32 r0, r0, %r307;  mov.u32 %r313, r0;}
	// end inline asm
	mov.b32 	%r321, 16;
	// begin inline asm
	{  .reg .u32 r0;  .reg .pred p;  shfl.sync.up.b32 r0|p, %r313, %r321, %r322, %r324;  @p add.u32 r0, r0, %r313;  mov.u32 %r319, r0;}
	// end inline asm
	setp.ne.s32 	%p20, %r294, 31;
	@%p20 bra 	$L__BB7_41;
	st.shared.u32 	[%r45], %r319;
$L__BB7_41:
	sub.s32 	%r471, %r319, %r299;
	setp.gt.u32 	%p21, %r2, 31;
	setp.eq.s32 	%p22, %r42, 7;
	setp.eq.s32 	%p23, %r42, 6;
	setp.eq.s32 	%p24, %r42, 5;
	setp.eq.s32 	%p25, %r42, 4;
	setp.eq.s32 	%p26, %r42, 3;
	setp.eq.s32 	%p27, %r42, 2;
	setp.eq.s32 	%p28, %r42, 1;
	bar.sync 	0;
	ld.shared.v4.u32 	{%r472, %r473, %r474, %r475}, [_ZZN3cub18CUB_300001_SM_10006detail10radix_sort31DeviceRadixSortSingleTileKernelINS1_5radix10policy_hubIjNS0_8NullTypeEyE10Policy1000ELNS0_9SortOrderE0EjS6_yNS1_21identity_decomposer_tEEEvPKT1_PSB_PKT2_PSF_T3_iiT4_E12temp_storage+33792];
	selp.b32 	%r476, %r472, %r704, %p28;
	add.s32 	%r477, %r473, %r472;
	selp.b32 	%r478, %r477, %r476, %p27;
	add.s32 	%r479, %r477, %r474;
	selp.b32 	%r480, %r479, %r478, %p26;
	add.s32 	%r481, %r479, %r475;
	selp.b32 	%r482, %r481, %r480, %p25;
	ld.shared.v4.u32 	{%r483, %r484, %r485, %r486}, [_ZZN3cub18CUB_300001_SM_10006detail10radix_sort31DeviceRadixSortSingleTileKernelINS1_5radix10policy_hubIjNS0_8NullTypeEyE10Policy1000ELNS0_9SortOrderE0EjS6_yNS1_21identity_decomposer_tEEEvPKT1_PSB_PKT2_PSF_T3_iiT4_E12temp_storage+33808];
	add.s32 	%r487, %r481, %r483;
	selp.b32 	%r488, %r487, %r482, %p24;
	add.s32 	%r489, %r487, %r484;
	selp.b32 	%r490, %r489, %r488, %p23;
	add.s32 	%r491, %r489, %r485;
	selp.b32 	%r704, %r491, %r490, %p22;
	add.s32 	%r126, %r491, %r486;
	setp.ne.s32 	%p29, %r294, 0;
	selp.b32 	%r492, %r471, 0, %p29;
	add.s32 	%r493, %r704, %r492;
	or.pred  	%p30, %p21, %p29;
	selp.b32 	%r705, %r493, %r471, %p21;
	@%p30 bra 	$L__BB7_43;
	shl.b32 	%r705, %r126, 16;
	st.shared.u32 	[_ZZN3cub18CUB_300001_SM_10006detail10radix_sort31DeviceRadixSortSingleTileKernelINS1_5radix10policy_hubIjNS0_8NullTypeEyE10Policy1000ELNS0_9SortOrderE0EjS6_yNS1_21identity_decomposer_tEEEvPKT1_PSB_PKT2_PSF_T3_iiT4_E12temp_storage+33832], %r705;
$L__BB7_43:
	setp.eq.s32 	%p31, %r2, 0;
	bar.sync 	0;
	ld.shared.u32 	%r494, [_ZZN3cub18CUB_300001_SM_10006detail10radix_sort31DeviceRadixSortSingleTileKernelINS1_5radix10policy_hubIjNS0_8NullTypeEyE10Policy1000ELNS0_9SortOrderE0EjS6_yNS1_21identity_decomposer_tEEEvPKT1_PSB_PKT2_PSF_T3_iiT4_E12temp_storage+33832];
	selp.b32 	%r495, 0, %r494, %p31;
	add.s32 	%r496, %r705, %r495;
	add.s32 	%r497, %r90, %r496;
	add.s32 	%r498, %r91, %r496;
	add.s32 	%r499, %r92, %r496;
	add.s32 	%r500, %r93, %r496;
	add.s32 	%r501, %r94, %r496;
	add.s32 	%r502, %r95, %r496;
	add.s32 	%r503, %r96, %r496;
	add.s32 	%r504, %r97, %r496;
	add.s32 	%r505, %r98, %r496;
	add.s32 	%r506, %r99, %r496;
	add.s32 	%r507, %r100, %r496;
	add.s32 	%r508, %r101, %r496;
	add.s32 	%r509, %r102, %r496;
	add.s32 	%r510, %r103, %r496;
	add.s32 	%r511, %r104, %r496;
	add.s32 	%r512, %r105, %r496;
	add.s32 	%r513, %r106, %r496;
	add.s32 	%r514, %r107, %r496;
	add.s32 	%r515, %r108, %r496;
	add.s32 	%r516, %r109, %r496;
	add.s32 	%r517, %r110, %r496;
	add.s32 	%r518, %r111, %r496;
	add.s32 	%r519, %r112, %r496;
	add.s32 	%r520, %r113, %r496;
	add.s32 	%r521, %r114, %r496;
	add.s32 	%r522, %r115, %r496;
	add.s32 	%r523, %r116, %r496;
	add.s32 	%r524, %r117, %r496;
	add.s32 	%r525, %r118, %r496;
	add.s32 	%r526, %r119, %r496;
	add.s32 	%r527, %r120, %r496;
	add.s32 	%r528, %r121, %r496;
	st.shared.u32 	[%r44], %r496;
	st.shared.u32 	[%r44+4], %r497;
	st.shared.u32 	[%r44+8], %r498;
	st.shared.u32 	[%r44+12], %r499;
	st.shared.u32 	[%r44+16], %r500;
	st.shared.u32 	[%r44+20], %r501;
	st.shared.u32 	[%r44+24], %r502;
	st.shared.u32 	[%r44+28], %r503;
	st.shared.u32 	[%r44+32], %r504;
	st.shared.u32 	[%r44+36], %r505;
	st.shared.u32 	[%r44+40], %r506;
	st.shared.u32 	[%r44+44], %r507;
	st.shared.u32 	[%r44+48], %r508;
	st.shared.u32 	[%r44+52], %r509;
	st.shared.u32 	[%r44+56], %r510;
	st.shared.u32 	[%r44+60], %r511;
	st.shared.u32 	[%r44+64], %r512;
	st.shared.u32 	[%r44+68], %r513;
	st.shared.u32 	[%r44+72], %r514;
	st.shared.u32 	[%r44+76], %r515;
	st.shared.u32 	[%r44+80], %r516;
	st.shared.u32 	[%r44+84], %r517;
	st.shared.u32 	[%r44+88], %r518;
	st.shared.u32 	[%r44+92], %r519;
	st.shared.u32 	[%r44+96], %r520;
	st.shared.u32 	[%r44+100], %r521;
	st.shared.u32 	[%r44+104], %r522;
	st.shared.u32 	[%r44+108], %r523;
	st.shared.u32 	[%r44+112], %r524;
	st.shared.u32 	[%r44+116], %r525;
	st.shared.u32 	[%r44+120], %r526;
	st.shared.u32 	[%r44+124], %r527;
	st.shared.u32 	[%r44+128], %r528;
	bar.sync 	0;
	cvt.u32.u16 	%r529, %rs1;
	ld.shared.u16 	%r530, [%r71];
	add.s32 	%r130, %r530, %r529;
	cvt.u32.u16 	%r531, %rs2;
	ld.shared.u16 	%r532, [%r72];
	add.s32 	%r131, %r532, %r531;
	cvt.u32.u16 	%r533, %rs3;
	ld.shared.u16 	%r534, [%r73];
	add.s32 	%r132, %r534, %r533;
	cvt.u32.u16 	%r535, %rs4;
	ld.shared.u16 	%r536, [%r74];
	add.s32 	%r133, %r536, %r535;
	cvt.u32.u16 	%r537, %rs5;
	ld.shared.u16 	%r538, [%r75];
	add.s32 	%r134, %r538, %r537;
	cvt.u32.u16 	%r539, %rs6;
	ld.shared.u16 	%r540, [%r76];
	add.s32 	%r135, %r540, %r539;
	cvt.u32.u16 	%r541, %rs7;
	ld.shared.u16 	%r542, [%r77];
	add.s32 	%r136, %r542, %r541;
	cvt.u32.u16 	%r543, %rs8;
	ld.shared.u16 	%r544, [%r78];
	add.s32 	%r137, %r544, %r543;
	cvt.u32.u16 	%r545, %rs9;
	ld.shared.u16 	%r546, [%r79];
	add.s32 	%r138, %r546, %r545;
	cvt.u32.u16 	%r547, %rs10;
	ld.shared.u16 	%r548, [%r80];
	add.s32 	%r139, %r548, %r547;
	cvt.u32.u16 	%r549, %rs11;
	ld.shared.u16 	%r550, [%r81];
	add.s32 	%r140, %r550, %r549;
	cvt.u32.u16 	%r551, %rs12;
	ld.shared.u16 	%r552, [%r82];
	add.s32 	%r141, %r552, %r551;
	cvt.u32.u16 	%r553, %rs13;
	ld.shared.u16 	%r554, [%r83];
	add.s32 	%r142, %r554, %r553;
	cvt.u32.u16 	%r555, %rs14;
	ld.shared.u16 	%r556, [%r84];
	add.s32 	%r143, %r556, %r555;
	cvt.u32.u16 	%r557, %rs15;
	ld.shared.u16 	%r558, [%r85];
	add.s32 	%r144, %r558, %r557;
	cvt.u32.u16 	%r559, %rs16;
	ld.shared.u16 	%r560, [%r86];
	add.s32 	%r145, %r560, %r559;
	cvt.u32.u16 	%r561, %rs17;
	ld.shared.u16 	%r562, [%r87];
	add.s32 	%r146, %r562, %r561;
	cvt.u32.u16 	%r563, %rs18;
	ld.shared.u16 	%r564, [%r88];
	add.s32 	%r147, %r564, %r563;
	cvt.u32.u16 	%r565, %rs19;
	ld.shared.u16 	%r566, [%r89];
	add.s32 	%r148, %r566, %r565;
	bar.sync 	0;
	setp.lt.s32 	%p32, %r684, %r190;
	@%p32 bra 	$L__BB7_83;
	cvt.u64.u32 	%rd8, %r2;
	shl.b32 	%r567, %r130, 2;
	mov.u32 	%r568, _ZZN3cub18CUB_300001_SM_10006detail10radix_sort31DeviceRadixSortSingleTileKernelINS1_5radix10policy_hubIjNS0_8NullTypeEyE10Policy1000ELNS0_9SortOrderE0EjS6_yNS1_21identity_decomposer_tEEEvPKT1_PSB_PKT2_PSF_T3_iiT4_E12temp_storage;
	add.s32 	%r569, %r568, %r567;
	st.shared.u32 	[%r569], %r703;
	shl.b32 	%r570, %r131, 2;
	add.s32 	%r571, %r568, %r570;
	st.shared.u32 	[%r571], %r702;
	shl.b32 	%r572, %r132, 2;
	add.s32 	%r573, %r568, %r572;
	st.shared.u32 	[%r573], %r701;
	shl.b32 	%r574, %r133, 2;
	add.s32 	%r575, %r568, %r574;
	st.shared.u32 	[%r575], %r700;
	shl.b32 	%r576, %r134, 2;
	add.s32 	%r577, %r568, %r576;
	st.shared.u32 	[%r577], %r699;
	shl.b32 	%r578, %r135, 2;
	add.s32 	%r579, %r568, %r578;
	st.shared.u32 	[%r579], %r698;
	shl.b32 	%r580, %r136, 2;
	add.s32 	%r581, %r568, %r580;
	st.shared.u32 	[%r581], %r697;
	shl.b32 	%r582, %r137, 2;
	add.s32 	%r583, %r568, %r582;
	st.shared.u32 	[%r583], %r696;
	shl.b32 	%r584, %r138, 2;
	add.s32 	%r585, %r568, %r584;
	st.shared.u32 	[%r585], %r695;
	shl.b32 	%r586, %r139, 2;
	add.s32 	%r587, %r568, %r586;
	st.shared.u32 	[%r587], %r694;
	shl.b32 	%r588, %r140, 2;
	add.s32 	%r589, %r568, %r588;
	st.shared.u32 	[%r589], %r693;
	shl.b32 	%r590, %r141, 2;
	add.s32 	%r591, %r568, %r590;
	st.shared.u32 	[%r591], %r692;
	shl.b32 	%r592, %r142, 2;
	add.s32 	%r593, %r568, %r592;
	st.shared.u32 	[%r593], %r691;
	shl.b32 	%r594, %r143, 2;
	add.s32 	%r595, %r568, %r594;
	st.shared.u32 	[%r595], %r690;
	shl.b32 	%r596, %r144, 2;
	add.s32 	%r597, %r568, %r596;
	st.shared.u32 	[%r597], %r689;
	shl.b32 	%r598, %r145, 2;
	add.s32 	%r599, %r568, %r598;
	st.shared.u32 	[%r599], %r688;
	shl.b32 	%r600, %r146, 2;
	add.s32 	%r601, %r568, %r600;
	st.shared.u32 	[%r601], %r687;
	shl.b32 	%r602, %r147, 2;
	add.s32 	%r603, %r568, %r602;
	st.shared.u32 	[%r603], %r686;
	shl.b32 	%r604, %r148, 2;
	add.s32 	%r605, %r568, %r604;
	st.shared.u32 	[%r605], %r685;
	bar.sync 	0;
	mad.lo.s32 	%r149, %r2, -72, %r46;
	ld.shared.u32 	%r150, [%r149+1024];
	ld.shared.u32 	%r151, [%r149+2048];
	ld.shared.u32 	%r152, [%r149+3072];
	ld.shared.u32 	%r153, [%r149+4096];
	ld.shared.u32 	%r154, [%r149+5120];
	ld.shared.u32 	%r155, [%r149+6144];
	ld.shared.u32 	%r156, [%r149+7168];
	ld.shared.u32 	%r157, [%r149+8192];
	ld.shared.u32 	%r158, [%r149+9216];
	ld.shared.u32 	%r159, [%r149+10240];
	ld.shared.u32 	%r160, [%r149+11264];
	ld.shared.u32 	%r161, [%r149+12288];
	ld.shared.u32 	%r162, [%r149+13312];
	ld.shared.u32 	%r163, [%r149+14336];
	ld.shared.u32 	%r164, [%r149+15360];
	ld.shared.u32 	%r165, [%r149+16384];
	ld.shared.u32 	%r166, [%r149+17408];
	ld.shared.u32 	%r167, [%r149+18432];
	setp.gt.u64 	%p33, %rd4, %rd8;
	cvta.to.global.u64 	%rd9, %rd3;
	mul.wide.u32 	%rd10, %r2, 4;
	add.s64 	%rd2, %rd9, %rd10;
	@%p33 bra 	$L__BB7_45;
	bra.uni 	$L__BB7_46;
$L__BB7_45:
	ld.shared.u32 	%r606, [%r149];
	st.global.u32 	[%rd2], %r606;
$L__BB7_46:
	add.s32 	%r607, %r2, 256;
	cvt.u64.u32 	%rd11, %r607;
	setp.le.u64 	%p34, %rd4, %rd11;
	@%p34 bra 	$L__BB7_48;
	st.global.u32 	[%rd2+1024], %r150;
$L__BB7_48:
	add.s32 	%r608, %r2, 512;
	cvt.u64.u32 	%rd12, %r608;
	setp.le.u64 	%p35, %rd4, %rd12;
	@%p35 bra 	$L__BB7_50;
	st.global.u32 	[%rd2+2048], %r151;
$L__BB7_50:
	add.s32 	%r609, %r2, 768;
	cvt.u64.u32 	%rd13, %r609;
	setp.le.u64 	%p36, %rd4, %rd13;
	@%p36 bra 	$L__BB7_52;
	st.global.u32 	[%rd2+3072], %r152;
$L__BB7_52:
	or.b32  	%r610, %r2, 1024;
	cvt.u64.u32 	%rd14, %r610;
	setp.le.u64 	%p37, %rd4, %rd14;
	@%p37 bra 	$L__BB7_54;
	st.global.u32 	[%rd2+4096], %r153;
$L__BB7_54:
	add.s32 	%r611, %r2, 1280;
	cvt.u64.u32 	%rd15, %r611;
	setp.le.u64 	%p38, %rd4, %rd15;
	@%p38 bra 	$L__BB7_56;
	st.global.u32 	[%rd2+5120], %r154;
$L__BB7_56:
	add.s32 	%r612, %r2, 1536;
	cvt.u64.u32 	%rd16, %r612;
	setp.le.u64 	%p39, %rd4, %rd16;
	@%p39 bra 	$L__BB7_58;
	st.global.u32 	[%rd2+6144], %r155;
$L__BB7_58:
	add.s32 	%r613, %r2, 1792;
	cvt.u64.u32 	%rd17, %r613;
	setp.le.u64 	%p40, %rd4, %rd17;
	@%p40 bra 	$L__BB7_60;
	st.global.u32 	[%rd2+7168], %r156;
$L__BB7_60:
	or.b32  	%r614, %r2, 2048;
	cvt.u64.u32 	%rd18, %r614;
	setp.le.u64 	%p41, %rd4, %rd18;
	@%p41 bra 	$L__BB7_62;
	st.global.u32 	[%rd2+8192], %r157;
$L__BB7_62:
	add.s32 	%r615, %r2, 2304;
	cvt.u64.u32 	%rd19, %r615;
	setp.le.u64 	%p42, %rd4, %rd19;
	@%p42 bra 	$L__BB7_64;
	st.global.u32 	[%rd2+9216], %r158;
$L__BB7_64:
	add.s32 	%r616, %r2, 2560;
	cvt.u64.u32 	%rd20, %r616;
	setp.le.u64 	%p43, %rd4, %rd20;
	@%p43 bra 	$L__BB7_66;
	st.global.u32 	[%rd2+10240], %r159;
$L__BB7_66:
	add.s32 	%r617, %r2, 2816;
	cvt.u64.u32 	%rd21, %r617;
	setp.le.u64 	%p44, %rd4, %rd21;
	@%p44 bra 	$L__BB7_68;
	st.global.u32 	[%rd2+11264], %r160;
$L__BB7_68:
	or.b32  	%r618, %r2, 3072;
	cvt.u64.u32 	%rd22, %r618;
	setp.le.u64 	%p45, %rd4, %rd22;
	@%p45 bra 	$L__BB7_70;
	st.global.u32 	[%rd2+12288], %r161;
$L__BB7_70:
	add.s32 	%r619, %r2, 3328;
	cvt.u64.u32 	%rd23, %r619;
	setp.le.u64 	%p46, %rd4, %rd23;
	@%p46 bra 	$L__BB7_72;
	st.global.u32 	[%rd2+13312], %r162;
$L__BB7_72:
	add.s32 	%r620, %r2, 3584;
	cvt.u64.u32 	%rd24, %r620;
	setp.le.u64 	%p47, %rd4, %rd24;
	@%p47 bra 	$L__BB7_74;
	st.global.u32 	[%rd2+14336], %r163;
$L__BB7_74:
	add.s32 	%r621, %r2, 3840;
	cvt.u64.u32 	%rd25, %r621;
	setp.le.u64 	%p48, %rd4, %rd25;
	@%p48 bra 	$L__BB7_76;
	st.global.u32 	[%rd2+15360], %r164;
$L__BB7_76:
	or.b32  	%r622, %r2, 4096;
	cvt.u64.u32 	%rd26, %r622;
	setp.le.u64 	%p49, %rd4, %rd26;
	@%p49 bra 	$L__BB7_78;
	st.global.u32 	[%rd2+16384], %r165;
$L__BB7_78:
	add.s32 	%r623, %r2, 4352;
	cvt.u64.u32 	%rd27, %r623;
	setp.le.u64 	%p50, %rd4, %rd27;
	@%p50 bra 	$L__BB7_80;
	st.global.u32 	[%rd2+17408], %r166;
$L__BB7_80:
	add.s32 	%r624, %r2, 4608;
	cvt.u64.u32 	%rd28, %r624;
	setp.le.u64 	%p51, %rd4, %rd28;
	@%p51 bra 	$L__BB7_82;
	st.global.u32 	[%rd2+18432], %r167;
$L__BB7_82:
	ret;
$L__BB7_83:
	shl.b32 	%r625, %r130, 2;
	mov.u32 	%r626, _ZZN3cub18CUB_300001_SM_10006detail10radix_sort31DeviceRadixSortSingleTileKernelINS1_5radix10policy_hubIjNS0_8NullTypeEyE10Policy1000ELNS0_9SortOrderE0EjS6_yNS1_21identity_decomposer_tEEEvPKT1_PSB_PKT2_PSF_T3_iiT4_E12temp_storage;
	add.s32 	%r627, %r626, %r625;
	st.shared.u32 	[%r627], %r703;
	shl.b32 	%r628, %r131, 2;
	add.s32 	%r629, %r626, %r628;
	st.shared.u32 	[%r629], %r702;
	shl.b32 	%r630, %r132, 2;
	add.s32 	%r631, %r626, %r630;
	st.shared.u32 	[%r631], %r701;
	shl.b32 	%r632, %r133, 2;
	add.s32 	%r633, %r626, %r632;
	st.shared.u32 	[%r633], %r700;
	shl.b32 	%r634, %r134, 2;
	add.s32 	%r635, %r626, %r634;
	st.shared.u32 	[%r635], %r699;
	shl.b32 	%r636, %r135, 2;
	add.s32 	%r637, %r626, %r636;
	st.shared.u32 	[%r637], %r698;
	shl.b32 	%r638, %r136, 2;
	add.s32 	%r639, %r626, %r638;
	st.shared.u32 	[%r639], %r697;
	shl.b32 	%r640, %r137, 2;
	add.s32 	%r641, %r626, %r640;
	st.shared.u32 	[%r641], %r696;
	shl.b32 	%r642, %r138, 2;
	add.s32 	%r643, %r626, %r642;
	st.shared.u32 	[%r643], %r695;
	shl.b32 	%r644, %r139, 2;
	add.s32 	%r645, %r626, %r644;
	st.shared.u32 	[%r645], %r694;
	shl.b32 	%r646, %r140, 2;
	add.s32 	%r647, %r626, %r646;
	st.shared.u32 	[%r647], %r693;
	shl.b32 	%r648, %r141, 2;
	add.s32 	%r649, %r626, %r648;
	st.shared.u32 	[%r649], %r692;
	shl.b32 	%r650, %r142, 2;
	add.s32 	%r651, %r626, %r650;
	st.shared.u32 	[%r651], %r691;
	shl.b32 	%r652, %r143, 2;
	add.s32 	%r653, %r626, %r652;
	st.shared.u32 	[%r653], %r690;
	shl.b32 	%r654, %r144, 2;
	add.s32 	%r655, %r626, %r654;
	st.shared.u32 	[%r655], %r689;
	shl.b32 	%r656, %r145, 2;
	add.s32 	%r657, %r626, %r656;
	st.shared.u32 	[%r657], %r688;
	shl.b32 	%r658, %r146, 2;
	add.s32 	%r659, %r626, %r658;
	st.shared.u32 	[%r659], %r687;
	shl.b32 	%r660, %r147, 2;
	add.s32 	%r661, %r626, %r660;
	st.shared.u32 	[%r661], %r686;
	shl.b32 	%r662, %r148, 2;
	add.s32 	%r663, %r626, %r662;
	st.shared.u32 	[%r663], %r685;
	bar.sync 	0;
	ld.shared.u32 	%r703, [%r46];
	ld.shared.u32 	%r702, [%r46+4];
	ld.shared.u32 	%r701, [%r46+8];
	ld.shared.u32 	%r700, [%r46+12];
	ld.shared.u32 	%r699, [%r46+16];
	ld.shared.u32 	%r698, [%r46+20];
	ld.shared.u32 	%r697, [%r46+24];
	ld.shared.u32 	%r696, [%r46+28];
	ld.shared.u32 	%r695, [%r46+32];
	ld.shared.u32 	%r694, [%r46+36];
	ld.shared.u32 	%r693, [%r46+40];
	ld.shared.u32 	%r692, [%r46+44];
	ld.shared.u32 	%r691, [%r46+48];
	ld.shared.u32 	%r690, [%r46+52];
	ld.shared.u32 	%r689, [%r46+56];
	ld.shared.u32 	%r688, [%r46+60];
	ld.shared.u32 	%r687, [%r46+64];
	ld.shared.u32 	%r686, [%r46+68];
	ld.shared.u32 	%r685, [%r46+72];
	bar.sync 	0;
	add.s32 	%r684, %r684, 6;
	add.s32 	%r683, %r683, -6;
	bra.uni 	$L__BB7_39;

}
	// .globl	_ZN3cub18CUB_300001_SM_10006detail10radix_sort30DeviceRadixSortHistogramKernelINS1_5radix10policy_hubIjNS0_8NullTypeEyE10Policy1000ELNS0_9SortOrderE0EjyNS1_21identity_decomposer_tEEEvPT2_PKT1_SB_iiT3_
.visible .entry _ZN3cub18CUB_300001_SM_10006detail10radix_sort30DeviceRadixSortHistogramKernelINS1_5radix10policy_hubIjNS0_8NullTypeEyE10Policy1000ELNS0_9SortOrderE0EjyNS1_21identity_decomposer_tEEEvPT2_PKT1_SB_iiT3_(
	.param .u64 .ptr .align 1 _ZN3cub18CUB_300001_SM_10006detail10radix_sort30DeviceRadixSortHistogramKernelINS1_5radix10policy_hubIjNS0_8NullTypeEyE10Policy1000ELNS0_9SortOrderE0EjyNS1_21identity_decomposer_tEEEvPT2_PKT1_SB_iiT3__param_0,
	.param .u64 .ptr .align 1 _ZN3cub18CUB_300001_SM_10006detail10radix_sort30DeviceRadixSortHistogramKernelINS1_5radix10policy_hubIjNS0_8NullTypeEyE10Policy1000ELNS0_9SortOrderE0EjyNS1_21identity_decomposer_tEEEvPT2_PKT1_SB_iiT3__param_1,
	.param .u64 _ZN3cub18CUB_300001_SM_10006detail10radix_sort30DeviceRadixSortHistogramKernelINS1_5radix10policy_hubIjNS0_8NullTypeEyE10Policy1000ELNS0_9SortOrderE0EjyNS1_21identity_decomposer_tEEEvPT2_PKT1_SB_iiT3__param_2,
	.param .u32 _ZN3cub18CUB_300001_SM_10006detail10radix_sort30DeviceRadixSortHistogramKernelINS1_5radix10policy_hubIjNS0_8NullTypeEyE10Policy1000ELNS0_9SortOrderE0EjyNS1_21identity_decomposer_tEEEvPT2_PKT1_SB_iiT3__param_3,
	.param .u32 _ZN3cub18CUB_300001_SM_10006detail10radix_sort30DeviceRadixSortHistogramKernelINS1_5radix10policy_hubIjNS0_8NullTypeEyE10Policy1000ELNS0_9SortOrderE0EjyNS1_21identity_decomposer_tEEEvPT2_PKT1_SB_iiT3__param_4,
	.param .align 1 .b8 _ZN3cub18CUB_300001_SM_10006detail10radix_sort30DeviceRadixSortHistogramKernelINS1_5radix10policy_hubIjNS0_8NullTypeEyE10Policy1000ELNS0_9SortOrderE0EjyNS1_21identity_decomposer_tEEEvPT2_PKT1_SB_iiT3__param_5[1]
)
.maxntid 128
{
	.reg .pred 	%p<91>;
	.reg .b32 	%r<470>;
	.reg .b64 	%rd<137>;
	// demoted variable
	.shared .align 4 .b8 _ZZN3cub18CUB_300001_SM_10006detail10radix_sort30DeviceRadixSortHistogramKernelINS1_5radix10policy_hubIjNS0_8NullTypeEyE10Policy1000ELNS0_9SortOrderE0EjyNS1_21identity_decomposer_tEEEvPT2_PKT1_SB_iiT3_E12temp_storage[4096];
	ld.param.u64 	%rd18, [_ZN3cub18CUB_300001_SM_10006detail10radix_sort30DeviceRadixSortHistogramKernelINS1_5radix10policy_hubIjNS0_8NullTypeEyE10Policy1000ELNS0_9SortOrderE0EjyNS1_21identity_decomposer_tEEEvPT2_PKT1_SB_iiT3__param_0];
	ld.param.u64 	%rd19, [_ZN3cub18CUB_300001_SM_10006detail10radix_sort30DeviceRadixSortHistogramKernelINS1_5radix10policy_hubIjNS0_8NullTypeEyE10Policy1000ELNS0_9SortOrderE0EjyNS1_21identity_decomposer_tEEEvPT2_PKT1_SB_iiT3__param_1];
	ld.param.u64 	%rd17, [_ZN3cub18CUB_300001_SM_10006detail10radix_sort30DeviceRadixSortHistogramKernelINS1_5radix10policy_hubIjNS0_8NullTypeEyE10Policy1000ELNS0_9SortOrderE0EjyNS1_21identity_decomposer_tEEEvPT2_PKT1_SB_iiT3__param_2];
	ld.param.u32 	%r158, [_ZN3cub18CUB_300001_SM_10006detail10radix_sort30DeviceRadixSortHistogramKernelINS1_5radix10policy_hubIjNS0_8NullTypeEyE10Policy1000ELNS0_9SortOrderE0EjyNS1_21identity_decomposer_tEEEvPT2_PKT1_SB_iiT3__param_3];
	ld.param.u32 	%r159, [_ZN3cub18CUB_300001_SM_10006detail10radix_sort30DeviceRadixSortHistogramKernelINS1_5radix10policy_hubIjNS0_8NullTypeEyE10Policy1000ELNS0_9SortOrderE0EjyNS1_21identity_decomposer_tEEEvPT2_PKT1_SB_iiT3__param_4];
	cvta.to.global.u64 	%rd1, %rd19;
	cvta.to.global.u64 	%rd2, %rd18;
	setp.eq.s64 	%p2, %rd17, 0;
	@%p2 bra 	$L__BB8_153;
	sub.s32 	%r160, %r159, %r158;
	add.s32 	%r161, %r160, 7;
	shr.s32 	%r162, %r161, 31;
	shr.u32 	%r163, %r162, 29;
	add.s32 	%r164, %r161, %r163;
	shr.s32 	%r165, %r164, 3;
	mov.u32 	%r166, %tid.x;
	setp.gt.u32 	%p3, %r166, 255;
	setp.lt.s32 	%p4, %r161, 8;
	mov.u32 	%r167, %ctaid.x;
	shl.b32 	%r168, %r167, 11;
	cvt.u64.u32 	%rd3, %r168;
	mov.u32 	%r169, %nctaid.x;
	shl.b32 	%r170, %r169, 11;
	cvt.u64.u32 	%rd4, %r170;
	add.s32 	%r1, %r165, -1;
	and.b32  	%r2, %r165, 15;
	and.b32  	%r3, %r165, 7;
	add.s32 	%r4, %r3, -1;
	and.b32  	%r5, %r165, 3;
	or.pred  	%p1, %p3, %p4;
	shl.b32 	%r171, %r166, 2;
	mov.u32 	%r172, _ZZN3cub18CUB_300001_SM_10006detail10radix_sort30DeviceRadixSortHistogramKernelINS1_5radix10policy_hubIjNS0_8NullTypeEyE10Policy1000ELNS0_9SortOrderE0EjyNS1_21identity_decomposer_tEEEvPT2_PKT1_SB_iiT3_E12temp_storage;
	add.s32 	%r6, %r172, %r171;
	and.b32  	%r7, %r165, 268435440;
	cvt.u64.u32 	%rd5, %r166;
	add.s32 	%r8, %r166, 128;
	add.s32 	%r9, %r166, 256;
	add.s32 	%r10, %r166, 384;
	add.s32 	%r11, %r166, 512;
	add.s32 	%r12, %r166, 640;
	add.s32 	%r13, %r166, 768;
	add.s32 	%r14, %r166, 1280;
	add.s32 	%r15, %r166, 1920;
	and.b32  	%r16, %r165, 268435448;
	and.b32  	%r17, %r165, 1;
	neg.s32 	%r18, %r7;
	add.s32 	%r19, %r6, 8192;
	add.s64 	%rd21, %rd17, -1;
	shr.u64 	%rd22, %rd21, 30;
	add.s64 	%rd23, %rd22, 1;
	min.u64 	%rd6, %rd23, %rd17;
	mov.b64 	%rd135, 0;
$L__BB8_2:
	@%p1 bra 	$L__BB8_30;
	setp.lt.u32 	%p5, %r1, 15;
	mov.b32 	%r423, 0;
	@%p5 bra 	$L__BB8_6;
	mov.u32 	%r420, %r19;
	mov.u32 	%r421, %r18;
$L__BB8_5:
	.pragma "nounroll";
	mov.b32 	%r174, 0;
	st.shared.u32 	[%r420+-8192], %r174;
	st.shared.u32 	[%r420+-7168], %r174;
	st.shared.u32 	[%r420+-6144], %r174;
	st.shared.u32 	[%r420+-5120], %r174;
	st.shared.u32 	[%r420+-4096], %r174;
	st.shared.u32 	[%r420+-3072], %r174;
	st.shared.u32 	[%r420+-2048], %r174;
	st.shared.u32 	[%r420+-1024], %r174;
	st.shared.u32 	[%r420], %r174;
	st.shared.u32 	[%r420+1024], %r174;
	st.shared.u32 	[%r420+2048], %r174;
	st.shared.u32 	[%r420+3072], %r174;
	st.shared.u32 	[%r420+4096], %r174;
	st.shared.u32 	[%r420+5120], %r174;
	st.shared.u32 	[%r420+6144], %r174;
	st.shared.u32 	[%r420+7168], %r174;
	add.s32 	%r421, %r421, 16;
	add.s32 	%r420, %r420, 16384;
	setp.ne.s32 	%p6, %r421, 0;
	mov.u32 	%r423, %r7;
	@%p6 bra 	$L__BB8_5;
$L__BB8_6:
	add.s32 	%r25, %r2, -1;
	setp.eq.s32 	%p7, %r2, 0;
	@%p7 bra 	$L__BB8_16;
	setp.lt.u32 	%p8, %r25, 7;
	@%p8 bra 	$L__BB8_9;
	shl.b32 	%r175, %r423, 10;
	add.s32 	%r176, %r6, %r175;
	mov.b32 	%r177, 0;
	st.shared.u32 	[%r176], %r177;
	st.shared.u32 	[%r176+1024], %r177;
	st.shared.u32 	[%r176+2048], %r177;
	st.shared.u32 	[%r176+3072], %r177;
	st.shared.u32 	[%r176+4096], %r177;
	st.shared.u32 	[%r176+5120], %r177;
	st.shared.u32 	[%r176+6144], %r177;
	st.shared.u32 	[%r176+7168], %r177;
	add.s32 	%r423, %r423, 8;
$L__BB8_9:
	setp.eq.s32 	%p9, %r3, 0;
	@%p9 bra 	$L__BB8_16;
	setp.lt.u32 	%p10, %r4, 3;
	@%p10 bra 	$L__BB8_12;
	shl.b32 	%r178, %r423, 10;
	add.s32 	%r179, %r6, %r178;
	mov.b32 	%r180, 0;
	st.shared.u32 	[%r179], %r180;
	st.shared.u32 	[%r179+1024], %r180;
	st.shared.u32 	[%r179+2048], %r180;
	st.shared.u32 	[%r179+3072], %r180;
	add.s32 	%r423, %r423, 4;
$L__BB8_12:
	setp.eq.s32 	%p11, %r5, 0;
	@%p11 bra 	$L__BB8_16;
	setp.eq.s32 	%p12, %r5, 1;
	shl.b32 	%r181, %r423, 10;
	add.s32 	%r30, %r6, %r181;
	mov.b32 	%r182, 0;
	st.shared.u32 	[%r30], %r182;
	@%p12 bra 	$L__BB8_16;
	setp.eq.s32 	%p13, %r5, 2;
	mov.b32 	%r183, 0;
	st.shared.u32 	[%r30+1024], %r183;
	@%p13 bra 	$L__BB8_16;
	mov.b32 	%r184, 0;
	st.shared.u32 	[%r30+2048], %r184;
$L__BB8_16:
	cvt.u32.u64 	%r185, %rd5;
	setp.gt.u32 	%p14, %r185, 127;
	@%p14 bra 	$L__BB8_30;
	setp.lt.u32 	%p15, %r1, 15;
	mov.b32 	%r427, 0;
	@%p15 bra 	$L__BB8_20;
	mov.b32 	%r425, 0;
$L__BB8_19:
	.pragma "nounroll";
	shl.b32 	%r188, %r425, 10;
	add.s32 	%r189, %r6, %r188;
	mov.b32 	%r190, 0;
	st.shared.u32 	[%r189+512], %r190;
	st.shared.u32 	[%r189+1536], %r190;
	st.shared.u32 	[%r189+2560], %r190;
	st.shared.u32 	[%r189+3584], %r190;
	st.shared.u32 	[%r189+4608], %r190;
	st.shared.u32 	[%r189+5632], %r190;
	st.shared.u32 	[%r189+6656], %r190;
	st.shared.u32 	[%r189+7680], %r190;
	st.shared.u32 	[%r189+8704], %r190;
	st.shared.u32 	[%r189+9728], %r190;
	st.shared.u32 	[%r189+10752], %r190;
	st.shared.u32 	[%r189+11776], %r190;
	st.shared.u32 	[%r189+12800], %r190;
	st.shared.u32 	[%r189+13824], %r190;
	st.shared.u32 	[%r189+14848], %r190;
	st.shared.u32 	[%r189+15872], %r190;
	add.s32 	%r425, %r425, 16;
	setp.ne.s32 	%p16, %r425, %r7;
	mov.u32 	%r427, %r7;
	@%p16 bra 	$L__BB8_19;
$L__BB8_20:
	setp.eq.s32 	%p17, %r2, 0;
	@%p17 bra 	$L__BB8_30;
	setp.lt.u32 	%p18, %r25, 7;
	@%p18 bra 	$L__BB8_23;
	shl.b32 	%r191, %r427, 10;
	add.s32 	%r192, %r6, %r191;
	mov.b32 	%r193, 0;
	st.shared.u32 	[%r192+512], %r193;
	st.shared.u32 	[%r192+1536], %r193;
	st.shared.u32 	[%r192+2560], %r193;
	st.shared.u32 	[%r192+3584], %r193;
	st.shared.u32 	[%r192+4608], %r193;
	st.shared.u32 	[%r192+5632], %r193;
	st.shared.u32 	[%r192+6656], %r193;
	st.shared.u32 	[%r192+7680], %r193;
	add.s32 	%r427, %r427, 8;
$L__BB8_23:
	setp.eq.s32 	%p19, %r3, 0;
	@%p19 bra 	$L__BB8_30;
	setp.lt.u32 	%p20, %r4, 3;
	@%p20 bra 	$L__BB8_26;
	shl.b32 	%r194, %r427, 10;
	add.s32 	%r195, %r6, %r194;
	mov.b32 	%r196, 0;
	st.shared.u32 	[%r195+512], %r196;
	st.shared.u32 	[%r195+1536], %r196;
	st.shared.u32 	[%r195+2560], %r196;
	st.shared.u32 	[%r195+3584], %r196;
	add.s32 	%r427, %r427, 4;
$L__BB8_26:
	setp.eq.s32 	%p21, %r5, 0;
	@%p21 bra 	$L__BB8_30;
	setp.eq.s32 	%p22, %r5, 1;
	shl.b32 	%r197, %r427, 10;
	add.s32 	%r38, %r6, %r197;
	mov.b32 	%r198, 0;
	st.shared.u32 	[%r38+512], %r198;
	@%p22 bra 	$L__BB8_30;
	setp.eq.s32 	%p23, %r5, 2;
	mov.b32 	%r199, 0;
	st.shared.u32 	[%r38+1536], %r199;
	@%p23 bra 	$L__BB8_30;
	mov.b32 	%r200, 0;
	st.shared.u32 	[%r38+2560], %r200;
$L__BB8_30:
	bar.sync 	0;
	bar.sync 	0;
	shl.b64 	%rd8, %rd135, 30;
	sub.s64 	%rd24, %rd17, %rd8;
	min.u64 	%rd9, %rd24, 1073741824;
	setp.le.u64 	%p24, %rd9, %rd3;
	@%p24 bra 	$L__BB8_70;
	mov.u64 	%rd136, %rd3;
$L__BB8_32:
	add.s64 	%rd11, %rd136, %rd8;
	sub.s64 	%rd12, %rd17, %rd11;
	setp.lt.u64 	%p25, %rd12, 2048;
	@%p25 bra 	$L__BB8_34;
	add.s64 	%rd27, %rd11, %rd5;
	shl.b64 	%rd28, %rd27, 2;
	add.s64 	%rd29, %rd1, %rd28;
	ld.global.u32 	%r459, [%rd29];
	ld.global.u32 	%r458, [%rd29+512];
	ld.global.u32 	%r457, [%rd29+1024];
	ld.global.u32 	%r456, [%rd29+1536];
	ld.global.u32 	%r455, [%rd29+2048];
	ld.global.u32 	%r454, [%rd29+2560];
	ld.global.u32 	%r453, [%rd29+3072];
	ld.global.u32 	%r452, [%rd29+3584];
	ld.global.u32 	%r451, [%rd29+4096];
	ld.global.u32 	%r450, [%rd29+4608];
	ld.global.u32 	%r449, [%rd29+5120];
	ld.global.u32 	%r448, [%rd29+5632];
	ld.global.u32 	%r447, [%rd29+6144];
	ld.global.u32 	%r446, [%rd29+6656];
	ld.global.u32 	%r445, [%rd29+7168];
	ld.global.u32 	%r444, [%rd29+7680];
	bra.uni 	$L__BB8_66;
$L__BB8_34:
	cvt.u32.u64 	%r202, %rd5;
	cvt.u32.u64 	%r55, %rd12;
	setp.ge.s32 	%p26, %r202, %r55;
	add.s64 	%rd25, %rd11, %rd5;
	shl.b64 	%rd26, %rd25, 2;
	add.s64 	%rd13, %rd1, %rd26;
	mov.b32 	%r459, -1;
	@%p26 bra 	$L__BB8_36;
	ld.global.u32 	%r459, [%rd13];
$L__BB8_36:
	setp.ge.s32 	%p27, %r8, %r55;
	mov.b32 	%r458, -1;
	@%p27 bra 	$L__BB8_38;
	ld.global.u32 	%r458, [%rd13+512];
$L__BB8_38:
	setp.ge.s32 	%p28, %r9, %r55;
	mov.b32 	%r457, -1;
	@%p28 bra 	$L__BB8_40;
	ld.global.u32 	%r457, [%rd13+1024];
$L__BB8_40:
	setp.ge.s32 	%p29, %r10, %r55;
	mov.b32 	%r456, -1;
	@%p29 bra 	$L__BB8_42;
	ld.global.u32 	%r456, [%rd13+1536];
$L__BB8_42:
	setp.ge.s32 	%p30, %r11, %r55;
	mov.b32 	%r455, -1;
	@%p30 bra 	$L__BB8_44;
	ld.global.u32 	%r455, [%rd13+2048];
$L__BB8_44:
	setp.ge.s32 	%p31, %r12, %r55;
	mov.b32 	%r454, -1;
	@%p31 bra 	$L__BB8_46;
	ld.global.u32 	%r454, [%rd13+2560];
$L__BB8_46:
	setp.ge.s32 	%p32, %r13, %r55;
	mov.b32 	%r453, -1;
	@%p32 bra 	$L__BB8_48;
	ld.global.u32 	%r453, [%rd13+3072];
$L__BB8_48:
	mov.u32 	%r210, %tid.x;
	add.s32 	%r211, %r210, 896;
	setp.ge.s32 	%p33, %r211, %r55;
	mov.b32 	%r452, -1;
	@%p33 bra 	$L__BB8_50;
	ld.global.u32 	%r452, [%rd13+3584];
$L__BB8_50:
	or.b32  	%r214, %r210, 1024;
	setp.ge.s32 	%p34, %r214, %r55;
	mov.b32 	%r451, -1;
	@%p34 bra 	$L__BB8_52;
	ld.global.u32 	%r451, [%rd13+4096];
$L__BB8_52:
	add.s32 	%r217, %r210, 1152;
	setp.ge.s32 	%p35, %r217, %r55;
	mov.b32 	%r450, -1;
	@%p35 bra 	$L__BB8_54;
	ld.global.u32 	%r450, [%rd13+4608];
$L__BB8_54:
	setp.ge.s32 	%p36, %r14, %r55;
	mov.b32 	%r449, -1;
	@%p36 bra 	$L__BB8_56;
	ld.global.u32 	%r449, [%rd13+5120];
$L__BB8_56:
	add.s32 	%r221, %r210, 1408;
	setp.ge.s32 	%p37, %r221, %r55;
	mov.b32 	%r448, -1;
	@%p37 bra 	$L__BB8_58;
	ld.global.u32 	%r448, [%rd13+5632];
$L__BB8_58:
	add.s32 	%r224, %r210, 1536;
	setp.ge.s32 	%p38, %r224, %r55;
	mov.b32 	%r447, -1;
	@%p38 bra 	$L__BB8_60;
	ld.global.u32 	%r447, [%rd13+6144];
$L__BB8_60:
	add.s32 	%r227, %r210, 1664;
	setp.ge.s32 	%p39, %r227, %r55;
	mov.b32 	%r446, -1;
	@%p39 bra 	$L__BB8_62;
	ld.global.u32 	%r446, [%rd13+6656];
$L__BB8_62:
	add.s32 	%r230, %r210, 1792;
	setp.ge.s32 	%p40, %r230, %r55;
	mov.b32 	%r445, -1;
	@%p40 bra 	$L__BB8_64;
	ld.global.u32 	%r445, [%rd13+7168];
$L__BB8_64:
	setp.ge.s32 	%p41, %r15, %r55;
	mov.b32 	%r444, -1;
	@%p41 bra 	$L__BB8_66;
	ld.global.u32 	%r444, [%rd13+7680];
$L__BB8_66:
	setp.le.s32 	%p42, %r159, %r158;
	@%p42 bra 	$L__BB8_69;
	mov.b32 	%r460, 0;
	mov.u32 	%r461, %r158;
$L__BB8_68:
	sub.s32 	%r233, %r159, %r461;
	shl.b32 	%r234, %r460, 10;
	mov.u32 	%r235, _ZZN3cub18CUB_300001_SM_10006detail10radix_sort30DeviceRadixSortHistogramKernelINS1_5radix10policy_hubIjNS0_8NullTypeEyE10Policy1000ELNS0_9SortOrderE0EjyNS1_21identity_decomposer_tEEEvPT2_PKT1_SB_iiT3_E12temp_storage;
	add.s32 	%r236, %r235, %r234;
	min.s32 	%r237, %r233, 8;
	mov.b32 	%r238, -1;
	shl.b32 	%r239, %r238, %r237;
	not.b32 	%r240, %r239;
	shr.u32 	%r241, %r459, %r461;
	and.b32  	%r242, %r241, %r240;
	shl.b32 	%r243, %r242, 2;
	add.s32 	%r244, %r236, %r243;
	atom.shared.add.u32 	%r245, [%r244], 1;
	shr.u32 	%r246, %r458, %r461;
	and.b32  	%r247, %r246, %r240;
	shl.b32 	%r248, %r247, 2;
	add.s32 	%r249, %r236, %r248;
	atom.shared.add.u32 	%r250, [%r249], 1;
	shr.u32 	%r251, %r457, %r461;
	and.b32  	%r252, %r251, %r240;
	shl.b32 	%r253, %r252, 2;
	add.s32 	%r254, %r236, %r253;
	atom.shared.add.u32 	%r255, [%r254], 1;
	shr.u32 	%r256, %r456, %r461;
	and.b32  	%r257, %r256, %r240;
	shl.b32 	%r258, %r257, 2;
	add.s32 	%r259, %r236, %r258;
	atom.shared.add.u32 	%r260, [%r259], 1;
	shr.u32 	%r261, %r455, %r461;
	and.b32  	%r262, %r261, %r240;
	shl.b32 	%r263, %r262, 2;
	add.s32 	%r264, %r236, %r263;
	atom.shared.add.u32 	%r265, [%r264], 1;
	shr.u32 	%r266, %r454, %r461;
	and.b32  	%r267, %r266, %r240;
	shl.b32 	%r268, %r267, 2;
	add.s32 	%r269, %r236, %r268;
	atom.shared.add.u32 	%r270, [%r269], 1;
	shr.u32 	%r271, %r453, %r461;
	and.b32  	%r272, %r271, %r240;
	shl.b32 	%r273, %r272, 2;
	add.s32 	%r274, %r236, %r273;
	atom.shared.add.u32 	%r275, [%r274], 1;
	shr.u32 	%r276, %r452, %r461;
	and.b32  	%r277, %r276, %r240;
	shl.b32 	%r278, %r277, 2;
	add.s32 	%r279, %r236, %r278;
	atom.shared.add.u32 	%r280, [%r279], 1;
	shr.u32 	%r281, %r451, %r461;
	and.b32  	%r282, %r281, %r240;
	shl.b32 	%r283, %r282, 2;
	add.s32 	%r284, %r236, %r283;
	atom.shared.add.u32 	%r285, [%r284], 1;
	shr.u32 	%r286, %r450, %r461;
	and.b32  	%r287, %r286, %r240;
	shl.b32 	%r288, %r287, 2;
	add.s32 	%r289, %r236, %r288;
	atom.shared.add.u32 	%r290, [%r289], 1;
	shr.u32 	%r291, %r449, %r461;
	and.b32  	%r292, %r291, %r240;
	shl.b32 	%r293, %r292, 2;
	add.s32 	%r294, %r236, %r293;
	atom.shared.add.u32 	%r295, [%r294], 1;
	shr.u32 	%r296, %r448, %r461;
	and.b32  	%r297, %r296, %r240;
	shl.b32 	%r298, %r297, 2;
	add.s32 	%r299, %r236, %r298;
	atom.shared.add.u32 	%r300, [%r299], 1;
	shr.u32 	%r301, %r447, %r461;
	and.b32  	%r302, %r301, %r240;
	shl.b32 	%r303, %r302, 2;
	add.s32 	%r304, %r236, %r303;
	atom.shared.add.u32 	%r305, [%r304], 1;
	shr.u32 	%r306, %r446, %r461;
	and.b32  	%r307, %r306, %r240;
	shl.b32 	%r308, %r307, 2;
	add.s32 	%r309, %r236, %r308;
	atom.shared.add.u32 	%r310, [%r309], 1;
	shr.u32 	%r311, %r445, %r461;
	and.b32  	%r312, %r311, %r240;
	shl.b32 	%r313, %r312, 2;
	add.s32 	%r314, %r236, %r313;
	atom.shared.add.u32 	%r315, [%r314], 1;
	shr.u32 	%r316, %r444, %r461;
	and.b32  	%r317, %r316, %r240;
	shl.b32 	%r318, %r317, 2;
	add.s32 	%r319, %r236, %r318;
	atom.shared.add.u32 	%r320, [%r319], 1;
	add.s32 	%r461, %r461, 8;
	add.s32 	%r460, %r460, 1;
	setp.lt.s32 	%p43, %r461, %r159;
	@%p43 bra 	$L__BB8_68;
$L__BB8_69:
	add.s64 	%rd136, %rd136, %rd4;
	setp.lt.u64 	%p44, %rd136, %rd9;
	@%p44 bra 	$L__BB8_32;
$L__BB8_70:
	bar.sync 	0;
	@%p1 bra 	$L__BB8_152;
	setp.lt.u32 	%p45, %r1, 7;
	mov.b32 	%r464, 0;
	@%p45 bra 	$L__BB8_90;
	mov.b32 	%r462, 0;
$L__BB8_73:
	.pragma "nounroll";
	shl.b32 	%r323, %r462, 10;
	add.s32 	%r108, %r6, %r323;
	ld.shared.u32 	%r109, [%r108];
	setp.eq.s32 	%p46, %r109, 0;
	@%p46 bra 	$L__BB8_75;
	cvt.u32.u64 	%r324, %rd5;
	shl.b32 	%r325, %r462, 8;
	add.s32 	%r326, %r325, %r324;
	mul.wide.u32 	%rd30, %r326, 8;
	add.s64 	%rd31, %rd2, %rd30;
	cvt.u64.u32 	%rd32, %r109;
	atom.global.add.u64 	%rd33, [%rd31], %rd32;
$L__BB8_75:
	ld.shared.u32 	%r110, [%r108+1024];
	setp.eq.s32 	%p47, %r110, 0;
	@%p47 bra 	$L__BB8_77;
	cvt.u32.u64 	%r327, %rd5;
	shl.b32 	%r328, %r462, 8;
	add.s32 	%r329, %r328, %r327;
	add.s32 	%r330, %r329, 256;
	mul.wide.u32 	%rd34, %r330, 8;
	add.s64 	%rd35, %rd2, %rd34;
	cvt.u64.u32 	%rd36, %r110;
	atom.global.add.u64 	%rd37, [%rd35], %rd36;
$L__BB8_77:
	ld.shared.u32 	%r111, [%r108+2048];
	setp.eq.s32 	%p48, %r111, 0;
	@%p48 bra 	$L__BB8_79;
	cvt.u32.u64 	%r331, %rd5;
	shl.b32 	%r332, %r462, 8;
	add.s32 	%r333, %r332, %r331;
	add.s32 	%r334, %r333, 512;
	mul.wide.u32 	%rd38, %r334, 8;
	add.s64 	%rd39, %rd2, %rd38;
	cvt.u64.u32 	%rd40, %r111;
	atom.global.add.u64 	%rd41, [%rd39], %rd40;
$L__BB8_79:
	ld.shared.u32 	%r112, [%r108+3072];
	setp.eq.s32 	%p49, %r112, 0;
	@%p49 bra 	$L__BB8_81;
	cvt.u32.u64 	%r335, %rd5;
	shl.b32 	%r336, %r462, 8;
	add.s32 	%r337, %r336, %r335;
	add.s32 	%r338, %r337, 768;
	mul.wide.u32 	%rd42, %r338, 8;
	add.s64 	%rd43, %rd2, %rd42;
	cvt.u64.u32 	%rd44, %r112;
	atom.global.add.u64 	%rd45, [%rd43], %rd44;
$L__BB8_81:
	ld.shared.u32 	%r113, [%r108+4096];
	setp.eq.s32 	%p50, %r113, 0;
	@%p50 bra 	$L__BB8_83;
	cvt.u32.u64 	%r339, %rd5;
	shl.b32 	%r340, %r462, 8;
	add.s32 	%r341, %r340, %r339;
	add.s32 	%r342, %r341, 1024;
	mul.wide.u32 	%rd46, %r342, 8;
	add.s64 	%rd47, %rd2, %rd46;
	cvt.u64.u32 	%rd48, %r113;
	atom.global.add.u64 	%rd49, [%rd47], %rd48;
$L__BB8_83:
	ld.shared.u32 	%r114, [%r108+5120];
	setp.eq.s32 	%p51, %r114, 0;
	@%p51 bra 	$L__BB8_85;
	cvt.u32.u64 	%r343, %rd5;
	shl.b32 	%r344, %r462, 8;
	add.s32 	%r345, %r344, %r343;
	add.s32 	%r346, %r345, 1280;
	mul.wide.u32 	%rd50, %r346, 8;
	add.s64 	%rd51, %rd2, %rd50;
	cvt.u64.u32 	%rd52, %r114;
	atom.global.add.u64 	%rd53, [%rd51], %rd52;
$L__BB8_85:
	ld.shared.u32 	%r115, [%r108+6144];
	setp.eq.s32 	%p52, %r115, 0;
	@%p52 bra 	$L__BB8_87;
	cvt.u32.u64 	%r347, %rd5;
	shl.b32 	%r348, %r462, 8;
	add.s32 	%r349, %r348, %r347;
	add.s32 	%r350, %r349, 1536;
	mul.wide.u32 	%rd54, %r350, 8;
	add.s64 	%rd55, %rd2, %rd54;
	cvt.u64.u32 	%rd56, %r115;
	atom.global.add.u64 	%rd57, [%rd55], %rd56;
$L__BB8_87:
	ld.shared.u32 	%r116, [%r108+7168];
	setp.eq.s32 	%p53, %r116, 0;
	@%p53 bra 	$L__BB8_89;
	cvt.u32.u64 	%r351, %rd5;
	shl.b32 	%r352, %r462, 8;
	add.s32 	%r353, %r352, %r351;
	add.s32 	%r354, %r353, 1792;
	mul.wide.u32 	%rd58, %r354, 8;
	add.s64 	%rd59, %rd2, %rd58;
	cvt.u64.u32 	%rd60, %r116;
	atom.global.add.u64 	%rd61, [%rd59], %rd60;
$L__BB8_89:
	add.s32 	%r462, %r462, 8;
	setp.ne.s32 	%p54, %r462, %r16;
	mov.u32 	%r464, %r16;
	@%p54 bra 	$L__BB8_73;
$L__BB8_90:
	add.s32 	%r119, %r5, -1;
	setp.eq.s32 	%p55, %r3, 0;
	@%p55 bra 	$L__BB8_111;
	setp.lt.u32 	%p56, %r4, 3;
	@%p56 bra 	$L__BB8_101;
	shl.b32 	%r355, %r464, 10;
	add.s32 	%r120, %r6, %r355;
	ld.shared.u32 	%r121, [%r120];
	setp.eq.s32 	%p57, %r121, 0;
	@%p57 bra 	$L__BB8_94;
	cvt.u32.u64 	%r356, %rd5;
	shl.b32 	%r357, %r464, 8;
	add.s32 	%r358, %r357, %r356;
	mul.wide.u32 	%rd62, %r358, 8;
	add.s64 	%rd63, %rd2, %rd62;
	cvt.u64.u32 	%rd64, %r121;
	atom.global.add.u64 	%rd65, [%rd63], %rd64;
$L__BB8_94:
	ld.shared.u32 	%r122, [%r120+1024];
	setp.eq.s32 	%p58, %r122, 0;
	@%p58 bra 	$L__BB8_96;
	cvt.u32.u64 	%r359, %rd5;
	shl.b32 	%r360, %r464, 8;
	add.s32 	%r361, %r360, %r359;
	add.s32 	%r362, %r361, 256;
	mul.wide.u32 	%rd66, %r362, 8;
	add.s64 	%rd67, %rd2, %rd66;
	cvt.u64.u32 	%rd68, %r122;
	atom.global.add.u64 	%rd69, [%rd67], %rd68;
$L__BB8_96:
	ld.shared.u32 	%r123, [%r120+2048];
	setp.eq.s32 	%p59, %r123, 0;
	@%p59 bra 	$L__BB8_98;
	cvt.u32.u64 	%r363, %rd5;
	shl.b32 	%r364, %r464, 8;
	add.s32 	%r365, %r364, %r363;
	add.s32 	%r366, %r365, 512;
	mul.wide.u32 	%rd70, %r366, 8;
	add.s64 	%rd71, %rd2, %rd70;
	cvt.u64.u32 	%rd72, %r123;
	atom.global.add.u64 	%rd73, [%rd71], %rd72;
$L__BB8_98:
	ld.shared.u32 	%r124, [%r120+3072];
	setp.eq.s32 	%p60, %r124, 0;
	@%p60 bra 	$L__BB8_100;
	cvt.u32.u64 	%r367, %rd5;
	shl.b32 	%r368, %r464, 8;
	add.s32 	%r369, %r368, %r367;
	add.s32 	%r370, %r369, 768;
	mul.wide.u32 	%rd74, %r370, 8;
	add.s64 	%rd75, %rd2, %rd74;
	cvt.u64.u32 	%rd76, %r124;
	atom.global.add.u64 	%rd77, [%rd75], %rd76;
$L__BB8_100:
	add.s32 	%r464, %r464, 4;
$L__BB8_101:
	setp.eq.s32 	%p61, %r5, 0;
	@%p61 bra 	$L__BB8_111;
	setp.eq.s32 	%p62, %r119, 0;
	@%p62 bra 	$L__BB8_108;
	shl.b32 	%r371, %r464, 10;
	add.s32 	%r127, %r6, %r371;
	ld.shared.u32 	%r128, [%r127];
	setp.eq.s32 	%p63, %r128, 0;
	@%p63 bra 	$L__BB8_105;
	cvt.u32.u64 	%r372, %rd5;
	shl.b32 	%r373, %r464, 8;
	add.s32 	%r374, %r373, %r372;
	mul.wide.u32 	%rd78, %r374, 8;
	add.s64 	%rd79, %rd2, %rd78;
	cvt.u64.u32 	%rd80, %r128;
	atom.global.add.u64 	%rd81, [%rd79], %rd80;
$L__BB8_105:
	ld.shared.u32 	%r129, [%r127+1024];
	setp.eq.s32 	%p64, %r129, 0;
	@%p64 bra 	$L__BB8_107;
	cvt.u32.u64 	%r375, %rd5;
	shl.b32 	%r376, %r464, 8;
	add.s32 	%r377, %r376, %r375;
	add.s32 	%r378, %r377, 256;
	mul.wide.u32 	%rd82, %r378, 8;
	add.s64 	%rd83, %rd2, %rd82;
	cvt.u64.u32 	%rd84, %r129;
	atom.global.add.u64 	%rd85, [%rd83], %rd84;
$L__BB8_107:
	add.s32 	%r464, %r464, 2;
$L__BB8_108:
	setp.eq.s32 	%p65, %r17, 0;
	@%p65 bra 	$L__BB8_111;
	shl.b32 	%r379, %r464, 10;
	add.s32 	%r380, %r6, %r379;
	ld.shared.u32 	%r132, [%r380];
	setp.eq.s32 	%p66, %r132, 0;
	@%p66 bra 	$L__BB8_111;
	cvt.u32.u64 	%r381, %rd5;
	shl.b32 	%r382, %r464, 8;
	add.s32 	%r383, %r382, %r381;
	mul.wide.u32 	%rd86, %r383, 8;
	add.s64 	%rd87, %rd2, %rd86;
	cvt.u64.u32 	%rd88, %r132;
	atom.global.add.u64 	%rd89, [%rd87], %rd88;
$L__BB8_111:
	cvt.u32.u64 	%r384, %rd5;
	setp.gt.u32 	%p67, %r384, 127;
	@%p67 bra 	$L__BB8_152;
	setp.lt.u32 	%p68, %r1, 7;
	mov.b32 	%r468, 0;
	@%p68 bra 	$L__BB8_131;
	mov.b32 	%r466, 0;
$L__BB8_114:
	.pragma "nounroll";
	shl.b32 	%r388, %r466, 10;
	add.s32 	%r134, %r6, %r388;
	ld.shared.u32 	%r135, [%r134+512];
	setp.eq.s32 	%p69, %r135, 0;
	shl.b32 	%r389, %r466, 8;
	add.s32 	%r390, %r389, %r384;
	mul.wide.u32 	%rd90, %r390, 8;
	add.s64 	%rd15, %rd2, %rd90;
	@%p69 bra 	$L__BB8_116;
	cvt.u64.u32 	%rd91, %r135;
	atom.global.add.u64 	%rd92, [%rd15+1024], %rd91;
$L__BB8_116:
	ld.shared.u32 	%r136, [%r134+1536];
	setp.eq.s32 	%p70, %r136, 0;
	@%p70 bra 	$L__BB8_118;
	cvt.u64.u32 	%rd93, %r136;
	atom.global.add.u64 	%rd94, [%rd15+3072], %rd93;
$L__BB8_118:
	ld.shared.u32 	%r137, [%r134+2560];
	setp.eq.s32 	%p71, %r137, 0;
	@%p71 bra 	$L__BB8_120;
	cvt.u64.u32 	%rd95, %r137;
	atom.global.add.u64 	%rd96, [%rd15+5120], %rd95;
$L__BB8_120:
	ld.shared.u32 	%r138, [%r134+3584];
	setp.eq.s32 	%p72, %r138, 0;
	@%p72 bra 	$L__BB8_122;
	cvt.u64.u32 	%rd97, %r138;
	atom.global.add.u64 	%rd98, [%rd15+7168], %rd97;
$L__BB8_122:
	ld.shared.u32 	%r139, [%r134+4608];
	setp.eq.s32 	%p73, %r139, 0;
	@%p73 bra 	$L__BB8_124;
	cvt.u64.u32 	%rd99, %r139;
	atom.global.add.u64 	%rd100, [%rd15+9216], %rd99;
$L__BB8_124:
	ld.shared.u32 	%r140, [%r134+5632];
	setp.eq.s32 	%p74, %r140, 0;
	@%p74 bra 	$L__BB8_126;
	cvt.u64.u32 	%rd101, %r140;
	atom.global.add.u64 	%rd102, [%rd15+11264], %rd101;
$L__BB8_126:
	ld.shared.u32 	%r141, [%r134+6656];
	setp.eq.s32 	%p75, %r141, 0;
	@%p75 bra 	$L__BB8_128;
	cvt.u64.u32 	%rd103, %r141;
	atom.global.add.u64 	%rd104, [%rd15+13312], %rd103;
$L__BB8_128:
	ld.shared.u32 	%r142, [%r134+7680];
	setp.eq.s32 	%p76, %r142, 0;
	@%p76 bra 	$L__BB8_130;
	cvt.u64.u32 	%rd105, %r142;
	atom.global.add.u64 	%rd106, [%rd15+15360], %rd105;
$L__BB8_130:
	add.s32 	%r466, %r466, 8;
	setp.ne.s32 	%p77, %r466, %r16;
	mov.u32 	%r468, %r16;
	@%p77 bra 	$L__BB8_114;
$L__BB8_131:
	setp.eq.s32 	%p78, %r3, 0;
	@%p78 bra 	$L__BB8_152;
	setp.lt.u32 	%p79, %r4, 3;
	@%p79 bra 	$L__BB8_142;
	shl.b32 	%r391, %r468, 10;
	add.s32 	%r145, %r6, %r391;
	ld.shared.u32 	%r146, [%r145+512];
	setp.eq.s32 	%p80, %r146, 0;
	@%p80 bra 	$L__BB8_135;
	shl.b32 	%r393, %r468, 8;
	add.s32 	%r394, %r393, %r384;
	mul.wide.u32 	%rd107, %r394, 8;
	add.s64 	%rd108, %rd2, %rd107;
	cvt.u64.u32 	%rd109, %r146;
	atom.global.add.u64 	%rd110, [%rd108+1024], %rd109;
$L__BB8_135:
	ld.shared.u32 	%r147, [%r145+1536];
	setp.eq.s32 	%p81, %r147, 0;
	@%p81 bra 	$L__BB8_137;
	shl.b32 	%r396, %r468, 8;
	add.s32 	%r397, %r396, %r384;
	add.s32 	%r398, %r397, 256;
	mul.wide.u32 	%rd111, %r398, 8;
	add.s64 	%rd112, %rd2, %rd111;
	cvt.u64.u32 	%rd113, %r147;
	atom.global.add.u64 	%rd114, [%rd112+1024], %rd113;
$L__BB8_137:
	ld.shared.u32 	%r148, [%r145+2560];
	setp.eq.s32 	%p82, %r148, 0;
	@%p82 bra 	$L__BB8_139;
	shl.b32 	%r400, %r468, 8;
	add.s32 	%r401, %r400, %r384;
	add.s32 	%r402, %r401, 512;
	mul.wide.u32 	%rd115, %r402, 8;
	add.s64 	%rd116, %rd2, %rd115;
	cvt.u64.u32 	%rd117, %r148;
	atom.global.add.u64 	%rd118, [%rd116+1024], %rd117;
$L__BB8_139:
	ld.shared.u32 	%r149, [%r145+3584];
	setp.eq.s32 	%p83, %r149, 0;
	@%p83 bra 	$L__BB8_141;
	shl.b32 	%r404, %r468, 8;
	add.s32 	%r405, %r404, %r384;
	add.s32 	%r406, %r405, 768;
	mul.wide.u32 	%rd119, %r406, 8;
	add.s64 	%rd120, %rd2, %rd119;
	cvt.u64.u32 	%rd121, %r149;
	atom.global.add.u64 	%rd122, [%rd120+1024], %rd121;
$L__BB8_141:
	add.s32 	%r468, %r468, 4;
$L__BB8_142:
	setp.eq.s32 	%p84, %r5, 0;
	@%p84 bra 	$L__BB8_152;
	setp.eq.s32 	%p85, %r119, 0;
	@%p85 bra 	$L__BB8_149;
	shl.b32 	%r407, %r468, 10;
	add.s32 	%r152, %r6, %r407;
	ld.shared.u32 	%r153, [%r152+512];
	setp.eq.s32 	%p86, %r153, 0;
	@%p86 bra 	$L__BB8_146;
	shl.b32 	%r409, %r468, 8;
	add.s32 	%r410, %r409, %r384;
	mul.wide.u32 	%rd123, %r410, 8;
	add.s64 	%rd124, %rd2, %rd123;
	cvt.u64.u32 	%rd125, %r153;
	atom.global.add.u64 	%rd126, [%rd124+1024], %rd125;
$L__BB8_146:
	ld.shared.u32 	%r154, [%r152+1536];
	setp.eq.s32 	%p87, %r154, 0;
	@%p87 bra 	$L__BB8_148;
	shl.b32 	%r412, %r468, 8;
	add.s32 	%r413, %r412, %r384;
	add.s32 	%r414, %r413, 256;
	mul.wide.u32 	%rd127, %r414, 8;
	add.s64 	%rd128, %rd2, %rd127;
	cvt.u64.u32 	%rd129, %r154;
	atom.global.add.u64 	%rd130, [%rd128+1024], %rd129;
$L__BB8_148:
	add.s32 	%r468, %r468, 2;
$L__BB8_149:
	setp.eq.s32 	%p88, %r17, 0;
	@%p88 bra 	$L__BB8_152;
	shl.b32 	%r415, %r468, 10;
	add.s32 	%r416, %r6, %r415;
	ld.shared.u32 	%r157, [%r416+512];
	setp.eq.s32 	%p89, %r157, 0;
	@%p89 bra 	$L__BB8_152;
	shl.b32 	%r418, %r468, 8;
	add.s32 	%r419, %r418, %r384;
	mul.wide.u32 	%rd131, %r419, 8;
	add.s64 	%rd132, %rd2, %rd131;
	cvt.u64.u32 	%rd133, %r157;
	atom.global.add.u64 	%rd134, [%rd132+1024], %rd133;
$L__BB8_152:
	bar.sync 	0;
	add.s64 	%rd135, %rd135, 1;
	setp.ne.s64 	%p90, %rd135, %rd6;
	@%p90 bra 	$L__BB8_2;
$L__BB8_153:
	ret;

}
	// .globl	_ZN3cub18CUB_300001_SM_10006detail10radix_sort33DeviceRadixSortExclusiveSumKernelINS1_5radix10policy_hubIjNS0_8NullTypeEyE10Policy1000EyEEvPT0_
.visible .entry _ZN3cub18CUB_300001_SM_10006detail10radix_sort33DeviceRadixSortExclusiveSumKernelINS1_5radix10policy_hubIjNS0_8NullTypeEyE10Policy1000EyEEvPT0_(
	.param .u64 .ptr .align 1 _ZN3cub18CUB_300001_SM_10006detail10radix_sort33DeviceRadixSortExclusiveSumKernelINS1_5radix10policy_hubIjNS0_8NullTypeEyE10Policy1000EyEEvPT0__param_0
)
{
	.reg .pred 	%p<4>;
	.reg .b32 	%r<28>;
	.reg .b64 	%rd<54>;
	// demoted variable
	.shared .align 16 .b8 _ZZN3cub18CUB_300001_SM_10006detail10radix_sort33DeviceRadixSortExclusiveSumKernelINS1_5radix10policy_hubIjNS0_8NullTypeEyE10Policy1000EyEEvPT0_E12temp_storage[2336];
	ld.param.u64 	%rd5, [_ZN3cub18CUB_300001_SM_10006detail10radix_sort33DeviceRadixSortExclusiveSumKernelINS1_5radix10policy_hubIjNS0_8NullTypeEyE10Policy1000EyEEvPT0__param_0];
	cvta.to.global.u64 	%rd6, %rd5;
	mov.u32 	%r3, %ctaid.x;
	shl.b32 	%r4, %r3, 8;
	mov.u32 	%r1, %tid.x;
	setp.gt.u32 	%p1, %r1, 255;
	add.s32 	%r5, %r4, %r1;
	mul.wide.s32 	%rd7, %r5, 8;
	add.s64 	%rd1, %rd6, %rd7;
	@%p1 bra 	$L__BB9_2;
	ld.global.u64 	%rd53, [%rd1];
$L__BB9_2:
	shr.u32 	%r6, %r1, 3;
	add.s32 	%r7, %r6, %r1;
	shl.b32 	%r8, %r7, 3;
	mov.u32 	%r9, _ZZN3cub18CUB_300001_SM_10006detail10radix_sort33DeviceRadixSortExclusiveSumKernelINS1_5radix10policy_hubIjNS0_8NullTypeEyE10Policy1000EyEEvPT0_E12temp_storage;
	add.s32 	%r10, %r9, %r8;
	add.s32 	%r2, %r10, 16;
	st.shared.u64 	[%r10+16], %rd53;
	bar.sync 	0;
	setp.gt.u32 	%p2, %r1, 31;
	@%p2 bra 	$L__BB9_4;
	mad.lo.s32 	%r27, %r1, 72, %r9;
	ld.shared.u64 	%rd23, [%r27+16];
	ld.shared.u64 	%rd24, [%r27+24];
	ld.shared.u64 	%rd25, [%r27+32];
	ld.shared.u64 	%rd26, [%r27+40];
	ld.shared.u64 	%rd27, [%r27+48];
	ld.shared.u64 	%rd28, [%r27+56];
	ld.shared.u64 	%rd29, [%r27+64];
	ld.shared.u64 	%rd30, [%r27+72];
	add.s64 	%rd31, %rd24, %rd23;
	add.s64 	%rd32, %rd31, %rd25;
	add.s64 	%rd33, %rd32, %rd26;
	add.s64 	%rd34, %rd33, %rd27;
	add.s64 	%rd35, %rd34, %rd28;
	add.s64 	%rd36, %rd35, %rd29;
	add.s64 	%rd10, %rd36, %rd30;
	mov.b32 	%r11, 1;
	mov.b32 	%r24, 0;
	mov.b32 	%r25, -1;
	// begin inline asm
	{  .reg .u64 r0;  .reg .u32 lo;  .reg .u32 hi;  .reg .pred p;  mov.b64 {lo, hi}, %rd10;  shfl.sync.up.b32 lo|p, lo, %r11, %r24, %r25;  shfl.sync.up.b32 hi|p, hi, %r11, %r24, %r25;  mov.b64 r0, {lo, hi};  @p add.u64 r0, r0, %rd10;  mov.u64 %rd8, r0;}
	// end inline asm
	mov.b32 	%r14, 2;
	// begin inline asm
	{  .reg .u64 r0;  .reg .u32 lo;  .reg .u32 hi;  .reg .pred p;  mov.b64 {lo, hi}, %rd8;  shfl.sync.up.b32 lo|p, lo, %r14, %r24, %r25;  shfl.sync.up.b32 hi|p, hi, %r14, %r24, %r25;  mov.b64 r0, {lo, hi};  @p add.u64 r0, r0, %rd8;  mov.u64 %rd11, r0;}
	// end inline asm
	mov.b32 	%r17, 4;
	// begin inline asm
	{  .reg .u64 r0;  .reg .u32 lo;  .reg .u32 hi;  .reg .pred p;  mov.b64 {lo, hi}, %rd11;  shfl.sync.up.b32 lo|p, lo, %r17, %r24, %r25;  shfl.sync.up.b32 hi|p, hi, %r17, %r24, %r25;  mov.b64 r0, {lo, hi};  @p add.u64 r0, r0, %rd11;  mov.u64 %rd14, r0;}
	// end inline asm
	mov.b32 	%r20, 8;
	// begin inline asm
	{  .reg .u64 r0;  .reg .u32 lo;  .reg .u32 hi;  .reg .pred p;  mov.b64 {lo, hi}, %rd14;  shfl.sync.up.b32 lo|p, lo, %r20, %r24, %r25;  shfl.sync.up.b32 hi|p, hi, %r20, %r24, %r25;  mov.b64 r0, {lo, hi};  @p add.u64 r0, r0, %rd14;  mov.u64 %rd17, r0;}
	// end inline asm
	mov.b32 	%r23, 16;
	// begin inline asm
	{  .reg .u64 r0;  .reg .u32 lo;  .reg .u32 hi;  .reg .pred p;  mov.b64 {lo, hi}, %rd17;  shfl.sync.up.b32 lo|p, lo, %r23, %r24, %r25;  shfl.sync.up.b32 hi|p, hi, %r23, %r24, %r25;  mov.b64 r0, {lo, hi};  @p add.u64 r0, r0, %rd17;  mov.u64 %rd20, r0;}
	// end inline asm
	sub.s64 	%rd37, %rd20, %rd10;
	ld.shared.u64 	%rd38, [%r27+16];
	ld.shared.u64 	%rd39, [%r27+24];
	ld.shared.u64 	%rd40, [%r27+32];
	ld.shared.u64 	%rd41, [%r27+40];
	ld.shared.u64 	%rd42, [%r27+48];
	ld.shared.u64 	%rd43, [%r27+56];
	ld.shared.u64 	%rd44, [%r27+64];
	add.s64 	%rd45, %rd38, %rd37;
	add.s64 	%rd46, %rd39, %rd45;
	add.s64 	%rd47, %rd40, %rd46;
	add.s64 	%rd48, %rd41, %rd47;
	add.s64 	%rd49, %rd42, %rd48;
	add.s64 	%rd50, %rd43, %rd49;
	add.s64 	%rd51, %rd44, %rd50;
	st.shared.u64 	[%r27+16], %rd37;
	st.shared.u64 	[%r27+24], %rd45;
	st.shared.u64 	[%r27+32], %rd46;
	st.shared.u64 	[%r27+40], %rd47;
	st.shared.u64 	[%r27+48], %rd48;
	st.shared.u64 	[%r27+56], %rd49;
	st.shared.u64 	[%r27+64], %rd50;
	st.shared.u64 	[%r27+72], %rd51;
$L__BB9_4:
	setp.gt.u32 	%p3, %r1, 255;
	bar.sync 	0;
	@%p3 bra 	$L__BB9_6;
	ld.shared.u64 	%rd52, [%r2];
	st.global.u64 	[%rd1], %rd52;
$L__BB9_6:
	ret;

}
	// .globl	_ZN3cub18CUB_300001_SM_10006detail10radix_sort29DeviceRadixSortOnesweepKernelINS1_5radix10policy_hubIjNS0_8NullTypeEyE10Policy1000ELNS0_9SortOrderE0EjS6_yiiNS1_21identity_decomposer_tEEEvPT5_SC_PT3_PKSD_PT1_PKSH_PT2_PKSL_T4_iiT6_
.visible .entry _ZN3cub18CUB_300001_SM_10006detail10radix_sort29DeviceRadixSortOnesweepKernelINS1_5radix10policy_hubIjNS0_8NullTypeEyE10Policy1000ELNS0_9SortOrderE0EjS6_yiiNS1_21identity_decomposer_tEEEvPT5_SC_PT3_PKSD_PT1_PKSH_PT2_PKSL_T4_iiT6_(
	.param .u64 .ptr .align 1 _ZN3cub18CUB_300001_SM_10006detail10radix_sort29DeviceRadixSortOnesweepKernelINS1_5radix10policy_hubIjNS0_8NullTypeEyE10Policy1000ELNS0_9SortOrderE0EjS6_yiiNS1_21identity_decomposer_tEEEvPT5_SC_PT3_PKSD_PT1_PKSH_PT2_PKSL_T4_iiT6__param_0,
	.param .u64 .ptr .align 1 _ZN3cub18CUB_300001_SM_10006detail10radix_sort29DeviceRadixSortOnesweepKernelINS1_5radix10policy_hubIjNS0_8NullTypeEyE10Policy1000ELNS0_9SortOrderE0EjS6_yiiNS1_21identity_decomposer_tEEEvPT5_SC_PT3_PKSD_PT1_PKSH_PT2_PKSL_T4_iiT6__param_1,
	.param .u64 .ptr .align 1 _ZN3cub18CUB_300001_SM_10006detail10radix_sort29DeviceRadixSortOnesweepKernelINS1_5radix10policy_hubIjNS0_8NullTypeEyE10Policy1000ELNS0_9SortOrderE0EjS6_yiiNS1_21identity_decomposer_tEEEvPT5_SC_PT3_PKSD_PT1_PKSH_PT2_PKSL_T4_iiT6__param_2,
	.param .u64 .ptr .align 1 _ZN3cub18CUB_300001_SM_10006detail10radix_sort29DeviceRadixSortOnesweepKernelINS1_5radix10policy_hubIjNS0_8NullTypeEyE10Policy1000ELNS0_9SortOrderE0EjS6_yiiNS1_21identity_decomposer_tEEEvPT5_SC_PT3_PKSD_PT1_PKSH_PT2_PKSL_T4_iiT6__param_3,
	.param .u64 .ptr .align 1 _ZN3cub18CUB_300001_SM_10006detail10radix_sort29DeviceRadixSortOnesweepKernelINS1_5radix10policy_hubIjNS0_8NullTypeEyE10Policy1000ELNS0_9SortOrderE0EjS6_yiiNS1_21identity_decomposer_tEEEvPT5_SC_PT3_PKSD_PT1_PKSH_PT2_PKSL_T4_iiT6__param_4,
	.param .u64 .ptr .align 1 _ZN3cub18CUB_300001_SM_10006detail10radix_sort29DeviceRadixSortOnesweepKernelINS1_5radix10policy_hubIjNS0_8NullTypeEyE10Policy1000ELNS0_9SortOrderE0EjS6_yiiNS1_21identity_decomposer_tEEEvPT5_SC_PT3_PKSD_PT1_PKSH_PT2_PKSL_T4_iiT6__param_5,
	.param .u64 .ptr .align 1 _ZN3cub18CUB_300001_SM_10006detail10radix_sort29DeviceRadixSortOnesweepKernelINS1_5radix10policy_hubIjNS0_8NullTypeEyE10Policy1000ELNS0_9SortOrderE0EjS6_yiiNS1_21identity_decomposer_tEEEvPT5_SC_PT3_PKSD_PT1_PKSH_PT2_PKSL_T4_iiT6__param_6,
	.param .u64 .ptr .align 1 _ZN3cub18CUB_300001_SM_10006detail10radix_sort29DeviceRadixSortOnesweepKernelINS1_5radix10policy_hubIjNS0_8NullTypeEyE10Policy1000ELNS0_9SortOrderE0EjS6_yiiNS1_21identity_decomposer_tEEEvPT5_SC_PT3_PKSD_PT1_PKSH_PT2_PKSL_T4_iiT6__param_7,
	.param .u32 _ZN3cub18CUB_300001_SM_10006detail10radix_sort29DeviceRadixSortOnesweepKernelINS1_5radix10policy_hubIjNS0_8NullTypeEyE10Policy1000ELNS0_9SortOrderE0EjS6_yiiNS1_21identity_decomposer_tEEEvPT5_SC_PT3_PKSD_PT1_PKSH_PT2_PKSL_T4_iiT6__param_8,
	.param .u32 _ZN3cub18CUB_300001_SM_10006detail10radix_sort29DeviceRadixSortOnesweepKernelINS1_5radix10policy_hubIjNS0_8NullTypeEyE10Policy1000ELNS0_9SortOrderE0EjS6_yiiNS1_21identity_decomposer_tEEEvPT5_SC_PT3_PKSD_PT1_PKSH_PT2_PKSL_T4_iiT6__param_9,
	.param .u32 _ZN3cub18CUB_300001_SM_10006detail10radix_sort29DeviceRadixSortOnesweepKernelINS1_5radix10policy_hubIjNS0_8NullTypeEyE10Policy1000ELNS0_9SortOrderE0EjS6_yiiNS1_21identity_decomposer_tEEEvPT5_SC_PT3_PKSD_PT1_PKSH_PT2_PKSL_T4_iiT6__param_10,
	.param .align 1 .b8 _ZN3cub18CUB_300001_SM_10006detail10radix_sort29DeviceRadixSortOnesweepKernelINS1_5radix10policy_hubIjNS0_8NullTypeEyE10Policy1000ELNS0_9SortOrderE0EjS6_yiiNS1_21identity_decomposer_tEEEvPT5_SC_PT3_PKSD_PT1_PKSH_PT2_PKSL_T4_iiT6__param_11[1]
)
.maxntid 384
{
	.reg .pred 	%p<143>;
	.reg .b32 	%r<1708>;
	.reg .b64 	%rd<242>;
	// demoted variable
	.shared .align 16 .b8 _ZZN3cub18CUB_300001_SM_10006detail10radix_sort29DeviceRadixSortOnesweepKernelINS1_5radix10policy_hubIjNS0_8NullTypeEyE10Policy1000ELNS0_9SortOrderE0EjS6_yiiNS1_21identity_decomposer_tEEEvPT5_SC_PT3_PKSD_PT1_PKSH_PT2_PKSL_T4_iiT6_E1s[31232];
	ld.param.u64 	%rd18, [_ZN3cub18CUB_300001_SM_10006detail10radix_sort29DeviceRadixSortOnesweepKernelINS1_5radix10policy_hubIjNS0_8NullTypeEyE10Policy1000ELNS0_9SortOrderE0EjS6_yiiNS1_21identity_decomposer_tEEEvPT5_SC_PT3_PKSD_PT1_PKSH_PT2_PKSL_T4_iiT6__param_1];
	ld.param.u64 	%rd22, [_ZN3cub18CUB_300001_SM_10006detail10radix_sort29DeviceRadixSortOnesweepKernelINS1_5radix10policy_hubIjNS0_8NullTypeEyE10Policy1000ELNS0_9SortOrderE0EjS6_yiiNS1_21identity_decomposer_tEEEvPT5_SC_PT3_PKSD_PT1_PKSH_PT2_PKSL_T4_iiT6__param_5];
	ld.param.u32 	%r247, [_ZN3cub18CUB_300001_SM_10006detail10radix_sort29DeviceRadixSortOnesweepKernelINS1_5radix10policy_hubIjNS0_8NullTypeEyE10Policy1000ELNS0_9SortOrderE0EjS6_yiiNS1_21identity_decomposer_tEEEvPT5_SC_PT3_PKSD_PT1_PKSH_PT2_PKSL_T4_iiT6__param_10];
	cvta.to.global.u64 	%rd1, %rd22;
	mov.u32 	%r1, %tid.x;
	shr.u32 	%r2, %r1, 5;
	// begin inline asm
	mov.u32 %r248, %laneid;
	// end inline asm
	setp.ne.s32 	%p1, %r1, 0;
	@%p1 bra 	$L__BB10_2;
	cvta.to.global.u64 	%rd23, %rd18;
	atom.global.add.u32 	%r249, [%rd23], 1;
	st.shared.u32 	[_ZZN3cub18CUB_300001_SM_10006detail10radix_sort29DeviceRadixSortOnesweepKernelINS1_5radix10policy_hubIjNS0_8NullTypeEyE10Policy1000ELNS0_9SortOrderE0EjS6_yiiNS1_21identity_decomposer_tEEEvPT5_SC_PT3_PKSD_PT1_PKSH_PT2_PKSL_T4_iiT6_E1s+29184], %r249;
$L__BB10_2:
	ld.param.u32 	%r1582, [_ZN3cub18CUB_300001_SM_10006detail10radix_sort29DeviceRadixSortOnesweepKernelINS1_5radix10policy_hubIjNS0_8NullTypeEyE10Policy1000ELNS0_9SortOrderE0EjS6_yiiNS1_21identity_decomposer_tEEEvPT5_SC_PT3_PKSD_PT1_PKSH_PT2_PKSL_T4_iiT6__param_8];
	bar.sync 	0;
	ld.shared.u32 	%r4, [_ZZN3cub18CUB_300001_SM_10006detail10radix_sort29DeviceRadixSortOnesweepKernelINS1_5radix10policy_hubIjNS0_8NullTypeEyE10Policy1000ELNS0_9SortOrderE0EjS6_yiiNS1_21identity_decomposer_tEEEvPT5_SC_PT3_PKSD_PT1_PKSH_PT2_PKSL_T4_iiT6_E1s+29184];
	mul.lo.s32 	%r250, %r4, 7296;
	add.s32 	%r251, %r250, 7296;
	setp.gt.s32 	%p2, %r251, %r1582;
	cvt.s64.s32 	%rd2, %r250;
	@%p2 bra 	$L__BB10_4;
	and.b32  	%r252, %r1, 31;
	and.b32  	%r253, %r1, 992;
	mul.lo.s32 	%r254, %r253, 19;
	or.b32  	%r255, %r254, %r252;
	cvt.u64.u32 	%rd24, %r255;
	add.s64 	%rd25, %rd24, %rd2;
	shl.b64 	%rd26, %rd25, 2;
	add.s64 	%rd27, %rd1, %rd26;
	ld.global.u32 	%r1653, [%rd27];
	ld.global.u32 	%r1654, [%rd27+128];
	ld.global.u32 	%r1655, [%rd27+256];
	ld.global.u32 	%r1656, [%rd27+384];
	ld.global.u32 	%r1657, [%rd27+512];
	ld.global.u32 	%r1658, [%rd27+640];
	ld.global.u32 	%r1659, [%rd27+768];
	ld.global.u32 	%r1660, [%rd27+896];
	ld.global.u32 	%r1661, [%rd27+1024];
	ld.global.u32 	%r1662, [%rd27+1152];
	ld.global.u32 	%r1663, [%rd27+1280];
	ld.global.u32 	%r1664, [%rd27+1408];
	ld.global.u32 	%r1665, [%rd27+1536];
	ld.global.u32 	%r1666, [%rd27+1664];
	ld.global.u32 	%r1667, [%rd27+1792];
	ld.global.u32 	%r1668, [%rd27+1920];
	ld.global.u32 	%r1669, [%rd27+2048];
	ld.global.u32 	%r1670, [%rd27+2176];
	ld.global.u32 	%r1671, [%rd27+2304];
	bra.uni 	$L__BB10_42;
$L__BB10_4:
	ld.param.u32 	%r1583, [_ZN3cub18CUB_300001_SM_10006detail10radix_sort29DeviceRadixSortOnesweepKernelINS1_5radix10policy_hubIjNS0_8NullTypeEyE10Policy1000ELNS0_9SortOrderE0EjS6_yiiNS1_21identity_decomposer_tEEEvPT5_SC_PT3_PKSD_PT1_PKSH_PT2_PKSL_T4_iiT6__param_8];
	cvt.u32.u64 	%r257, %rd2;
	sub.s32 	%r24, %r1583, %r257;
	and.b32  	%r258, %r1, 31;
	and.b32  	%r259, %r1, 992;
	mul.lo.s32 	%r260, %r259, 19;
	or.b32  	%r25, %r260, %r258;
	setp.ge.s32 	%p3, %r25, %r24;
	cvt.u64.u32 	%rd28, %r25;
	add.s64 	%rd29, %rd28, %rd2;
	shl.b64 	%rd30, %rd29, 2;
	add.s64 	%rd3, %rd1, %rd30;
	mov.b32 	%r1653, -1;
	@%p3 bra 	$L__BB10_6;
	ld.global.u32 	%r1653, [%rd3];
$L__BB10_6:
	add.s32 	%r262, %r25, 32;
	setp.ge.s32 	%p4, %r262, %r24;
	mov.b32 	%r1654, -1;
	@%p4 bra 	$L__BB10_8;
	ld.global.u32 	%r1654, [%rd3+128];
$L__BB10_8:
	add.s32 	%r264, %r25, 64;
	setp.ge.s32 	%p5, %r264, %r24;
	mov.b32 	%r1655, -1;
	@%p5 bra 	$L__BB10_10;
	ld.global.u32 	%r1655, [%rd3+256];
$L__BB10_10:
	add.s32 	%r266, %r25, 96;
	setp.ge.s32 	%p6, %r266, %r24;
	mov.b32 	%r1656, -1;
	@%p6 bra 	$L__BB10_12;
	ld.global.u32 	%r1656, [%rd3+384];
$L__BB10_12:
	add.s32 	%r268, %r25, 128;
	setp.ge.s32 	%p7, %r268, %r24;
	mov.b32 	%r1657, -1;
	@%p7 bra 	$L__BB10_14;
	ld.global.u32 	%r1657, [%rd3+512];
$L__BB10_14:
	add.s32 	%r270, %r25, 160;
	setp.ge.s32 	%p8, %r270, %r24;
	mov.b32 	%r1658, -1;
	@%p8 bra 	$L__BB10_16;
	ld.global.u32 	%r1658, [%rd3+640];
$L__BB10_16:
	add.s32 	%r272, %r25, 192;
	setp.ge.s32 	%p9, %r272, %r24;
	mov.b32 	%r1659, -1;
	@%p9 bra 	$L__BB10_18;
	ld.global.u32 	%r1659, [%rd3+768];
$L__BB10_18:
	add.s32 	%r274, %r25, 224;
	setp.ge.s32 	%p10, %r274, %r24;
	mov.b32 	%r1660, -1;
	@%p10 bra 	$L__BB10_20;
	ld.global.u32 	%r1660, [%rd3+896];
$L__BB10_20:
	add.s32 	%r276, %r25, 256;
	setp.ge.s32 	%p11, %r276, %r24;
	mov.b32 	%r1661, -1;
	@%p11 bra 	$L__BB10_22;
	ld.global.u32 	%r1661, [%rd3+1024];
$L__BB10_22:
	add.s32 	%r278, %r25, 288;
	setp.ge.s32 	%p12, %r278, %r24;
	mov.b32 	%r1662, -1;
	@%p12 bra 	$L__BB10_24;
	ld.global.u32 	%r1662, [%rd3+1152];
$L__BB10_24:
	add.s32 	%r280, %r25, 320;
	setp.ge.s32 	%p13, %r280, %r24;
	mov.b32 	%r1663, -1;
	@%p13 bra 	$L__BB10_26;
	ld.global.u32 	%r1663, [%rd3+1280];
$L__BB10_26:
	add.s32 	%r282, %r25, 352;
	setp.ge.s32 	%p14, %r282, %r24;
	mov.b32 	%r1664, -1;
	@%p14 bra 	$L__BB10_28;
	ld.global.u32 	%r1664, [%rd3+1408];
$L__BB10_28:
	add.s32 	%r284, %r25, 384;
	setp.ge.s32 	%p15, %r284, %r24;
	mov.b32 	%r1665, -1;
	@%p15 bra 	$L__BB10_30;
	ld.global.u32 	%r1665, [%rd3+1536];
$L__BB10_30:
	add.s32 	%r286, %r25, 416;
	setp.ge.s32 	%p16, %r286, %r24;
	mov.b32 	%r1666, -1;
	@%p16 bra 	$L__BB10_32;
	ld.global.u32 	%r1666, [%rd3+1664];
$L__BB10_32:
	add.s32 	%r288, %r25, 448;
	setp.ge.s32 	%p17, %r288, %r24;
	mov.b32 	%r1667, -1;
	@%p17 bra 	$L__BB10_34;
	ld.global.u32 	%r1667, [%rd3+1792];
$L__BB10_34:
	add.s32 	%r290, %r25, 480;
	setp.ge.s32 	%p18, %r290, %r24;
	mov.b32 	%r1668, -1;
	@%p18 bra 	$L__BB10_36;
	ld.global.u32 	%r1668, [%rd3+1920];
$L__BB10_36:
	add.s32 	%r292, %r25, 512;
	setp.ge.s32 	%p19, %r292, %r24;
	mov.b32 	%r1669, -1;
	@%p19 bra 	$L__BB10_38;
	ld.global.u32 	%r1669, [%rd3+2048];
$L__BB10_38:
	add.s32 	%r294, %r25, 544;
	setp.ge.s32 	%p20, %r294, %r24;
	mov.b32 	%r1670, -1;
	@%p20 bra 	$L__BB10_40;
	ld.global.u32 	%r1670, [%rd3+2176];
$L__BB10_40:
	add.s32 	%r296, %r25, 576;
	setp.ge.s32 	%p21, %r296, %r24;
	mov.b32 	%r1671, -1;
	@%p21 bra 	$L__BB10_42;
	ld.global.u32 	%r1671, [%rd3+2304];
$L__BB10_42:
	mov.b32 	%r297, -1;
	shl.b32 	%r298, %r297, %r247;
	not.b32 	%r82, %r298;
	shl.b32 	%r299, %r2, 10;
	mov.u32 	%r300, _ZZN3cub18CUB_300001_SM_10006detail10radix_sort29DeviceRadixSortOnesweepKernelINS1_5radix10policy_hubIjNS0_8NullTypeEyE10Policy1000ELNS0_9SortOrderE0EjS6_yiiNS1_21identity_decomposer_tEEEvPT5_SC_PT3_PKSD_PT1_PKSH_PT2_PKSL_T4_iiT6_E1s;
	add.s32 	%r83, %r300, %r299;
	setp.gt.s32 	%p22, %r248, 255;
	@%p22 bra 	$L__BB10_55;
	max.s32 	%r301, %r248, 224;
	sub.s32 	%r302, %r301, %r248;
	add.s32 	%r303, %r302, 31;
	shr.u32 	%r304, %r303, 5;
	add.s32 	%r84, %r304, 1;
	and.b32  	%r85, %r84, 15;
	setp.lt.u32 	%p23, %r303, 480;
	mov.u32 	%r1675, %r248;
	@%p23 bra 	$L__BB10_46;
	and.b32  	%r305, %r84, 268435440;
	neg.s32 	%r1673, %r305;
	shl.b32 	%r307, %r248, 2;
	add.s32 	%r308, %r299, %r307;
	add.s32 	%r310, %r308, %r300;
	add.s32 	%r1672, %r310, 1024;
	mov.u32 	%r1675, %r248;
$L__BB10_45:
	.pragma "nounroll";
	mov.b32 	%r311, 0;
	st.shared.u32 	[%r1672+-1024], %r311;
	st.shared.u32 	[%r1672+-896], %r311;
	st.shared.u32 	[%r1672+-768], %r311;
	st.shared.u32 	[%r1672+-640], %r311;
	st.shared.u32 	[%r1672+-512], %r311;
	st.shared.u32 	[%r1672+-384], %r311;
	st.shared.u32 	[%r1672+-256], %r311;
	st.shared.u32 	[%r1672+-128], %r311;
	st.shared.u32 	[%r1672], %r311;
	st.shared.u32 	[%r1672+128], %r311;
	st.shared.u32 	[%r1672+256], %r311;
	st.shared.u32 	[%r1672+384], %r311;
	st.shared.u32 	[%r1672+512], %r311;
	st.shared.u32 	[%r1672+640], %r311;
	st.shared.u32 	[%r1672+768], %r311;
	st.shared.u32 	[%r1672+896], %r311;
	add.s32 	%r1675, %r1675, 512;
	add.s32 	%r1673, %r1673, 16;
	add.s32 	%r1672, %r1672, 2048;
	setp.ne.s32 	%p24, %r1673, 0;
	@%p24 bra 	$L__BB10_45;
$L__BB10_46:
	setp.eq.s32 	%p25, %r85, 0;
	@%p25 bra 	$L__BB10_55;
	and.b32  	%r95, %r84, 7;
	setp.lt.u32 	%p26, %r85, 8;
	@%p26 bra 	$L__BB10_49;
	shl.b32 	%r312, %r1675, 2;
	add.s32 	%r313, %r83, %r312;
	mov.b32 	%r314, 0;
	st.shared.u32 	[%r313], %r314;
	st.shared.u32 	[%r313+128], %r314;
	st.shared.u32 	[%r313+256], %r314;
	st.shared.u32 	[%r313+384], %r314;
	st.shared.u32 	[%r313+512], %r314;
	st.shared.u32 	[%r313+640], %r314;
	st.shared.u32 	[%r313+768], %r314;
	st.shared.u32 	[%r313+896], %r314;
	add.s32 	%r1675, %r1675, 256;
$L__BB10_49:
	setp.eq.s32 	%p27, %r95, 0;
	@%p27 bra 	$L__BB10_55;
	and.b32  	%r98, %r84, 3;
	setp.lt.u32 	%p28, %r95, 4;
	@%p28 bra 	$L__BB10_52;
	shl.b32 	%r315, %r1675, 2;
	add.s32 	%r316, %r83, %r315;
	mov.b32 	%r317, 0;
	st.shared.u32 	[%r316], %r317;
	st.shared.u32 	[%r316+128], %r317;
	st.shared.u32 	[%r316+256], %r317;
	st.shared.u32 	[%r316+384], %r317;
	add.s32 	%r1675, %r1675, 128;
$L__BB10_52:
	setp.eq.s32 	%p29, %r98, 0;
	@%p29 bra 	$L__BB10_55;
	shl.b32 	%r319, %r1675, 2;
	add.s32 	%r320, %r299, %r319;
	add.s32 	%r1679, %r300, %r320;
	neg.s32 	%r1678, %r98;
$L__BB10_54:
	.pragma "nounroll";
	mov.b32 	%r322, 0;
	st.shared.u32 	[%r1679], %r322;
	add.s32 	%r1679, %r1679, 128;
	add.s32 	%r1678, %r1678, 1;
	setp.ne.s32 	%p30, %r1678, 0;
	@%p30 bra 	$L__BB10_54;
$L__BB10_55:
	ld.param.u32 	%r1590, [_ZN3cub18CUB_300001_SM_10006detail10radix_sort29DeviceRadixSortOnesweepKernelINS1_5radix10policy_hubIjNS0_8NullTypeEyE10Policy1000ELNS0_9SortOrderE0EjS6_yiiNS1_21identity_decomposer_tEEEvPT5_SC_PT3_PKSD_PT1_PKSH_PT2_PKSL_T4_iiT6__param_9];
	bar.warp.sync 	-1;
	shr.u32 	%r324, %r1653, %r1590;
	and.b32  	%r107, %r324, %r82;
	shl.b32 	%r325, %r1, 5;
	and.b32  	%r326, %r325, 31744;
	mov.u32 	%r327, _ZZN3cub18CUB_300001_SM_10006detail10radix_sort29DeviceRadixSortOnesweepKernelINS1_5radix10policy_hubIjNS0_8NullTypeEyE10Policy1000ELNS0_9SortOrderE0EjS6_yiiNS1_21identity_decomposer_tEEEvPT5_SC_PT3_PKSD_PT1_PKSH_PT2_PKSL_T4_iiT6_E1s;
	add.s32 	%r328, %r327, %r326;
	shl.b32 	%r329, %r107, 2;
	add.s32 	%r108, %r328, %r329;
	atom.shared.add.u32 	%r330, [%r108], 1;
	shr.u32 	%r331, %r1654, %r1590;
	and.b32  	%r332, %r331, %r82;
	shl.b32 	%r333, %r332, 2;
	add.s32 	%r109, %r328, %r333;
	atom.shared.add.u32 	%r334, [%r109], 1;
	shr.u32 	%r335, %r1655, %r1590;
	and.b32  	%r336, %r335, %r82;
	shl.b32 	%r337, %r336, 2;
	add.s32 	%r110, %r328, %r337;
	atom.shared.add.u32 	%r338, [%r110], 1;
	shr.u32 	%r339, %r1656, %r1590;
	and.b32  	%r340, %r339, %r82;
	shl.b32 	%r341, %r340, 2;
	add.s32 	%r111, %r328, %r341;
	atom.shared.add.u32 	%r342, [%r111], 1;
	shr.u32 	%r343, %r1657, %r1590;
	and.b32  	%r344, %r343, %r82;
	shl.b32 	%r345, %r344, 2;
	add.s32 	%r112, %r328, %r345;
	atom.shared.add.u32 	%r346, [%r112], 1;
	shr.u32 	%r347, %r1658, %r1590;
	and.b32  	%r348, %r347, %r82;
	shl.b32 	%r349, %r348, 2;
	add.s32 	%r113, %r328, %r349;
	atom.shared.add.u32 	%r350, [%r113], 1;
	shr.u32 	%r351, %r1659, %r1590;
	and.b32  	%r352, %r351, %r82;
	shl.b32 	%r353, %r352, 2;
	add.s32 	%r114, %r328, %r353;
	atom.shared.add.u32 	%r354, [%r114], 1;
	shr.u32 	%r355, %r1660, %r1590;
	and.b32  	%r356, %r355, %r82;
	shl.b32 	%r357, %r356, 2;
	add.s32 	%r358, %r328, %r357;
	atom.shared.add.u32 	%r359, [%r358], 1;
	shr.u32 	%r360, %r1661, %r1590;
	and.b32  	%r361, %r360, %r82;
	shl.b32 	%r362, %r361, 2;
	add.s32 	%r363, %r328, %r362;
	atom.shared.add.u32 	%r364, [%r363], 1;
	shr.u32 	%r365, %r1662, %r1590;
	and.b32  	%r366, %r365, %r82;
	shl.b32 	%r367, %r366, 2;
	add.s32 	%r115, %r328, %r367;
	atom.shared.add.u32 	%r368, [%r115], 1;
	shr.u32 	%r369, %r1663, %r1590;
	and.b32  	%r370, %r369, %r82;
	shl.b32 	%r371, %r370, 2;
	add.s32 	%r116, %r328, %r371;
	atom.shared.add.u32 	%r372, [%r116], 1;
	shr.u32 	%r373, %r1664, %r1590;
	and.b32  	%r374, %r373, %r82;
	shl.b32 	%r375, %r374, 2;
	add.s32 	%r117, %r328, %r375;
	atom.shared.add.u32 	%r376, [%r117], 1;
	shr.u32 	%r377, %r1665, %r1590;
	and.b32  	%r378, %r377, %r82;
	shl.b32 	%r379, %r378, 2;
	add.s32 	%r118, %r328, %r379;
	atom.shared.add.u32 	%r380, [%r118], 1;
	shr.u32 	%r381, %r1666, %r1590;
	and.b32  	%r382, %r381, %r82;
	shl.b32 	%r383, %r382, 2;
	add.s32 	%r119, %r328, %r383;
	atom.shared.add.u32 	%r384, [%r119], 1;
	shr.u32 	%r385, %r1667, %r1590;
	and.b32  	%r386, %r385, %r82;
	shl.b32 	%r387, %r386, 2;
	add.s32 	%r120, %r328, %r387;
	atom.shared.add.u32 	%r388, [%r120], 1;
	shr.u32 	%r389, %r1668, %r1590;
	and.b32  	%r390, %r389, %r82;
	shl.b32 	%r391, %r390, 2;
	add.s32 	%r392, %r328, %r391;
	atom.shared.add.u32 	%r393, [%r392], 1;
	shr.u32 	%r394, %r1669, %r1590;
	and.b32  	%r395, %r394, %r82;
	shl.b32 	%r396, %r395, 2;
	add.s32 	%r397, %r328, %r396;
	atom.shared.add.u32 	%r398, [%r397], 1;
	shr.u32 	%r399, %r1670, %r1590;
	and.b32  	%r400, %r399, %r82;
	shl.b32 	%r401, %r400, 2;
	add.s32 	%r402, %r328, %r401;
	atom.shared.add.u32 	%r403, [%r402], 1;
	shr.u32 	%r404, %r1671, %r1590;
	and.b32  	%r405, %r404, %r82;
	shl.b32 	%r406, %r405, 2;
	add.s32 	%r407, %r328, %r406;
	atom.shared.add.u32 	%r408, [%r407], 1;
	bar.sync 	0;
	setp.gt.u32 	%p31, %r1, 255;
	shl.b32 	%r409, %r1, 2;
	add.s32 	%r121, %r327, %r409;
	mov.b32 	%r1680, 0;
	@%p31 bra 	$L__BB10_57;
	ld.shared.u32 	%r410, [%r121];
	mov.b32 	%r411, 0;
	st.shared.u32 	[%r121], %r411;
	ld.shared.u32 	%r412, [%r121+1024];
	st.shared.u32 	[%r121+1024], %r410;
	add.s32 	%r413, %r412, %r410;
	ld.shared.u32 	%r414, [%r121+2048];
	st.shared.u32 	[%r121+2048], %r413;
	add.s32 	%r415, %r414, %r413;
	ld.shared.u32 	%r416, [%r121+3072];
	st.shared.u32 	[%r121+3072], %r415;
	add.s32 	%r417, %r416, %r415;
	ld.shared.u32 	%r418, [%r121+4096];
	st.shared.u32 	[%r121+4096], %r417;
	add.s32 	%r419, %r418, %r417;
	ld.shared.u32 	%r420, [%r121+5120];
	st.shared.u32 	[%r121+5120], %r419;
	add.s32 	%r421, %r420, %r419;
	ld.shared.u32 	%r422, [%r121+6144];
	st.shared.u32 	[%r121+6144], %r421;
	add.s32 	%r423, %r422, %r421;
	ld.shared.u32 	%r424, [%r121+7168];
	st.shared.u32 	[%r121+7168], %r423;
	add.s32 	%r425, %r424, %r423;
	ld.shared.u32 	%r426, [%r121+8192];
	st.shared.u32 	[%r121+8192], %r425;
	add.s32 	%r427, %r426, %r425;
	ld.shared.u32 	%r428, [%r121+9216];
	st.shared.u32 	[%r121+9216], %r427;
	add.s32 	%r429, %r428, %r427;
	ld.shared.u32 	%r430, [%r121+10240];
	st.shared.u32 	[%r121+10240], %r429;
	add.s32 	%r431, %r430, %r429;
	ld.shared.u32 	%r432, [%r121+11264];
	st.shared.u32 	[%r121+11264], %r431;
	add.s32 	%r1680, %r432, %r431;
$L__BB10_57:
	ld.param.u64 	%rd230, [_ZN3cub18CUB_300001_SM_10006detail10radix_sort29DeviceRadixSortOnesweepKernelINS1_5radix10policy_hubIjNS0_8NullTypeEyE10Policy1000ELNS0_9SortOrderE0EjS6_yiiNS1_21identity_decomposer_tEEEvPT5_SC_PT3_PKSD_PT1_PKSH_PT2_PKSL_T4_iiT6__param_0];
	cvta.to.global.u64 	%rd4, %rd230;
	setp.gt.u32 	%p32, %r1, 255;
	@%p32 bra 	$L__BB10_59;
	or.b32  	%r433, %r1680, 1073741824;
	shl.b32 	%r434, %r4, 8;
	add.s32 	%r435, %r434, %r1;
	mul.wide.s32 	%rd31, %r435, 4;
	add.s64 	%rd32, %rd4, %rd31;
	st.volatile.global.u32 	[%rd32], %r433;
$L__BB10_59:
	ld.param.u64 	%rd239, [_ZN3cub18CUB_300001_SM_10006detail10radix_sort29DeviceRadixSortOnesweepKernelINS1_5radix10policy_hubIjNS0_8NullTypeEyE10Policy1000ELNS0_9SortOrderE0EjS6_yiiNS1_21identity_decomposer_tEEEvPT5_SC_PT3_PKSD_PT1_PKSH_PT2_PKSL_T4_iiT6__param_4];
	cvta.to.global.u64 	%rd5, %rd239;
	setp.lt.u32 	%p33, %r1, 256;
	setp.eq.s32 	%p34, %r1680, 7296;
	and.pred  	%p35, %p33, %p34;
	selp.u32 	%r436, 1, 0, %p35;
	{ 
	.reg .pred 	%p1; 
	.reg .pred 	%p2; 
	setp.ne.u32 	%p1, %r436, 0; 
	bar.red.or.pred 	%p2, 0, %p1; 
	selp.u32 	%r437, 1, 0, %p2; 
	}
	setp.eq.s32 	%p36, %r437, 0;
	cvt.u64.u32 	%rd6, %r1;
	@%p36 bra 	$L__BB10_111;
	shl.b32 	%r438, %r1, 3;
	add.s32 	%r440, %r327, %r438;
	add.s32 	%r124, %r440, 29184;
	@%p32 bra 	$L__BB10_68;
	ld.param.u64 	%rd237, [_ZN3cub18CUB_300001_SM_10006detail10radix_sort29DeviceRadixSortOnesweepKernelINS1_5radix10policy_hubIjNS0_8NullTypeEyE10Policy1000ELNS0_9SortOrderE0EjS6_yiiNS1_21identity_decomposer_tEEEvPT5_SC_PT3_PKSD_PT1_PKSH_PT2_PKSL_T4_iiT6__param_3];
	cvta.to.global.u64 	%rd33, %rd237;
	shl.b64 	%rd34, %rd6, 3;
	add.s64 	%rd35, %rd33, %rd34;
	ld.global.u64 	%rd36, [%rd35];
	setp.gt.u32 	%p38, %r1, %r107;
	selp.b64 	%rd37, 7296, 0, %p38;
	sub.s64 	%rd240, %rd36, %rd37;
	st.shared.u64 	[%r124], %rd240;
	setp.lt.s32 	%p39, %r4, 1;
	mov.u32 	%r1684, %r1680;
	@%p39 bra 	$L__BB10_67;
	mov.b32 	%r1682, -1;
	mov.u32 	%r1681, %r4;
	mov.u32 	%r1684, %r1680;
$L__BB10_63:
	add.s32 	%r128, %r1681, -1;
$L__BB10_64:
	membar.cta;
	shl.b32 	%r442, %r128, 8;
	add.s32 	%r443, %r442, %r1;
	mul.wide.s32 	%rd38, %r443, 4;
	add.s64 	%rd39, %rd4, %rd38;
	ld.volatile.global.u32 	%r129, [%rd39];
	setp.eq.s32 	%p40, %r129, 0;
	@%p40 bra 	$L__BB10_64;
	and.b32  	%r444, %r129, 1073741823;
	add.s32 	%r1684, %r444, %r1684;
	setp.gt.s32 	%p41, %r129, -1;
	vote.sync.ballot.b32 	%r1682, %p41, %r1682;
	setp.gt.u32 	%p43, %r1681, 1;
	and.pred  	%p44, %p41, %p43;
	mov.u32 	%r1681, %r128;
	@%p44 bra 	$L__BB10_63;
	ld.shared.u64 	%rd240, [%r124];
$L__BB10_67:
	or.b32  	%r445, %r1684, -2147483648;
	shl.b32 	%r446, %r4, 8;
	add.s32 	%r447, %r446, %r1;
	mul.wide.s32 	%rd40, %r447, 4;
	add.s64 	%rd41, %rd4, %rd40;
	st.volatile.global.u32 	[%rd41], %r445;
	sub.s32 	%r448, %r1684, %r1680;
	cvt.s64.s32 	%rd42, %r448;
	add.s64 	%rd43, %rd240, %rd42;
	st.shared.u64 	[%r124], %rd43;
$L__BB10_68:
	ld.param.u32 	%r1584, [_ZN3cub18CUB_300001_SM_10006detail10radix_sort29DeviceRadixSortOnesweepKernelINS1_5radix10policy_hubIjNS0_8NullTypeEyE10Policy1000ELNS0_9SortOrderE0EjS6_yiiNS1_21identity_decomposer_tEEEvPT5_SC_PT3_PKSD_PT1_PKSH_PT2_PKSL_T4_iiT6__param_8];
	ld.param.u64 	%rd233, [_ZN3cub18CUB_300001_SM_10006detail10radix_sort29DeviceRadixSortOnesweepKernelINS1_5radix10policy_hubIjNS0_8NullTypeEyE10Policy1000ELNS0_9SortOrderE0EjS6_yiiNS1_21identity_decomposer_tEEEvPT5_SC_PT3_PKSD_PT1_PKSH_PT2_PKSL_T4_iiT6__param_2];
	mad.lo.s32 	%r133, %r4, 7296, 7296;
	setp.lt.s32 	%p46, %r133, %r1584;
	setp.eq.s64 	%p47, %rd233, 0;
	or.pred  	%p48, %p47, %p46;
	or.pred  	%p49, %p32, %p48;
	@%p49 bra 	$L__BB10_70;
	ld.param.u64 	%rd234, [_ZN3cub18CUB_300001_SM_10006detail10radix_sort29DeviceRadixSortOnesweepKernelINS1_5radix10policy_hubIjNS0_8NullTypeEyE10Policy1000ELNS0_9SortOrderE0EjS6_yiiNS1_21identity_decomposer_tEEEvPT5_SC_PT3_PKSD_PT1_PKSH_PT2_PKSL_T4_iiT6__param_2];
	ld.shared.u64 	%rd44, [%r124];
	setp.gt.u32 	%p50, %r1, %r107;
	selp.b64 	%rd45, 7296, 0, %p50;
	cvt.s64.s32 	%rd46, %r1680;
	add.s64 	%rd47, %rd45, %rd46;
	add.s64 	%rd48, %rd47, %rd44;
	cvta.to.global.u64 	%rd49, %rd234;
	shl.b64 	%rd50, %rd6, 3;
	add.s64 	%rd51, %rd49, %rd50;
	st.global.u64 	[%rd51], %rd48;
$L__BB10_70:
	ld.param.u32 	%r1585, [_ZN3cub18CUB_300001_SM_10006detail10radix_sort29DeviceRadixSortOnesweepKernelINS1_5radix10policy_hubIjNS0_8NullTypeEyE10Policy1000ELNS0_9SortOrderE0EjS6_yiiNS1_21identity_decomposer_tEEEvPT5_SC_PT3_PKSD_PT1_PKSH_PT2_PKSL_T4_iiT6__param_8];
	setp.gt.s32 	%p51, %r133, %r1585;
	bar.sync 	0;
	shl.b32 	%r449, %r107, 3;
	add.s32 	%r451, %r327, %r449;
	ld.shared.u64 	%rd10, [%r451+29184];
	@%p51 bra 	$L__BB10_72;
	and.b32  	%r452, %r1, 31;
	and.b32  	%r453, %r1, 992;
	mul.lo.s32 	%r454, %r453, 19;
	or.b32  	%r455, %r454, %r452;
	cvt.u64.u32 	%rd52, %r455;
	add.s64 	%rd53, %rd10, %rd52;
	shl.b64 	%rd54, %rd53, 2;
	add.s64 	%rd55, %rd5, %rd54;
	st.global.u32 	[%rd55], %r1653;
	st.global.u32 	[%rd55+128], %r1654;
	st.global.u32 	[%rd55+256], %r1655;
	st.global.u32 	[%rd55+384], %r1656;
	st.global.u32 	[%rd55+512], %r1657;
	st.global.u32 	[%rd55+640], %r1658;
	st.global.u32 	[%rd55+768], %r1659;
	st.global.u32 	[%rd55+896], %r1660;
	st.global.u32 	[%rd55+1024], %r1661;
	st.global.u32 	[%rd55+1152], %r1662;
	st.global.u32 	[%rd55+1280], %r1663;
	st.global.u32 	[%rd55+1408], %r1664;
	st.global.u32 	[%rd55+1536], %r1665;
	st.global.u32 	[%rd55+1664], %r1666;
	st.global.u32 	[%rd55+1792], %r1667;
	st.global.u32 	[%rd55+1920], %r1668;
	st.global.u32 	[%rd55+2048], %r1669;
	st.global.u32 	[%rd55+2176], %r1670;
	st.global.u32 	[%rd55+2304], %r1671;
	bra.uni 	$L__BB10_110;
$L__BB10_72:
	ld.param.u32 	%r1586, [_ZN3cub18CUB_300001_SM_10006detail10radix_sort29DeviceRadixSortOnesweepKernelINS1_5radix10policy_hubIjNS0_8NullTypeEyE10Policy1000ELNS0_9SortOrderE0EjS6_yiiNS1_21identity_decomposer_tEEEvPT5_SC_PT3_PKSD_PT1_PKSH_PT2_PKSL_T4_iiT6__param_8];
	mad.lo.s32 	%r134, %r4, -7296, %r1586;
	and.b32  	%r456, %r1, 31;
	and.b32  	%r457, %r1, 992;
	mul.lo.s32 	%r458, %r457, 19;
	or.b32  	%r135, %r458, %r456;
	setp.ge.s32 	%p52, %r135, %r134;
	cvt.u64.u32 	%rd56, %r135;
	add.s64 	%rd57, %rd10, %rd56;
	shl.b64 	%rd58, %rd57, 2;
	add.s64 	%rd11, %rd5, %rd58;
	@%p52 bra 	$L__BB10_74;
	st.global.u32 	[%rd11], %r1653;
$L__BB10_74:
	add.s32 	%r459, %r135, 32;
	setp.ge.s32 	%p53, %r459, %r134;
	@%p53 bra 	$L__BB10_76;
	st.global.u32 	[%rd11+128], %r1654;
$L__BB10_76:
	add.s32 	%r460, %r135, 64;
	setp.ge.s32 	%p54, %r460, %r134;
	@%p54 bra 	$L__BB10_78;
	st.global.u32 	[%rd11+256], %r1655;
$L__BB10_78:
	add.s32 	%r461, %r135, 96;
	setp.ge.s32 	%p55, %r461, %r134;
	@%p55 bra 	$L__BB10_80;
	st.global.u32 	[%rd11+384], %r1656;
$L__BB10_80:
	add.s32 	%r462, %r135, 128;
	setp.ge.s32 	%p56, %r462, %r134;
	@%p56 bra 	$L__BB10_82;
	st.global.u32 	[%rd11+512], %r1657;
$L__BB10_82:
	add.s32 	%r463, %r135, 160;
	setp.ge.s32 	%p57, %r463, %r134;
	@%p57 bra 	$L__BB10_84;
	st.global.u32 	[%rd11+640], %r1658;
$L__BB10_84:
	add.s32 	%r464, %r135, 192;
	setp.ge.s32 	%p58, %r464, %r134;
	@%p58 bra 	$L__BB10_86;
	st.global.u32 	[%rd11+768], %r1659;
$L__BB10_86:
	add.s32 	%r465, %r135, 224;
	setp.ge.s32 	%p59, %r465, %r134;
	@%p59 bra 	$L__BB10_88;
	st.global.u32 	[%rd11+896], %r1660;
$L__BB10_88:
	add.s32 	%r466, %r135, 256;
	setp.ge.s32 	%p60, %r466, %r134;
	@%p60 bra 	$L__BB10_90;
	st.global.u32 	[%rd11+1024], %r1661;
$L__BB10_90:
	add.s32 	%r467, %r135, 288;
	setp.ge.s32 	%p61, %r467, %r134;
	@%p61 bra 	$L__BB10_92;
	st.global.u32 	[%rd11+1152], %r1662;
$L__BB10_92:
	add.s32 	%r468, %r135, 320;
	setp.ge.s32 	%p62, %r468, %r134;
	@%p62 bra 	$L__BB10_94;
	st.global.u32 	[%rd11+1280], %r1663;
$L__BB10_94:
	add.s32 	%r469, %r135, 352;
	setp.ge.s32 	%p63, %r469, %r134;
	@%p63 bra 	$L__BB10_96;
	st.global.u32 	[%rd11+1408], %r1664;
$L__BB10_96:
	add.s32 	%r470, %r135, 384;
	setp.ge.s32 	%p64, %r470, %r134;
	@%p64 bra 	$L__BB10_98;
	st.global.u32 	[%rd11+1536], %r1665;
$L__BB10_98:
	add.s32 	%r471, %r135, 416;
	setp.ge.s32 	%p65, %r471, %r134;
	@%p65 bra 	$L__BB10_100;
	st.global.u32 	[%rd11+1664], %r1666;
$L__BB10_100:
	add.s32 	%r472, %r135, 448;
	setp.ge.s32 	%p66, %r472, %r134;
	@%p66 bra 	$L__BB10_102;
	st.global.u32 	[%rd11+1792], %r1667;
$L__BB10_102:
	add.s32 	%r473, %r135, 480;
	setp.ge.s32 	%p67, %r473, %r134;
	@%p67 bra 	$L__BB10_104;
	st.global.u32 	[%rd11+1920], %r1668;
$L__BB10_104:
	add.s32 	%r474, %r135, 512;
	setp.ge.s32 	%p68, %r474, %r134;
	@%p68 bra 	$L__BB10_106;
	st.global.u32 	[%rd11+2048], %r1669;
$L__BB10_106:
	add.s32 	%r475, %r135, 544;
	setp.ge.s32 	%p69, %r475, %r134;
	@%p69 bra 	$L__BB10_108;
	st.global.u32 	[%rd11+2176], %r1670;
$L__BB10_108:
	add.s32 	%r476, %r135, 576;
	setp.ge.s32 	%p70, %r476, %r134;
	@%p70 bra 	$L__BB10_110;
	st.global.u32 	[%rd11+2304], %r1671;
$L__BB10_110:
	// begin inline asm
	exit;
	// end inline asm
$L__BB10_111:
	mul.hi.u32 	%r477, %r1, 357913942;
	add.s32 	%r478, %r477, %r1;
	shl.b32 	%r479, %r478, 2;
	add.s32 	%r481, %r327, %r479;
	add.s32 	%r136, %r481, 13328;
	st.shared.u32 	[%r481+13328], %r1680;
	bar.sync 	0;
	setp.gt.u32 	%p71, %r1, 31;
	@%p71 bra 	$L__BB10_113;
	mov.u32 	%r512, _ZZN3cub18CUB_300001_SM_10006detail10radix_sort29DeviceRadixSortOnesweepKernelINS1_5radix10policy_hubIjNS0_8NullTypeEyE10Policy1000ELNS0_9SortOrderE0EjS6_yiiNS1_21identity_decomposer_tEEEvPT5_SC_PT3_PKSD_PT1_PKSH_PT2_PKSL_T4_iiT6_E1s;
	mad.lo.s32 	%r513, %r1, 52, %r512;
	ld.shared.u32 	%r514, [%r513+13328];
	ld.shared.u32 	%r515, [%r513+13332];
	ld.shared.u32 	%r516, [%r513+13336];
	ld.shared.u32 	%r517, [%r513+13340];
	ld.shared.u32 	%r518, [%r513+13344];
	ld.shared.u32 	%r519, [%r513+13348];
	ld.shared.u32 	%r520, [%r513+13352];
	ld.shared.u32 	%r521, [%r513+13356];
	ld.shared.u32 	%r522, [%r513+13360];
	ld.shared.u32 	%r523, [%r513+13364];
	ld.shared.u32 	%r524, [%r513+13368];
	ld.shared.u32 	%r525, [%r513+13372];
	add.s32 	%r526, %r515, %r514;
	add.s32 	%r527, %r526, %r516;
	add.s32 	%r528, %r527, %r517;
	add.s32 	%r529, %r528, %r518;
	add.s32 	%r530, %r529, %r519;
	add.s32 	%r531, %r530, %r520;
	add.s32 	%r532, %r531, %r521;
	add.s32 	%r533, %r532, %r522;
	add.s32 	%r534, %r533, %r523;
	add.s32 	%r535, %r534, %r524;
	add.s32 	%r486, %r535, %r525;
	mov.b32 	%r484, 1;
	mov.b32 	%r509, 0;
	mov.b32 	%r511, -1;
	// begin inline asm
	{  .reg .s32 r0;  .reg .pred p;  shfl.sync.up.b32 r0|p, %r486, %r484, %r509, %r511;  @p add.s32 r0, r0, %r486;  mov.s32 %r482, r0;}
	// end inline asm
	mov.b32 	%r490, 2;
	// begin inline asm
	{  .reg .s32 r0;  .reg .pred p;  shfl.sync.up.b32 r0|p, %r482, %r490, %r509, %r511;  @p add.s32 r0, r0, %r482;  mov.s32 %r488, r0;}
	// end inline asm
	mov.b32 	%r496, 4;
	// begin inline asm
	{  .reg .s32 r0;  .reg .pred p;  shfl.sync.up.b32 r0|p, %r488, %r496, %r509, %r511;  @p add.s32 r0, r0, %r488;  mov.s32 %r494, r0;}
	// end inline asm
	mov.b32 	%r502, 8;
	// begin inline asm
	{  .reg .s32 r0;  .reg .pred p;  shfl.sync.up.b32 r0|p, %r494, %r502, %r509, %r511;  @p add.s32 r0, r0, %r494;  mov.s32 %r500, r0;}
	// end inline asm
	mov.b32 	%r508, 16;
	// begin inline asm
	{  .reg .s32 r0;  .reg .pred p;  shfl.sync.up.b32 r0|p, %r500, %r508, %r509, %r511;  @p add.s32 r0, r0, %r500;  mov.s32 %r506, r0;}
	// end inline asm
	sub.s32 	%r536, %r506, %r486;
	add.s32 	%r537, %r514, %r536;
	add.s32 	%r538, %r515, %r537;
	add.s32 	%r539, %r516, %r538;
	add.s32 	%r540, %r517, %r539;
	add.s32 	%r541, %r518, %r540;
	add.s32 	%r542, %r519, %r541;
	add.s32 	%r543, %r520, %r542;
	add.s32 	%r544, %r521, %r543;
	add.s32 	%r545, %r522, %r544;
	add.s32 	%r546, %r523, %r545;
	add.s32 	%r547, %r524, %r546;
	st.shared.u32 	[%r513+13328], %r536;
	st.shared.u32 	[%r513+13332], %r537;
	st.shared.u32 	[%r513+13336], %r538;
	st.shared.u32 	[%r513+13340], %r539;
	st.shared.u32 	[%r513+13344], %r540;
	st.shared.u32 	[%r513+13348], %r541;
	st.shared.u32 	[%r513+13352], %r542;
	st.shared.u32 	[%r513+13356], %r543;
	st.shared.u32 	[%r513+13360], %r544;
	st.shared.u32 	[%r513+13364], %r545;
	st.shared.u32 	[%r513+13368], %r546;
	st.shared.u32 	[%r513+13372], %r547;
$L__BB10_113:
	setp.gt.u32 	%p72, %r1, 255;
	bar.sync 	0;
	ld.shared.u32 	%r137, [%r136];
	@%p72 bra 	$L__BB10_115;
	ld.shared.u32 	%r548, [%r121];
	add.s32 	%r549, %r548, %r137;
	st.shared.u32 	[%r121], %r549;
	ld.shared.u32 	%r550, [%r121+1024];
	add.s32 	%r551, %r550, %r137;
	st.shared.u32 	[%r121+1024], %r551;
	ld.shared.u32 	%r552, [%r121+2048];
	add.s32 	%r553, %r552, %r137;
	st.shared.u32 	[%r121+2048], %r553;
	ld.shared.u32 	%r554, [%r121+3072];
	add.s32 	%r555, %r554, %r137;
	st.shared.u32 	[%r121+3072], %r555;
	ld.shared.u32 	%r556, [%r121+4096];
	add.s32 	%r557, %r556, %r137;
	st.shared.u32 	[%r121+4096], %r557;
	ld.shared.u32 	%r558, [%r121+5120];
	add.s32 	%r559, %r558, %r137;
	st.shared.u32 	[%r121+5120], %r559;
	ld.shared.u32 	%r560, [%r121+6144];
	add.s32 	%r561, %r560, %r137;
	st.shared.u32 	[%r121+6144], %r561;
	ld.shared.u32 	%r562, [%r121+7168];
	add.s32 	%r563, %r562, %r137;
	st.shared.u32 	[%r121+7168], %r563;
	ld.shared.u32 	%r564, [%r121+8192];
	add.s32 	%r565, %r564, %r137;
	st.shared.u32 	[%r121+8192], %r565;
	ld.shared.u32 	%r566, [%r121+9216];
	add.s32 	%r567, %r566, %r137;
	st.shared.u32 	[%r121+9216], %r567;
	ld.shared.u32 	%r568, [%r121+10240];
	add.s32 	%r569, %r568, %r137;
	st.shared.u32 	[%r121+10240], %r569;
	ld.shared.u32 	%r570, [%r121+11264];
	add.s32 	%r571, %r570, %r137;
	st.shared.u32 	[%r121+11264], %r571;
$L__BB10_115:
	bar.sync 	0;
	// begin inline asm
	mov.u32 %r572, %lanemask_le;
	// end inline asm
	mov.b32 	%r575, 1;
	// begin inline asm
	{
    .reg .pred p;
    and.b32 %r573, %r107, %r575;    setp.ne.u32 p, %r573, 0;
    vote.ballot.sync.b32 %r573, p, 0xffffffff;
    @!p not.b32 %r573, %r573;
}

	// end inline asm
	mov.b32 	%r578, 2;
	// begin inline asm
	{
    .reg .pred p;
    and.b32 %r576, %r107, %r578;    setp.ne.u32 p, %r576, 0;
    vote.ballot.sync.b32 %r576, p, 0xffffffff;
    @!p not.b32 %r576, %r576;
}

	// end inline asm
	and.b32  	%r598, %r576, %r573;
	mov.b32 	%r581, 4;
	// begin inline asm
	{
    .reg .pred p;
    and.b32 %r579, %r107, %r581;    setp.ne.u32 p, %r579, 0;
    vote.ballot.sync.b32 %r579, p, 0xffffffff;
    @!p not.b32 %r579, %r579;
}

	// end inline asm
	and.b32  	%r599, %r579, %r598;
	mov.b32 	%r584, 8;
	// begin inline asm
	{
    .reg .pred p;
    and.b32 %r582, %r107, %r584;    setp.ne.u32 p, %r582, 0;
    vote.ballot.sync.b32 %r582, p, 0xffffffff;
    @!p not.b32 %r582, %r582;
}

	// end inline asm
	and.b32  	%r600, %r582, %r599;
	mov.b32 	%r587, 16;
	// begin inline asm
	{
    .reg .pred p;
    and.b32 %r585, %r107, %r587;    setp.ne.u32 p, %r585, 0;
    vote.ballot.sync.b32 %r585, p, 0xffffffff;
    @!p not.b32 %r585, %r585;
}

	// end inline asm
	and.b32  	%r601, %r585, %r600;
	mov.b32 	%r590, 32;
	// begin inline asm
	{
    .reg .pred p;
    and.b32 %r588, %r107, %r590;    setp.ne.u32 p, %r588, 0;
    vote.ballot.sync.b32 %r588, p, 0xffffffff;
    @!p not.b32 %r588, %r588;
}

	// end inline asm
	and.b32  	%r602, %r588, %r601;
	mov.b32 	%r593, 64;
	// begin inline asm
	{
    .reg .pred p;
    and.b32 %r591, %r107, %r593;    setp.ne.u32 p, %r591, 0;
    vote.ballot.sync.b32 %r591, p, 0xffffffff;
    @!p not.b32 %r591, %r591;
}

	// end inline asm
	and.b32  	%r603, %r591, %r602;
	mov.b32 	%r596, 128;
	// begin inline asm
	{
    .reg .pred p;
    and.b32 %r594, %r107, %r596;    setp.ne.u32 p, %r594, 0;
    vote.ballot.sync.b32 %r594, p, 0xffffffff;
    @!p not.b32 %r594, %r594;
}

	// end inline asm
	and.b32  	%r604, %r594, %r603;
	clz.b32 	%r605, %r604;
	sub.s32 	%r139, 31, %r605;
	and.b32  	%r606, %r572, %r604;
	popc.b32 	%r140, %r606;
	setp.ne.s32 	%p73, %r248, %r139;
	mov.b32 	%r1685, 0;
	@%p73 bra 	$L__BB10_117;
	atom.shared.add.u32 	%r1685, [%r108], %r140;
$L__BB10_117:
	ld.param.u32 	%r1591, [_ZN3cub18CUB_300001_SM_10006detail10radix_sort29DeviceRadixSortOnesweepKernelINS1_5radix10policy_hubIjNS0_8NullTypeEyE10Policy1000ELNS0_9SortOrderE0EjS6_yiiNS1_21identity_decomposer_tEEEvPT5_SC_PT3_PKSD_PT1_PKSH_PT2_PKSL_T4_iiT6__param_9];
	shfl.sync.idx.b32	%r632|%p74, %r1685, %r139, 31, -1;
	add.s32 	%r143, %r140, %r632;
	shr.u32 	%r633, %r1654, %r1591;
	and.b32  	%r629, %r633, %r82;
	mov.b32 	%r609, 1;
	// begin inline asm
	{
    .reg .pred p;
    and.b32 %r607, %r629, %r609;    setp.ne.u32 p, %r607, 0;
    vote.ballot.sync.b32 %r607, p, 0xffffffff;
    @!p not.b32 %r607, %r607;
}

	// end inline asm
	mov.b32 	%r612, 2;
	// begin inline asm
	{
    .reg .pred p;
    and.b32 %r610, %r629, %r612;    setp.ne.u32 p, %r610, 0;
    vote.ballot.sync.b32 %r610, p, 0xffffffff;
    @!p not.b32 %r610, %r610;
}

	// end inline asm
	and.b32  	%r634, %r610, %r607;
	mov.b32 	%r615, 4;
	// begin inline asm
	{
    .reg .pred p;
    and.b32 %r613, %r629, %r615;    setp.ne.u32 p, %r613, 0;
    vote.ballot.sync.b32 %r613, p, 0xffffffff;
    @!p not.b32 %r613, %r613;
}

	// end inline asm
	and.b32  	%r635, %r613, %r634;
	mov.b32 	%r618, 8;
	// begin inline asm
	{
    .reg .pred p;
    and.b32 %r616, %r629, %r618;    setp.ne.u32 p, %r616, 0;
    vote.ballot.sync.b32 %r616, p, 0xffffffff;
    @!p not.b32 %r616, %r616;
}

	// end inline asm
	and.b32  	%r636, %r616, %r635;
	mov.b32 	%r621, 16;
	// begin inline asm
	{
    .reg .pred p;
    and.b32 %r619, %r629, %r621;    setp.ne.u32 p, %r619, 0;
    vote.ballot.sync.b32 %r619, p, 0xffffffff;
    @!p not.b32 %r619, %r619;
}

	// end inline asm
	and.b32  	%r637, %r619, %r636;
	mov.b32 	%r624, 32;
	// begin inline asm
	{
    .reg .pred p;
    and.b32 %r622, %r629, %r624;    setp.ne.u32 p, %r622, 0;
    vote.ballot.sync.b32 %r622, p, 0xffffffff;
    @!p not.b32 %r622, %r622;
}

	// end inline asm
	and.b32  	%r638, %r622, %r637;
	mov.b32 	%r627, 64;
	// begin inline asm
	{
    .reg .pred p;
    and.b32 %r625, %r629, %r627;    setp.ne.u32 p, %r625, 0;
    vote.ballot.sync.b32 %r625, p, 0xffffffff;
    @!p not.b32 %r625, %r625;
}

	// end inline asm
	and.b32  	%r639, %r625, %r638;
	mov.b32 	%r630, 128;
	// begin inline asm
	{
    .reg .pred p;
    and.b32 %r628, %r629, %r630;    setp.ne.u32 p, %r628, 0;
    vote.ballot.sync.b32 %r628, p, 0xffffffff;
    @!p not.b32 %r628, %r628;
}

	// end inline asm
	and.b32  	%r640, %r628, %r639;
	clz.b32 	%r641, %r640;
	sub.s32 	%r144, 31, %r641;
	and.b32  	%r642, %r572, %r640;
	popc.b32 	%r145, %r642;
	setp.ne.s32 	%p75, %r248, %r144;
	mov.b32 	%r1686, 0;
	@%p75 bra 	$L__BB10_119;
	atom.shared.add.u32 	%r1686, [%r109], %r145;
$L__BB10_119:
	ld.param.u32 	%r1592, [_ZN3cub18CUB_300001_SM_10006detail10radix_sort29DeviceRadixSortOnesweepKernelINS1_5radix10policy_hubIjNS0_8NullTypeEyE10Policy1000ELNS0_9SortOrderE0EjS6_yiiNS1_21identity_decomposer_tEEEvPT5_SC_PT3_PKSD_PT1_PKSH_PT2_PKSL_T4_iiT6__param_9];
	shfl.sync.idx.b32	%r668|%p76, %r1686, %r144, 31, -1;
	add.s32 	%r148, %r145, %r668;
	shr.u32 	%r669, %r1655, %r1592;
	and.b32  	%r665, %r669, %r82;
	mov.b32 	%r645, 1;
	// begin inline asm
	{
    .reg .pred p;
    and.b32 %r643, %r665, %r645;    setp.ne.u32 p, %r643, 0;
    vote.ballot.sync.b32 %r643, p, 0xffffffff;
    @!p not.b32 %r643, %r643;
}

	// end inline asm
	mov.b32 	%r648, 2;
	// begin inline asm
	{
    .reg .pred p;
    and.b32 %r646, %r665, %r648;    setp.ne.u32 p, %r646, 0;
    vote.ballot.sync.b32 %r646, p, 0xffffffff;
    @!p not.b32 %r646, %r646;
}

	// end inline asm
	and.b32  	%r670, %r646, %r643;
	mov.b32 	%r651, 4;
	// begin inline asm
	{
    .reg .pred p;
    and.b32 %r649, %r665, %r651;    setp.ne.u32 p, %r649, 0;
    vote.ballot.sync.b32 %r649, p, 0xffffffff;
    @!p not.b32 %r649, %r649;
}

	// end inline asm
	and.b32  	%r671, %r649, %r670;
	mov.b32 	%r654, 8;
	// begin inline asm
	{
    .reg .pred p;
    and.b32 %r652, %r665, %r654;    setp.ne.u32 p, %r652, 0;
    vote.ballot.sync.b32 %r652, p, 0xffffffff;
    @!p not.b32 %r652, %r652;
}

	// end inline asm
	and.b32  	%r672, %r652, %r671;
	mov.b32 	%r657, 16;
	// begin inline asm
	{
    .reg .pred p;
    and.b32 %r655, %r665, %r657;    setp.ne.u32 p, %r655, 0;
    vote.ballot.sync.b32 %r655, p, 0xffffffff;
    @!p not.b32 %r655, %r655;
}

	// end inline asm
	and.b32  	%r673, %r655, %r672;
	mov.b32 	%r660, 32;
	// begin inline asm
	{
    .reg .pred p;
    and.b32 %r658, %r665, %r660;    setp.ne.u32 p, %r658, 0;
    vote.ballot.sync.b32 %r658, p, 0xffffffff;
    @!p not.b32 %r658, %r658;
}

	// end inline asm
	and.b32  	%r674, %r658, %r673;
	mov.b32 	%r663, 64;
	// begin inline asm
	{
    .reg .pred p;
    and.b32 %r661, %r665, %r663;    setp.ne.u32 p, %r661, 0;
    vote.ballot.sync.b32 %r661, p, 0xffffffff;
    @!p not.b32 %r661, %r661;
}

	// end inline asm
	and.b32  	%r675, %r661, %r674;
	mov.b32 	%r666, 128;
	// begin inline asm
	{
    .reg .pred p;
    and.b32 %r664, %r665, %r666;    setp.ne.u32 p, %r664, 0;
    vote.ballot.sync.b32 %r664, p, 0xffffffff;
    @!p not.b32 %r664, %r664;
}

	// end inline asm
	and.b32  	%r676, %r664, %r675;
	clz.b32 	%r677, %r676;
	sub.s32 	%r149, 31, %r677;
	and.b32  	%r678, %r572, %r676;
	popc.b32 	%r150, %r678;
	setp.ne.s32 	%p77, %r248, %r149;
	mov.b32 	%r1687, 0;
	@%p77 bra 	$L__BB10_121;
	atom.shared.add.u32 	%r1687, [%r110], %r150;
$L__BB10_121:
	ld.param.u32 	%r1593, [_ZN3cub18CUB_300001_SM_10006detail10radix_sort29DeviceRadixSortOnesweepKernelINS1_5radix10policy_hubIjNS0_8NullTypeEyE10Policy1000ELNS0_9SortOrderE0EjS6_yiiNS1_21identity_decomposer_tEEEvPT5_SC_PT3_PKSD_PT1_PKSH_PT2_PKSL_T4_iiT6__param_9];
	shfl.sync.idx.b32	%r704|%p78, %r1687, %r149, 31, -1;
	add.s32 	%r153, %r150, %r704;
	shr.u32 	%r705, %r1656, %r1593;
	and.b32  	%r701, %r705, %r82;
	mov.b32 	%r681, 1;
	// begin inline asm
	{
    .reg .pred p;
    and.b32 %r679, %r701, %r681;    setp.ne.u32 p, %r679, 0;
    vote.ballot.sync.b32 %r679, p, 0xffffffff;
    @!p not.b32 %r679, %r679;
}

	// end inline asm
	mov.b32 	%r684, 2;
	// begin inline asm
	{
    .reg .pred p;
    and.b32 %r682, %r701, %r684;    setp.ne.u32 p, %r682, 0;
    vote.ballot.sync.b32 %r682, p, 0xffffffff;
    @!p not.b32 %r682, %r682;
}

	// end inline asm
	and.b32  	%r706, %r682, %r679;
	mov.b32 	%r687, 4;
	// begin inline asm
	{
    .reg .pred p;
    and.b32 %r685, %r701, %r687;    setp.ne.u32 p, %r685, 0;
    vote.ballot.sync.b32 %r685, p, 0xffffffff;
    @!p not.b32 %r685, %r685;
}

	// end inline asm
	and.b32  	%r707, %r685, %r706;
	mov.b32 	%r690, 8;
	// begin inline asm
	{
    .reg .pred p;
    and.b32 %r688, %r701, %r690;    setp.ne.u32 p, %r688, 0;
    vote.ballot.sync.b32 %r688, p, 0xffffffff;
    @!p not.b32 %r688, %r688;
}

	// end inline asm
	and.b32  	%r708, %r688, %r707;
	mov.b32 	%r693, 16;
	// begin inline asm
	{
    .reg .pred p;
    and.b32 %r691, %r701, %r693;    setp.ne.u32 p, %r691, 0;
    vote.ballot.sync.b32 %r691, p, 0xffffffff;
    @!p not.b32 %r691, %r691;
}

	// end inline asm
	and.b32  	%r709, %r691, %r708;
	mov.b32 	%r696, 32;
	// begin inline asm
	{
    .reg .pred p;
    and.b32 %r694, %r701, %r696;    setp.ne.u32 p, %r694, 0;
    vote.ballot.sync.b32 %r694, p, 0xffffffff;
    @!p not.b32 %r694, %r694;
}

	// end inline asm
	and.b32  	%r710, %r694, %r709;
	mov.b32 	%r699, 64;
	// begin inline asm
	{
    .reg .pred p;
    and.b32 %r697, %r701, %r699;    setp.ne.u32 p, %r697, 0;
    vote.ballot.sync.b32 %r697, p, 0xffffffff;
    @!p not.b32 %r697, %r697;
}

	// end inline asm
	and.b32  	%r711, %r697, %r710;
	mov.b32 	%r702, 128;
	// begin inline asm
	{
    .reg .pred p;
    and.b32 %r700, %r701, %r702;    setp.ne.u32 p, %r700, 0;
    vote.ballot.sync.b32 %r700, p, 0xffffffff;
    @!p not.b32 %r700, %r700;
}

	// end inline asm
	and.b32  	%r712, %r700, %r711;
	clz.b32 	%r713, %r712;
	sub.s32 	%r154, 31, %r713;
	and.b32  	%r714, %r572, %r712;
	popc.b32 	%r155, %r714;
	setp.ne.s32 	%p79, %r248, %r154;
	mov.b32 	%r1688, 0;
	@%p79 bra 	$L__BB10_123;
	atom.shared.add.u32 	%r1688, [%r111], %r155;
$L__BB10_123:
	ld.param.u32 	%r1594, [_ZN3cub18CUB_300001_SM_10006detail10radix_sort29DeviceRadixSortOnesweepKernelINS1_5radix10policy_hubIjNS0_8NullTypeEyE10Policy1000ELNS0_9SortOrderE0EjS6_yiiNS1_21identity_decomposer_tEEEvPT5_SC_PT3_PKSD_PT1_PKSH_PT2_PKSL_T4_iiT6__param_9];
	shfl.sync.idx.b32	%r740|%p80, %r1688, %r154, 31, -1;
	add.s32 	%r158, %r155, %r740;
	shr.u32 	%r741, %r1657, %r1594;
	and.b32  	%r737, %r741, %r82;
	mov.b32 	%r717, 1;
	// begin inline asm
	{
    .reg .pred p;
    and.b32 %r715, %r737, %r717;    setp.ne.u32 p, %r715, 0;
    vote.ballot.sync.b32 %r715, p, 0xffffffff;
    @!p not.b32 %r715, %r715;
}

	// end inline asm
	mov.b32 	%r720, 2;
	// begin inline asm
	{
    .reg .pred p;
    and.b32 %r718, %r737, %r720;    setp.ne.u32 p, %r718, 0;
    vote.ballot.sync.b32 %r718, p, 0xffffffff;
    @!p not.b32 %r718, %r718;
}

	// end inline asm
	and.b32  	%r742, %r718, %r715;
	mov.b32 	%r723, 4;
	// begin inline asm
	{
    .reg .pred p;
    and.b32 %r721, %r737, %r723;    setp.ne.u32 p, %r721, 0;
    vote.ballot.sync.b32 %r721, p, 0xffffffff;
    @!p not.b32 %r721, %r721;
}

	// end inline asm
	and.b32  	%r743, %r721, %r742;
	mov.b32 	%r726, 8;
	// begin inline asm
	{
    .reg .pred p;
    and.b32 %r724, %r737, %r726;    setp.ne.u32 p, %r724, 0;
    vote.ballot.sync.b32 %r724, p, 0xffffffff;
    @!p not.b32 %r724, %r724;
}

	// end inline asm
	and.b32  	%r744, %r724, %r743;
	mov.b32 	%r729, 16;
	// begin inline asm
	{
    .reg .pred p;
    and.b32 %r727, %r737, %r729;    setp.ne.u32 p, %r727, 0;
    vote.ballot.sync.b32 %r727, p, 0xffffffff;
    @!p not.b32 %r727, %r727;
}

	// end inline asm
	and.b32  	%r745, %r727, %r744;
	mov.b32 	%r732, 32;
	// begin inline asm
	{
    .reg .pred p;
    and.b32 %r730, %r737, %r732;    setp.ne.u32 p, %r730, 0;
    vote.ballot.sync.b32 %r730, p, 0xffffffff;
    @!p not.b32 %r730, %r730;
}

	// end inline asm
	and.b32  	%r746, %r730, %r745;
	mov.b32 	%r735, 64;
	// begin inline asm
	{
    .reg .pred p;
    and.b32 %r733, %r737, %r735;    setp.ne.u32 p, %r733, 0;
    vote.ballot.sync.b32 %r733, p, 0xffffffff;
    @!p not.b32 %r733, %r733;
}

	// end inline asm
	and.b32  	%r747, %r733, %r746;
	mov.b32 	%r738, 128;
	// begin inline asm
	{
    .reg .pred p;
    and.b32 %r736, %r737, %r738;    setp.ne.u32 p, %r736, 0;
    vote.ballot.sync.b32 %r736, p, 0xffffffff;
    @!p not.b32 %r736, %r736;
}

	// end inline asm
	and.b32  	%r748, %r736, %r747;
	clz.b32 	%r749, %r748;
	sub.s32 	%r159, 31, %r749;
	and.b32  	%r750, %r572, %r748;
	popc.b32 	%r160, %r750;
	setp.ne.s32 	%p81, %r248, %r159;
	mov.b32 	%r1689, 0;
	@%p81 bra 	$L__BB10_125;
	atom.shared.add.u32 	%r1689, [%r112], %r160;
$L__BB10_125:
	ld.param.u32 	%r1595, [_ZN3cub18CUB_300001_SM_10006detail10radix_sort29DeviceRadixSortOnesweepKernelINS1_5radix10policy_hubIjNS0_8NullTypeEyE10Policy1000ELNS0_9SortOrderE0EjS6_yiiNS1_21identity_decomposer_tEEEvPT5_SC_PT3_PKSD_PT1_PKSH_PT2_PKSL_T4_iiT6__param_9];
	shfl.sync.idx.b32	%r776|%p82, %r1689, %r159, 31, -1;
	add.s32 	%r163, %r160, %r776;
	shr.u32 	%r777, %r1658, %r1595;
	and.b32  	%r773, %r777, %r82;
	mov.b32 	%r753, 1;
	// begin inline asm
	{
    .reg .pred p;
    and.b32 %r751, %r773, %r753;    setp.ne.u32 p, %r751, 0;
    vote.ballot.sync.b32 %r751, p, 0xffffffff;
    @!p not.b32 %r751, %r751;
}

	// end inline asm
	mov.b32 	%r756, 2;
	// begin inline asm
	{
    .reg .pred p;
    and.b32 %r754, %r773, %r756;    setp.ne.u32 p, %r754, 0;
    vote.ballot.sync.b32 %r754, p, 0xffffffff;
    @!p not.b32 %r754, %r754;
}

	// end inline asm
	and.b32  	%r778, %r754, %r751;
	mov.b32 	%r759, 4;
	// begin inline asm
	{
    .reg .pred p;
    and.b32 %r757, %r773, %r759;    setp.ne.u32 p, %r757, 0;
    vote.ballot.sync.b32 %r757, p, 0xffffffff;
    @!p not.b32 %r757, %r757;
}

	// end inline asm
	and.b32  	%r779, %r757, %r778;
	mov.b32 	%r762, 8;
	// begin inline asm
	{
    .reg .pred p;
    and.b32 %r760, %r773, %r762;    setp.ne.u32 p, %r760, 0;
    vote.ballot.sync.b32 %r760, p, 0xffffffff;
    @!p not.b32 %r760, %r760;
}

	// end inline asm
	and.b32  	%r780, %r760, %r779;
	mov.b32 	%r765, 16;
	// begin inline asm
	{
    .reg .pred p;
    and.b32 %r763, %r773, %r765;    setp.ne.u32 p, %r763, 0;
    vote.ballot.sync.b32 %r763, p, 0xffffffff;
    @!p not.b32 %r763, %r763;
}

	// end inline asm
	and.b32  	%r781, %r763, %r780;
	mov.b32 	%r768, 32;
	// begin inline asm
	{
    .reg .pred p;
    and.b32 %r766, %r773, %r768;    setp.ne.u32 p, %r766, 0;
    vote.ballot.sync.b32 %r766, p, 0xffffffff;
    @!p not.b32 %r766, %r766;
}

	// end inline asm
	and.b32  	%r782, %r766, %r781;
	mov.b32 	%r771, 64;
	// begin inline asm
	{
    .reg .pred p;
    and.b32 %r769, %r773, %r771;    setp.ne.u32 p, %r769, 0;
    vote.ballot.sync.b32 %r769, p, 0xffffffff;
    @!p not.b32 %r769, %r769;
}

	// end inline asm
	and.b32  	%r783, %r769, %r782;
	mov.b32 	%r774, 128;
	// begin inline asm
	{
    .reg .pred p;
    and.b32 %r772, %r773, %r774;    setp.ne.u32 p, %r772, 0;
    vote.ballot.sync.b32 %r772, p, 0xffffffff;
    @!p not.b32 %r772, %r772;
}

	// end inline asm
	and.b32  	%r784, %r772, %r783;
	clz.b32 	%r785, %r784;
	sub.s32 	%r164, 31, %r785;
	and.b32  	%r786, %r572, %r784;
	popc.b32 	%r165, %r786;
	setp.ne.s32 	%p83, %r248, %r164;
	mov.b32 	%r1690, 0;
	@%p83 bra 	$L__BB10_127;
	atom.shared.add.u32 	%r1690, [%r113], %r165;
$L__BB10_127:
	ld.param.u32 	%r1596, [_ZN3cub18CUB_300001_SM_10006detail10radix_sort29DeviceRadixSortOnesweepKernelINS1_5radix10policy_hubIjNS0_8NullTypeEyE10Policy1000ELNS0_9SortOrderE0EjS6_yiiNS1_21identity_decomposer_tEEEvPT5_SC_PT3_PKSD_PT1_PKSH_PT2_PKSL_T4_iiT6__param_9];
	shfl.sync.idx.b32	%r812|%p84, %r1690, %r164, 31, -1;
	add.s32 	%r168, %r165, %r812;
	shr.u32 	%r813, %r1659, %r1596;
	and.b32  	%r809, %r813, %r82;
	mov.b32 	%r789, 1;
	// begin inline asm
	{
    .reg .pred p;
    and.b32 %r787, %r809, %r789;    setp.ne.u32 p, %r787, 0;
    vote.ballot.sync.b32 %r787, p, 0xffffffff;
    @!p not.b32 %r787, %r787;
}

	// end inline asm
	mov.b32 	%r792, 2;
	// begin inline asm
	{
    .reg .pred p;
    and.b32 %r790, %r809, %r792;    setp.ne.u32 p, %r790, 0;
    vote.ballot.sync.b32 %r790, p, 0xffffffff;
    @!p not.b32 %r790, %r790;
}

	// end inline asm
	and.b32  	%r814, %r790, %r787;
	mov.b32 	%r795, 4;
	// begin inline asm
	{
    .reg .pred p;
    and.b32 %r793, %r809, %r795;    setp.ne.u32 p, %r793, 0;
    vote.ballot.sync.b32 %r793, p, 0xffffffff;
    @!p not.b32 %r793, %r793;
}

	// end inline asm
	and.b32  	%r815, %r793, %r814;
	mov.b32 	%r798, 8;
	// begin inline asm
	{
    .reg .pred p;
    and.b32 %r796, %r809, %r798;    setp.ne.u32 p, %r796, 0;
    vote.ballot.sync.b32 %r796, p, 0xffffffff;
    @!p not.b32 %r796, %r796;
}

	// end inline asm
	and.b32  	%r816, %r796, %r815;
	mov.b32 	%r801, 16;
	// begin inline asm
	{
    .reg .pred p;
    and.b32 %r799, %r809, %r801;    setp.ne.u32 p, %r799, 0;
    vote.ballot.sync.b32 %r799, p, 0xffffffff;
    @!p not.b32 %r799, %r799;
}

	// end inline asm
	and.b32  	%r817, %r799, %r816;
	mov.b32 	%r804, 32;
	// begin inline asm
	{
    .reg .pred p;
    and.b32 %r802, %r809, %r804;    setp.ne.u32 p, %r802, 0;
    vote.ballot.sync.b32 %r802, p, 0xffffffff;
    @!p not.b32 %r802, %r802;
}

	// end inline asm
	and.b32  	%r818, %r802, %r817;
	mov.b32 	%r807, 64;
	// begin inline asm
	{
    .reg .pred p;
    and.b32 %r805, %r809, %r807;    setp.ne.u32 p, %r805, 0;
    vote.ballot.sync.b32 %r805, p, 0xffffffff;
    @!p not.b32 %r805, %r805;
}

	// end inline asm
	and.b32  	%r819, %r805, %r818;
	mov.b32 	%r810, 128;
	// begin inline asm
	{
    .reg .pred p;
    and.b32 %r808, %r809, %r810;    setp.ne.u32 p, %r808, 0;
    vote.ballot.sync.b32 %r808, p, 0xffffffff;
    @!p not.b32 %r808, %r808;
}

	// end inline asm
	and.b32  	%r820, %r808, %r819;
	clz.b32 	%r821, %r820;
	sub.s32 	%r169, 31, %r821;
	and.b32  	%r822, %r572, %r820;
	popc.b32 	%r170, %r822;
	setp.ne.s32 	%p85, %r248, %r169;
	mov.b32 	%r1691, 0;
	@%p85 bra 	$L__BB10_129;
	atom.shared.add.u32 	%r1691, [%r114], %r170;
$L__BB10_129:
	ld.param.u32 	%r1597, [_ZN3cub18CUB_300001_SM_10006detail10radix_sort29DeviceRadixSortOnesweepKernelINS1_5radix10policy_hubIjNS0_8NullTypeEyE10Policy1000ELNS0_9SortOrderE0EjS6_yiiNS1_21identity_decomposer_tEEEvPT5_SC_PT3_PKSD_PT1_PKSH_PT2_PKSL_T4_iiT6__param_9];
	shfl.sync.idx.b32	%r848|%p86, %r1691, %r169, 31, -1;
	add.s32 	%r173, %r170, %r848;
	shr.u32 	%r849, %r1660, %r1597;
	and.b32  	%r845, %r849, %r82;
	mov.b32 	%r825, 1;
	// begin inline asm
	{
    .reg .pred p;
    and.b32 %r823, %r845, %r825;    setp.ne.u32 p, %r823, 0;
    vote.ballot.sync.b32 %r823, p, 0xffffffff;
    @!p not.b32 %r823, %r823;
}

	// end inline asm
	mov.b32 	%r828, 2;
	// begin inline asm
	{
    .reg .pred p;
    and.b32 %r826, %r845, %r828;    setp.ne.u32 p, %r826, 0;
    vote.ballot.sync.b32 %r826, p, 0xffffffff;
    @!p not.b32 %r826, %r826;
}

	// end inline asm
	and.b32  	%r850, %r826, %r823;
	mov.b32 	%r831, 4;
	// begin inline asm
	{
    .reg .pred p;
    and.b32 %r829, %r845, %r831;    setp.ne.u32 p, %r829, 0;
    vote.ballot.sync.b32 %r829, p, 0xffffffff;
    @!p not.b32 %r829, %r829;
}

	// end inline asm
	and.b32  	%r851, %r829, %r850;
	mov.b32 	%r834, 8;
	// begin inline asm
	{
    .reg .pred p;
    and.b32 %r832, %r845, %r834;    setp.ne.u32 p, %r832, 0;
    vote.ballot.sync.b32 %r832, p, 0xffffffff;
    @!p not.b32 %r832, %r832;
}

	// end inline asm
	and.b32  	%r852, %r832, %r851;
	mov.b32 	%r837, 16;
	// begin inline asm
	{
    .reg .pred p;
    and.b32 %r835, %r845, %r837;    setp.ne.u32 p, %r835, 0;
    vote.ballot.sync.b32 %r835, p, 0xffffffff;
    @!p not.b32 %r835, %r835;
}

	// end inline asm
	and.b32  	%r853, %r835, %r852;
	mov.b32 	%r840, 32;
	// begin inline asm
	{
    .reg .pred p;
    and.b32 %r838, %r845, %r840;    setp.ne.u32 p, %r838, 0;
    vote.ballot.sync.b32 %r838, p, 0xffffffff;
    @!p not.b32 %r838, %r838;
}

	// end inline asm
	and.b32  	%r854, %r838, %r853;
	mov.b32 	%r843, 64;
	// begin inline asm
	{
    .reg .pred p;
    and.b32 %r841, %r845, %r843;    setp.ne.u32 p, %r841, 0;
    vote.ballot.sync.b32 %r841, p, 0xffffffff;
    @!p not.b32 %r841, %r841;
}

	// end inline asm
	and.b32  	%r855, %r841, %r854;
	mov.b32 	%r846, 128;
	// begin inline asm
	{
    .reg .pred p;
    and.b32 %r844, %r845, %r846;    setp.ne.u32 p, %r844, 0;
    vote.ballot.sync.b32 %r844, p, 0xffffffff;
    @!p not.b32 %r844, %r844;
}

	// end inline asm
	and.b32  	%r856, %r844, %r855;
	clz.b32 	%r857, %r856;
	sub.s32 	%r174, 31, %r857;
	and.b32  	%r858, %r572, %r856;
	popc.b32 	%r175, %r858;
	setp.ne.s32 	%p87, %r248, %r174;
	mov.b32 	%r1692, 0;
	@%p87 bra 	$L__BB10_131;
	ld.param.u32 	%r1598, [_ZN3cub18CUB_300001_SM_10006detail10radix_sort29DeviceRadixSortOnesweepKernelINS1_5radix10policy_hubIjNS0_8NullTypeEyE10Policy1000ELNS0_9SortOrderE0EjS6_yiiNS1_21identity_decomposer_tEEEvPT5_SC_PT3_PKSD_PT1_PKSH_PT2_PKSL_T4_iiT6__param_9];
	shl.b32 	%r859, %r1, 5;
	and.b32  	%r860, %r859, 31744;
	mov.u32 	%r861, _ZZN3cub18CUB_300001_SM_10006detail10radix_sort29DeviceRadixSortOnesweepKernelINS1_5radix10policy_hubIjNS0_8NullTypeEyE10Policy1000ELNS0_9SortOrderE0EjS6_yiiNS1_21identity_decomposer_tEEEvPT5_SC_PT3_PKSD_PT1_PKSH_PT2_PKSL_T4_iiT6_E1s;
	add.s32 	%r862, %r861, %r860;
	shr.u32 	%r863, %r1660, %r1598;
	and.b32  	%r864, %r863, %r82;
	shl.b32 	%r865, %r864, 2;
	add.s32 	%r866, %r862, %r865;
	atom.shared.add.u32 	%r1692, [%r866], %r175;
$L__BB10_131:
	ld.param.u32 	%r1599, [_ZN3cub18CUB_300001_SM_10006detail10radix_sort29DeviceRadixSortOnesweepKernelINS1_5radix10policy_hubIjNS0_8NullTypeEyE10Policy1000ELNS0_9SortOrderE0EjS6_yiiNS1_21identity_decomposer_tEEEvPT5_SC_PT3_PKSD_PT1_PKSH_PT2_PKSL_T4_iiT6__param_9];
	shfl.sync.idx.b32	%r892|%p88, %r1692, %r174, 31, -1;
	add.s32 	%r178, %r175, %r892;
	shr.u32 	%r893, %r1661, %r1599;
	and.b32  	%r889, %r893, %r82;
	mov.b32 	%r869, 1;
	// begin inline asm
	{
    .reg .pred p;
    and.b32 %r867, %r889, %r869;    setp.ne.u32 p, %r867, 0;
    vote.ballot.sync.b32 %r867, p, 0xffffffff;
    @!p not.b32 %r867, %r867;
}

	// end inline asm
	mov.b32 	%r872, 2;
	// begin inline asm
	{
    .reg .pred p;
    and.b32 %r870, %r889, %r872;    setp.ne.u32 p, %r870, 0;
    vote.ballot.sync.b32 %r870, p, 0xffffffff;
    @!p not.b32 %r870, %r870;
}

	// end inline asm
	and.b32  	%r894, %r870, %r867;
	mov.b32 	%r875, 4;
	// begin inline asm
	{
    .reg .pred p;
    and.b32 %r873, %r889, %r875;    setp.ne.u32 p, %r873, 0;
    vote.ballot.sync.b32 %r873, p, 0xffffffff;
    @!p not.b32 %r873, %r873;
}

	// end inline asm
	and.b32  	%r895, %r873, %r894;
	mov.b32 	%r878, 8;
	// begin inline asm
	{
    .reg .pred p;
    and.b32 %r876, %r889, %r878;    setp.ne.u32 p, %r876, 0;
    vote.ballot.sync.b32 %r876, p, 0xffffffff;
    @!p not.b32 %r876, %r876;
}

	// end inline asm
	and.b32  	%r896, %r876, %r895;
	mov.b32 	%r881, 16;
	// begin inline asm
	{
    .reg .pred p;
    and.b32 %r879, %r889, %r881;    setp.ne.u32 p, %r879, 0;
    vote.ballot.sync.b32 %r879, p, 0xffffffff;
    @!p not.b32 %r879, %r879;
}

	// end inline asm
	and.b32  	%r897, %r879, %r896;
	mov.b32 	%r884, 32;
	// begin inline asm
	{
    .reg .pred p;
    and.b32 %r882, %r889, %r884;    setp.ne.u32 p, %r882, 0;
    vote.ballot.sync.b32 %r882, p, 0xffffffff;
    @!p not.b32 %r882, %r882;
}

	// end inline asm
	and.b32  	%r898, %r882, %r897;
	mov.b32 	%r887, 64;
	// begin inline asm
	{
    .reg .pred p;
    and.b32 %r885, %r889, %r887;    setp.ne.u32 p, %r885, 0;
    vote.ballot.sync.b32 %r885, p, 0xffffffff;
    @!p not.b32 %r885, %r885;
}

	// end inline asm
	and.b32  	%r899, %r885, %r898;
	mov.b32 	%r890, 128;
	// begin inline asm
	{
    .reg .pred p;
    and.b32 %r888, %r889, %r890;    setp.ne.u32 p, %r888, 0;
    vote.ballot.sync.b32 %r888, p, 0xffffffff;
    @!p not.b32 %r888, %r888;
}

	// end inline asm
	and.b32  	%r900, %r888, %r899;
	clz.b32 	%r901, %r900;
	sub.s32 	%r179, 31, %r901;
	and.b32  	%r902, %r572, %r900;
	popc.b32 	%r180, %r902;
	setp.ne.s32 	%p89, %r248, %r179;
	mov.b32 	%r1693, 0;
	@%p89 bra 	$L__BB10_133;
	ld.param.u32 	%r1600, [_ZN3cub18CUB_300001_SM_10006detail10radix_sort29DeviceRadixSortOnesweepKernelINS1_5radix10policy_hubIjNS0_8NullTypeEyE10Policy1000ELNS0_9SortOrderE0EjS6_yiiNS1_21identity_decomposer_tEEEvPT5_SC_PT3_PKSD_PT1_PKSH_PT2_PKSL_T4_iiT6__param_9];
	shl.b32 	%r903, %r1, 5;
	and.b32  	%r904, %r903, 31744;
	mov.u32 	%r905, _ZZN3cub18CUB_300001_SM_10006detail10radix_sort29DeviceRadixSortOnesweepKernelINS1_5radix10policy_hubIjNS0_8NullTypeEyE10Policy1000ELNS0_9SortOrderE0EjS6_yiiNS1_21identity_decomposer_tEEEvPT5_SC_PT3_PKSD_PT1_PKSH_PT2_PKSL_T4_iiT6_E1s;
	add.s32 	%r906, %r905, %r904;
	shr.u32 	%r907, %r1661, %r1600;
	and.b32  	%r908, %r907, %r82;
	shl.b32 	%r909, %r908, 2;
	add.s32 	%r910, %r906, %r909;
	atom.shared.add.u32 	%r1693, [%r910], %r180;
$L__BB10_133:
	ld.param.u32 	%r1601, [_ZN3cub18CUB_300001_SM_10006detail10radix_sort29DeviceRadixSortOnesweepKernelINS1_5radix10policy_hubIjNS0_8NullTypeEyE10Policy1000ELNS0_9SortOrderE0EjS6_yiiNS1_21identity_decomposer_tEEEvPT5_SC_PT3_PKSD_PT1_PKSH_PT2_PKSL_T4_iiT6__param_9];
	shfl.sync.idx.b32	%r936|%p90, %r1693, %r179, 31, -1;
	add.s32 	%r183, %r180, %r936;
	shr.u32 	%r937, %r1662, %r1601;
	and.b32  	%r933, %r937, %r82;
	mov.b32 	%r913, 1;
	// begin inline asm
	{
    .reg .pred p;
    and.b32 %r911, %r933, %r913;    setp.ne.u32 p, %r911, 0;
    vote.ballot.sync.b32 %r911, p, 0xffffffff;
    @!p not.b32 %r911, %r911;
}

	// end inline asm
	mov.b32 	%r916, 2;
	// begin inline asm
	{
    .reg .pred p;
    and.b32 %r914, %r933, %r916;    setp.ne.u32 p, %r914, 0;
    vote.ballot.sync.b32 %r914, p, 0xffffffff;
    @!p not.b32 %r914, %r914;
}

	// end inline asm
	and.b32  	%r938, %r914, %r911;
	mov.b32 	%r919, 4;
	// begin inline asm
	{
    .reg .pred p;
    and.b32 %r917, %r933, %r919;    setp.ne.u32 p, %r917, 0;
    vote.ballot.sync.b32 %r917, p, 0xffffffff;
    @!p not.b32 %r917, %r917;
}

	// end inline asm
	and.b32  	%r939, %r917, %r938;
	mov.b32 	%r922, 8;
	// begin inline asm
	{
    .reg .pred p;
    and.b32 %r920, %r933, %r922;    setp.ne.u32 p, %r920, 0;
    vote.ballot.sync.b32 %r920, p, 0xffffffff;
    @!p not.b32 %r920, %r920;
}

	// end inline asm
	and.b32  	%r940, %r920, %r939;
	mov.b32 	%r925, 16;
	// begin inline asm
	{
    .reg .pred p;
    and.b32 %r923, %r933, %r925;    setp.ne.u32 p, %r923, 0;
    vote.ballot.sync.b32 %r923, p, 0xffffffff;
    @!p not.b32 %r923, %r923;
}

	// end inline asm
	and.b32  	%r941, %r923, %r940;
	mov.b32 	%r928, 32;
	// begin inline asm
	{
    .reg .pred p;
    and.b32 %r926, %r933, %r928;    setp.ne.u32 p, %r926, 0;
    vote.ballot.sync.b32 %r926, p, 0xffffffff;
    @!p not.b32 %r926, %r926;
}

	// end inline asm
	and.b32  	%r942, %r926, %r941;
	mov.b32 	%r931, 64;
	// begin inline asm
	{
    .reg .pred p;
    and.b32 %r929, %r933, %r931;    setp.ne.u32 p, %r929, 0;
    vote.ballot.sync.b32 %r929, p, 0xffffffff;
    @!p not.b32 %r929, %r929;
}

	// end inline asm
	and.b32  	%r943, %r929, %r942;
	mov.b32 	%r934, 128;
	// begin inline asm
	{
    .reg .pred p;
    and.b32 %r932, %r933, %r934;    setp.ne.u32 p, %r932, 0;
    vote.ballot.sync.b32 %r932, p, 0xffffffff;
    @!p not.b32 %r932, %r932;
}

	// end inline asm
	and.b32  	%r944, %r932, %r943;
	clz.b32 	%r945, %r944;
	sub.s32 	%r184, 31, %r945;
	and.b32  	%r946, %r572, %r944;
	popc.b32 	%r185, %r946;
	setp.ne.s32 	%p91, %r248, %r184;
	mov.b32 	%r1694, 0;
	@%p91 bra 	$L__BB10_135;
	atom.shared.add.u32 	%r1694, [%r115], %r185;
$L__BB10_135:
	ld.param.u32 	%r1602, [_ZN3cub18CUB_300001_SM_10006detail10radix_sort29DeviceRadixSortOnesweepKernelINS1_5radix10policy_hubIjNS0_8NullTypeEyE10Policy1000ELNS0_9SortOrderE0EjS6_yiiNS1_21identity_decomposer_tEEEvPT5_SC_PT3_PKSD_PT1_PKSH_PT2_PKSL_T4_iiT6__param_9];
	shfl.sync.idx.b32	%r972|%p92, %r1694, %r184, 31, -1;
	add.s32 	%r188, %r185, %r972;
	shr.u32 	%r973, %r1663, %r1602;
	and.b32  	%r969, %r973, %r82;
	mov.b32 	%r949, 1;
	// begin inline asm
	{
    .reg .pred p;
    and.b32 %r947, %r969, %r949;    setp.ne.u32 p, %r947, 0;
    vote.ballot.sync.b32 %r947, p, 0xffffffff;
    @!p not.b32 %r947, %r947;
}

	// end inline asm
	mov.b32 	%r952, 2;
	// begin inline asm
	{
    .reg .pred p;
    and.b32 %r950, %r969, %r952;    setp.ne.u32 p, %r950, 0;
    vote.ballot.sync.b32 %r950, p, 0xffffffff;
    @!p not.b32 %r950, %r950;
}

	// end inline asm
	and.b32  	%r974, %r950, %r947;
	mov.b32 	%r955, 4;
	// begin inline asm
	{
    .reg .pred p;
    and.b32 %r953, %r969, %r955;    setp.ne.u32 p, %r953, 0;
    vote.ballot.sync.b32 %r953, p, 0xffffffff;
    @!p not.b32 %r953, %r953;
}

	// end inline asm
	and.b32  	%r975, %r953, %r974;
	mov.b32 	%r958, 8;
	// begin inline asm
	{
    .reg .pred p;
    and.b32 %r956, %r969, %r958;    setp.ne.u32 p, %r956, 0;
    vote.ballot.sync.b32 %r956, p, 0xffffffff;
    @!p not.b32 %r956, %r956;
}

	// end inline asm
	and.b32  	%r976, %r956, %r975;
	mov.b32 	%r961, 16;
	// begin inline asm
	{
    .reg .pred p;
    and.b32 %r959, %r969, %r961;    setp.ne.u32 p, %r959, 0;
    vote.ballot.sync.b32 %r959, p, 0xffffffff;
    @!p not.b32 %r959, %r959;
}

	// end inline asm
	and.b32  	%r977, %r959, %r976;
	mov.b32 	%r964, 32;
	// begin inline asm
	{
    .reg .pred p;
    and.b32 %r962, %r969, %r964;    setp.ne.u32 p, %r962, 0;
    vote.ballot.sync.b32 %r962, p, 0xffffffff;
    @!p not.b32 %r962, %r962;
}

	// end inline asm
	and.b32  	%r978, %r962, %r977;
	mov.b32 	%r967, 64;
	// begin inline asm
	{
    .reg .pred p;
    and.b32 %r965, %r969, %r967;    setp.ne.u32 p, %r965, 0;
    vote.ballot.sync.b32 %r965, p, 0xffffffff;
    @!p not.b32 %r965, %r965;
}

	// end inline asm
	and.b32  	%r979, %r965, %r978;
	mov.b32 	%r970, 128;
	// begin inline asm
	{
    .reg .pred p;
    and.b32 %r968, %r969, %r970;    setp.ne.u32 p, %r968, 0;
    vote.ballot.sync.b32 %r968, p, 0xffffffff;
    @!p not.b32 %r968, %r968;
}

	// end inline asm
	and.b32  	%r980, %r968, %r979;
	clz.b32 	%r981, %r980;
	sub.s32 	%r189, 31, %r981;
	and.b32  	%r982, %r572, %r980;
	popc.b32 	%r190, %r982;
	setp.ne.s32 	%p93, %r248, %r189;
	mov.b32 	%r1695, 0;
	@%p93 bra 	$L__BB10_137;
	atom.shared.add.u32 	%r1695, [%r116], %r190;
$L__BB10_137:
	ld.param.u32 	%r1603, [_ZN3cub18CUB_300001_SM_10006detail10radix_sort29DeviceRadixSortOnesweepKernelINS1_5radix10policy_hubIjNS0_8NullTypeEyE10Policy1000ELNS0_9SortOrderE0EjS6_yiiNS1_21identity_decomposer_tEEEvPT5_SC_PT3_PKSD_PT1_PKSH_PT2_PKSL_T4_iiT6__param_9];
	shfl.sync.idx.b32	%r1008|%p94, %r1695, %r189, 31, -1;
	add.s32 	%r193, %r190, %r1008;
	shr.u32 	%r1009, %r1664, %r1603;
	and.b32  	%r1005, %r1009, %r82;
	mov.b32 	%r985, 1;
	// begin inline asm
	{
    .reg .pred p;
    and.b32 %r983, %r1005, %r985;    setp.ne.u32 p, %r983, 0;
    vote.ballot.sync.b32 %r983, p, 0xffffffff;
    @!p not.b32 %r983, %r983;
}

	// end inline asm
	mov.b32 	%r988, 2;
	// begin inline asm
	{
    .reg .pred p;
    and.b32 %r986, %r1005, %r988;    setp.ne.u32 p, %r986, 0;
    vote.ballot.sync.b32 %r986, p, 0xffffffff;
    @!p not.b32 %r986, %r986;
}

	// end inline asm
	and.b32  	%r1010, %r986, %r983;
	mov.b32 	%r991, 4;
	// begin inline asm
	{
    .reg .pred p;
    and.b32 %r989, %r1005, %r991;    setp.ne.u32 p, %r989, 0;
    vote.ballot.sync.b32 %r989, p, 0xffffffff;
    @!p not.b32 %r989, %r989;
}

	// end inline asm
	and.b32  	%r1011, %r989, %r1010;
	mov.b32 	%r994, 8;
	// begin inline asm
	{
    .reg .pred p;
    and.b32 %r992, %r1005, %r994;    setp.ne.u32 p, %r992, 0;
    vote.ballot.sync.b32 %r992, p, 0xffffffff;
    @!p not.b32 %r992, %r992;
}

	// end inline asm
	and.b32  	%r1012, %r992, %r1011;
	mov.b32 	%r997, 16;
	// begin inline asm
	{
    .reg .pred p;
    and.b32 %r995, %r1005, %r997;    setp.ne.u32 p, %r995, 0;
    vote.ballot.sync.b32 %r995, p, 0xffffffff;
    @!p not.b32 %r995, %r995;
}

	// end inline asm
	and.b32  	%r1013, %r995, %r1012;
	mov.b32 	%r1000, 32;
	// begin inline asm
	{
    .reg .pred p;
    and.b32 %r998, %r1005, %r1000;    setp.ne.u32 p, %r998, 0;
    vote.ballot.sync.b32 %r998, p, 0xffffffff;
    @!p not.b32 %r998, %r998;
}

	// end inline asm
	and.b32  	%r1014, %r998, %r1013;
	mov.b32 	%r1003, 64;
	// begin inline asm
	{
    .reg .pred p;
    and.b32 %r1001, %r1005, %r1003;    setp.ne.u32 p, %r1001, 0;
    vote.ballot.sync.b32 %r1001, p, 0xffffffff;
    @!p not.b32 %r1001, %r1001;
}

	// end inline asm
	and.b32  	%r1015, %r1001, %r1014;
	mov.b32 	%r1006, 128;
	// begin inline asm
	{
    .reg .pred p;
    and.b32 %r1004, %r1005, %r1006;    setp.ne.u32 p, %r1004, 0;
    vote.ballot.sync.b32 %r1004, p, 0xffffffff;
    @!p not.b32 %r1004, %r1004;
}

	// end inline asm
	and.b32  	%r1016, %r1004, %r1015;
	clz.b32 	%r1017, %r1016;
	sub.s32 	%r194, 31, %r1017;
	and.b32  	%r1018, %r572, %r1016;
	popc.b32 	%r195, %r1018;
	setp.ne.s32 	%p95, %r248, %r194;
	mov.b32 	%r1696, 0;
	@%p95 bra 	$L__BB10_139;
	atom.shared.add.u32 	%r1696, [%r117], %r195;
$L__BB10_139:
	ld.param.u32 	%r1604, [_ZN3cub18CUB_300001_SM_10006detail10radix_sort29DeviceRadixSortOnesweepKernelINS1_5radix10policy_hubIjNS0_8NullTypeEyE10Policy1000ELNS0_9SortOrderE0EjS6_yiiNS1_21identity_decomposer_tEEEvPT5_SC_PT3_PKSD_PT1_PKSH_PT2_PKSL_T4_iiT6__param_9];
	shfl.sync.idx.b32	%r1044|%p96, %r1696, %r194, 31, -1;
	add.s32 	%r198, %r195, %r1044;
	shr.u32 	%r1045, %r1665, %r1604;
	and.b32  	%r1041, %r1045, %r82;
	mov.b32 	%r1021, 1;
	// begin inline asm
	{
    .reg .pred p;
    and.b32 %r1019, %r1041, %r1021;    setp.ne.u32 p, %r1019, 0;
    vote.ballot.sync.b32 %r1019, p, 0xffffffff;
    @!p not.b32 %r1019, %r1019;
}

	// end inline asm
	mov.b32 	%r1024, 2;
	// begin inline asm
	{
    .reg .pred p;
    and.b32 %r1022, %r1041, %r1024;    setp.ne.u32 p, %r1022, 0;
    vote.ballot.sync.b32 %r1022, p, 0xffffffff;
    @!p not.b32 %r1022, %r1022;
}

	// end inline asm
	and.b32  	%r1046, %r1022, %r1019;
	mov.b32 	%r1027, 4;
	// begin inline asm
	{
    .reg .pred p;
    and.b32 %r1025, %r1041, %r1027;    setp.ne.u32 p, %r1025, 0;
    vote.ballot.sync.b32 %r1025, p, 0xffffffff;
    @!p not.b32 %r1025, %r1025;
}

	// end inline asm
	and.b32  	%r1047, %r1025, %r1046;
	mov.b32 	%r1030, 8;
	// begin inline asm
	{
    .reg .pred p;
    and.b32 %r1028, %r1041, %r1030;    setp.ne.u32 p, %r1028, 0;
    vote.ballot.sync.b32 %r1028, p, 0xffffffff;
    @!p not.b32 %r1028, %r1028;
}

	// end inline asm
	and.b32  	%r1048, %r1028, %r1047;
	mov.b32 	%r1033, 16;
	// begin inline asm
	{
    .reg .pred p;
    and.b32 %r1031, %r1041, %r1033;    setp.ne.u32 p, %r1031, 0;
    vote.ballot.sync.b32 %r1031, p, 0xffffffff;
    @!p not.b32 %r1031, %r1031;
}

	// end inline asm
	and.b32  	%r1049, %r1031, %r1048;
	mov.b32 	%r1036, 32;
	// begin inline asm
	{
    .reg .pred p;
    and.b32 %r1034, %r1041, %r1036;    setp.ne.u32 p, %r1034, 0;
    vote.ballot.sync.b32 %r1034, p, 0xffffffff;
    @!p not.b32 %r1034, %r1034;
}

	// end inline asm
	and.b32  	%r1050, %r1034, %r1049;
	mov.b32 	%r1039, 64;
	// begin inline asm
	{
    .reg .pred p;
    and.b32 %r1037, %r1041, %r1039;    setp.ne.u32 p, %r1037, 0;
    vote.ballot.sync.b32 %r1037, p, 0xffffffff;
    @!p not.b32 %r1037, %r1037;
}

	// end inline asm
	and.b32  	%r1051, %r1037, %r1050;
	mov.b32 	%r1042, 128;
	// begin inline asm
	{
    .reg .pred p;
    and.b32 %r1040, %r1041, %r1042;    setp.ne.u32 p, %r1040, 0;
    vote.ballot.sync.b32 %r1040, p, 0xffffffff;
    @!p not.b32 %r1040, %r1040;
}

	// end inline asm
	and.b32  	%r1052, %r1040, %r1051;
	clz.b32 	%r1053, %r1052;
	sub.s32 	%r199, 31, %r1053;
	and.b32  	%r1054, %r572, %r1052;
	popc.b32 	%r200, %r1054;
	setp.ne.s32 	%p97, %r248, %r199;
	mov.b32 	%r1697, 0;
	@%p97 bra 	$L__BB10_141;
	atom.shared.add.u32 	%r1697, [%r118], %r200;
$L__BB10_141:
	ld.param.u32 	%r1605, [_ZN3cub18CUB_300001_SM_10006detail10radix_sort29DeviceRadixSortOnesweepKernelINS1_5radix10policy_hubIjNS0_8NullTypeEyE10Policy1000ELNS0_9SortOrderE0EjS6_yiiNS1_21identity_decomposer_tEEEvPT5_SC_PT3_PKSD_PT1_PKSH_PT2_PKSL_T4_iiT6__param_9];
	shfl.sync.idx.b32	%r1080|%p98, %r1697, %r199, 31, -1;
	add.s32 	%r203, %r200, %r1080;
	shr.u32 	%r1081, %r1666, %r1605;
	and.b32  	%r1077, %r1081, %r82;
	mov.b32 	%r1057, 1;
	// begin inline asm
	{
    .reg .pred p;
    and.b32 %r1055, %r1077, %r1057;    setp.ne.u32 p, %r1055, 0;
    vote.ballot.sync.b32 %r1055, p, 0xffffffff;
    @!p not.b32 %r1055, %r1055;
}

	// end inline asm
	mov.b32 	%r1060, 2;
	// begin inline asm
	{
    .reg .pred p;
    and.b32 %r1058, %r1077, %r1060;    setp.ne.u32 p, %r1058, 0;
    vote.ballot.sync.b32 %r1058, p, 0xffffffff;
    @!p not.b32 %r1058, %r1058;
}

	// end inline asm
	and.b32  	%r1082, %r1058, %r1055;
	mov.b32 	%r1063, 4;
	// begin inline asm
	{
    .reg .pred p;
    and.b32 %r1061, %r1077, %r1063;    setp.ne.u32 p, %r1061, 0;
    vote.ballot.sync.b32 %r1061, p, 0xffffffff;
    @!p not.b32 %r1061, %r1061;
}

	// end inline asm
	and.b32  	%r1083, %r1061, %r1082;
	mov.b32 	%r1066, 8;
	// begin inline asm
	{
    .reg .pred p;
    and.b32 %r1064, %r1077, %r1066;    setp.ne.u32 p, %r1064, 0;
    vote.ballot.sync.b32 %r1064, p, 0xffffffff;
    @!p not.b32 %r1064, %r1064;
}

	// end inline asm
	and.b32  	%r1084, %r1064, %r1083;
	mov.b32 	%r1069, 16;
	// begin inline asm
	{
    .reg .pred p;
    and.b32 %r1067, %r1077, %r1069;    setp.ne.u32 p, %r1067, 0;
    vote.ballot.sync.b32 %r1067, p, 0xffffffff;
    @!p not.b32 %r1067, %r1067;
}

	// end inline asm
	and.b32  	%r1085, %r1067, %r1084;
	mov.b32 	%r1072, 32;
	// begin inline asm
	{
    .reg .pred p;
    and.b32 %r1070, %r1077, %r1072;    setp.ne.u32 p, %r1070, 0;
    vote.ballot.sync.b32 %r1070, p, 0xffffffff;
    @!p not.b32 %r1070, %r1070;
}

	// end inline asm
	and.b32  	%r1086, %r1070, %r1085;
	mov.b32 	%r1075, 64;
	// begin inline asm
	{
    .reg .pred p;
    and.b32 %r1073, %r1077, %r1075;    setp.ne.u32 p, %r1073, 0;
    vote.ballot.sync.b32 %r1073, p, 0xffffffff;
    @!p not.b32 %r1073, %r1073;
}

	// end inline asm
	and.b32  	%r1087, %r1073, %r1086;
	mov.b32 	%r1078, 128;
	// begin inline asm
	{
    .reg .pred p;
    and.b32 %r1076, %r1077, %r1078;    setp.ne.u32 p, %r1076, 0;
    vote.ballot.sync.b32 %r1076, p, 0xffffffff;
    @!p not.b32 %r1076, %r1076;
}

	// end inline asm
	and.b32  	%r1088, %r1076, %r1087;
	clz.b32 	%r1089, %r1088;
	sub.s32 	%r204, 31, %r1089;
	and.b32  	%r1090, %r572, %r1088;
	popc.b32 	%r205, %r1090;
	setp.ne.s32 	%p99, %r248, %r204;
	mov.b32 	%r1698, 0;
	@%p99 bra 	$L__BB10_143;
	atom.shared.add.u32 	%r1698, [%r119], %r205;
$L__BB10_143:
	ld.param.u32 	%r1606, [_ZN3cub18CUB_300001_SM_10006detail10radix_sort29DeviceRadixSortOnesweepKernelINS1_5radix10policy_hubIjNS0_8NullTypeEyE10Policy1000ELNS0_9SortOrderE0EjS6_yiiNS1_21identity_decomposer_tEEEvPT5_SC_PT3_PKSD_PT1_PKSH_PT2_PKSL_T4_iiT6__param_9];
	shfl.sync.idx.b32	%r1116|%p100, %r1698, %r204, 31, -1;
	add.s32 	%r208, %r205, %r1116;
	shr.u32 	%r1117, %r1667, %r1606;
	and.b32  	%r1113, %r1117, %r82;
	mov.b32 	%r1093, 1;
	// begin inline asm
	{
    .reg .pred p;
    and.b32 %r1091, %r1113, %r1093;    setp.ne.u32 p, %r1091, 0;
    vote.ballot.sync.b32 %r1091, p, 0xffffffff;
    @!p not.b32 %r1091, %r1091;
}

	// end inline asm
	mov.b32 	%r1096, 2;
	// begin inline asm
	{
    .reg .pred p;
    and.b32 %r1094, %r1113, %r1096;    setp.ne.u32 p, %r1094, 0;
    vote.ballot.sync.b32 %r1094, p, 0xffffffff;
    @!p not.b32 %r1094, %r1094;
}

	// end inline asm
	and.b32  	%r1118, %r1094, %r1091;
	mov.b32 	%r1099, 4;
	// begin inline asm
	{
    .reg .pred p;
    and.b32 %r1097, %r1113, %r1099;    setp.ne.u32 p, %r1097, 0;
    vote.ballot.sync.b32 %r1097, p, 0xffffffff;
    @!p not.b32 %r1097, %r1097;
}

	// end inline asm
	and.b32  	%r1119, %r1097, %r1118;
	mov.b32 	%r1102, 8;
	// begin inline asm
	{
    .reg .pred p;
    and.b32 %r1100, %r1113, %r1102;    setp.ne.u32 p, %r1100, 0;
    vote.ballot.sync.b32 %r1100, p, 0xffffffff;
    @!p not.b32 %r1100, %r1100;
}

	// end inline asm
	and.b32  	%r1120, %r1100, %r1119;
	mov.b32 	%r1105, 16;
	// begin inline asm
	{
    .reg .pred p;
    and.b32 %r1103, %r1113, %r1105;    setp.ne.u32 p, %r1103, 0;
    vote.ballot.sync.b32 %r1103, p, 0xffffffff;
    @!p not.b32 %r1103, %r1103;
}

	// end inline asm
	and.b32  	%r1121, %r1103, %r1120;
	mov.b32 	%r1108, 32;
	// begin inline asm
	{
    .reg .pred p;
    and.b32 %r1106, %r1113, %r1108;    setp.ne.u32 p, %r1106, 0;
    vote.ballot.sync.b32 %r1106, p, 0xffffffff;
    @!p not.b32 %r1106, %r1106;
}

	// end inline asm
	and.b32  	%r1122, %r1106, %r1121;
	mov.b32 	%r1111, 64;
	// begin inline asm
	{
    .reg .pred p;
    and.b32 %r1109, %r1113, %r1111;    setp.ne.u32 p, %r1109, 0;
    vote.ballot.sync.b32 %r1109, p, 0xffffffff;
    @!p not.b32 %r1109, %r1109;
}

	// end inline asm
	and.b32  	%r1123, %r1109, %r1122;
	mov.b32 	%r1114, 128;
	// begin inline asm
	{
    .reg .pred p;
    and.b32 %r1112, %r1113, %r1114;    setp.ne.u32 p, %r1112, 0;
    vote.ballot.sync.b32 %r1112, p, 0xffffffff;
    @!p not.b32 %r1112, %r1112;
}

	// end inline asm
	and.b32  	%r1124, %r1112, %r1123;
	clz.b32 	%r1125, %r1124;
	sub.s32 	%r209, 31, %r1125;
	and.b32  	%r1126, %r572, %r1124;
	popc.b32 	%r210, %r1126;
	setp.ne.s32 	%p101, %r248, %r209;
	mov.b32 	%r1699, 0;
	@%p101 bra 	$L__BB10_145;
	atom.shared.add.u32 	%r1699, [%r120], %r210;
$L__BB10_145:
	ld.param.u32 	%r1607, [_ZN3cub18CUB_300001_SM_10006detail10radix_sort29DeviceRadixSortOnesweepKernelINS1_5radix10policy_hubIjNS0_8NullTypeEyE10Policy1000ELNS0_9SortOrderE0EjS6_yiiNS1_21identity_decomposer_tEEEvPT5_SC_PT3_PKSD_PT1_PKSH_PT2_PKSL_T4_iiT6__param_9];
	shfl.sync.idx.b32	%r1152|%p102, %r1699, %r209, 31, -1;
	add.s32 	%r213, %r210, %r1152;
	shr.u32 	%r1153, %r1668, %r1607;
	and.b32  	%r1149, %r1153, %r82;
	mov.b32 	%r1129, 1;
	// begin inline asm
	{
    .reg .pred p;
    and.b32 %r1127, %r1149, %r1129;    setp.ne.u32 p, %r1127, 0;
    vote.ballot.sync.b32 %r1127, p, 0xffffffff;
    @!p not.b32 %r1127, %r1127;
}

	// end inline asm
	mov.b32 	%r1132, 2;
	// begin inline asm
	{
    .reg .pred p;
    and.b32 %r1130, %r1149, %r1132;    setp.ne.u32 p, %r1130, 0;
    vote.ballot.sync.b32 %r1130, p, 0xffffffff;
    @!p not.b32 %r1130, %r1130;
}

	// end inline asm
	and.b32  	%r1154, %r1130, %r1127;
	mov.b32 	%r1135, 4;
	// begin inline asm
	{
    .reg .pred p;
    and.b32 %r1133, %r1149, %r1135;    setp.ne.u32 p, %r1133, 0;
    vote.ballot.sync.b32 %r1133, p, 0xffffffff;
    @!p not.b32 %r1133, %r1133;
}

	// end inline asm
	and.b32  	%r1155, %r1133, %r1154;
	mov.b32 	%r1138, 8;
	// begin inline asm
	{
    .reg .pred p;
    and.b32 %r1136, %r1149, %r1138;    setp.ne.u32 p, %r1136, 0;
    vote.ballot.sync.b32 %r1136, p, 0xffffffff;
    @!p not.b32 %r1136, %r1136;
}

	// end inline asm
	and.b32  	%r1156, %r1136, %r1155;
	mov.b32 	%r1141, 16;
	// begin inline asm
	{
    .reg .pred p;
    and.b32 %r1139, %r1149, %r1141;    setp.ne.u32 p, %r1139, 0;
    vote.ballot.sync.b32 %r1139, p, 0xffffffff;
    @!p not.b32 %r1139, %r1139;
}

	// end inline asm
	and.b32  	%r1157, %r1139, %r1156;
	mov.b32 	%r1144, 32;
	// begin inline asm
	{
    .reg .pred p;
    and.b32 %r1142, %r1149, %r1144;    setp.ne.u32 p, %r1142, 0;
    vote.ballot.sync.b32 %r1142, p, 0xffffffff;
    @!p not.b32 %r1142, %r1142;
}

	// end inline asm
	and.b32  	%r1158, %r1142, %r1157;
	mov.b32 	%r1147, 64;
	// begin inline asm
	{
    .reg .pred p;
    and.b32 %r1145, %r1149, %r1147;    setp.ne.u32 p, %r1145, 0;
    vote.ballot.sync.b32 %r1145, p, 0xffffffff;
    @!p not.b32 %r1145, %r1145;
}

	// end inline asm
	and.b32  	%r1159, %r1145, %r1158;
	mov.b32 	%r1150, 128;
	// begin inline asm
	{
    .reg .pred p;
    and.b32 %r1148, %r1149, %r1150;    setp.ne.u32 p, %r1148, 0;
    vote.ballot.sync.b32 %r1148, p, 0xffffffff;
    @!p not.b32 %r1148, %r1148;
}

	// end inline asm
	and.b32  	%r1160, %r1148, %r1159;
	clz.b32 	%r1161, %r1160;
	sub.s32 	%r214, 31, %r1161;
	and.b32  	%r1162, %r572, %r1160;
	popc.b32 	%r215, %r1162;
	setp.ne.s32 	%p103, %r248, %r214;
	mov.b32 	%r1700, 0;
	@%p103 bra 	$L__BB10_147;
	ld.param.u32 	%r1608, [_ZN3cub18CUB_300001_SM_10006detail10radix_sort29DeviceRadixSortOnesweepKernelINS1_5radix10policy_hubIjNS0_8NullTypeEyE10Policy1000ELNS0_9SortOrderE0EjS6_yiiNS1_21identity_decomposer_tEEEvPT5_SC_PT3_PKSD_PT1_PKSH_PT2_PKSL_T4_iiT6__param_9];
	shl.b32 	%r1163, %r1, 5;
	and.b32  	%r1164, %r1163, 31744;
	mov.u32 	%r1165, _ZZN3cub18CUB_300001_SM_10006detail10radix_sort29DeviceRadixSortOnesweepKernelINS1_5radix10policy_hubIjNS0_8NullTypeEyE10Policy1000ELNS0_9SortOrderE0EjS6_yiiNS1_21identity_decomposer_tEEEvPT5_SC_PT3_PKSD_PT1_PKSH_PT2_PKSL_T4_iiT6_E1s;
	add.s32 	%r1166, %r1165, %r1164;
	shr.u32 	%r1167, %r1668, %r1608;
	and.b32  	%r1168, %r1167, %r82;
	shl.b32 	%r1169, %r1168, 2;
	add.s32 	%r1170, %r1166, %r1169;
	atom.shared.add.u32 	%r1700, [%r1170], %r215;
$L__BB10_147:
	ld.param.u32 	%r1609, [_ZN3cub18CUB_300001_SM_10006detail10radix_sort29DeviceRadixSortOnesweepKernelINS1_5radix10policy_hubIjNS0_8NullTypeEyE10Policy1000ELNS0_9SortOrderE0EjS6_yiiNS1_21identity_decomposer_tEEEvPT5_SC_PT3_PKSD_PT1_PKSH_PT2_PKSL_T4_iiT6__param_9];
	shfl.sync.idx.b32	%r1196|%p104, %r1700, %r214, 31, -1;
	add.s32 	%r218, %r215, %r1196;
	shr.u32 	%r1197, %r1669, %r1609;
	and.b32  	%r1193, %r1197, %r82;
	mov.b32 	%r1173, 1;
	// begin inline asm
	{
    .reg .pred p;
    and.b32 %r1171, %r1193, %r1173;    setp.ne.u32 p, %r1171, 0;
    vote.ballot.sync.b32 %r1171, p, 0xffffffff;
    @!p not.b32 %r1171, %r1171;
}

	// end inline asm
	mov.b32 	%r1176, 2;
	// begin inline asm
	{
    .reg .pred p;
    and.b32 %r1174, %r1193, %r1176;    setp.ne.u32 p, %r1174, 0;
    vote.ballot.sync.b32 %r1174, p, 0xffffffff;
    @!p not.b32 %r1174, %r1174;
}

	// end inline asm
	and.b32  	%r1198, %r1174, %r1171;
	mov.b32 	%r1179, 4;
	// begin inline asm
	{
    .reg .pred p;
    and.b32 %r1177, %r1193, %r1179;    setp.ne.u32 p, %r1177, 0;
    vote.ballot.sync.b32 %r1177, p, 0xffffffff;
    @!p not.b32 %r1177, %r1177;
}

	// end inline asm
	and.b32  	%r1199, %r1177, %r1198;
	mov.b32 	%r1182, 8;
	// begin inline asm
	{
    .reg .pred p;
    and.b32 %r1180, %r1193, %r1182;    setp.ne.u32 p, %r1180, 0;
    vote.ballot.sync.b32 %r1180, p, 0xffffffff;
    @!p not.b32 %r1180, %r1180;
}

	// end inline asm
	and.b32  	%r1200, %r1180, %r1199;
	mov.b32 	%r1185, 16;
	// begin inline asm
	{
    .reg .pred p;
    and.b32 %r1183, %r1193, %r1185;    setp.ne.u32 p, %r1183, 0;
    vote.ballot.sync.b32 %r1183, p, 0xffffffff;
    @!p not.b32 %r1183, %r1183;
}

	// end inline asm
	and.b32  	%r1201, %r1183, %r1200;
	mov.b32 	%r1188, 32;
	// begin inline asm
	{
    .reg .pred p;
    and.b32 %r1186, %r1193, %r1188;    setp.ne.u32 p, %r1186, 0;
    vote.ballot.sync.b32 %r1186, p, 0xffffffff;
    @!p not.b32 %r1186, %r1186;
}

	// end inline asm
	and.b32  	%r1202, %r1186, %r1201;
	mov.b32 	%r1191, 64;
	// begin inline asm
	{
    .reg .pred p;
    and.b32 %r1189, %r1193, %r1191;    setp.ne.u32 p, %r1189, 0;
    vote.ballot.sync.b32 %r1189, p, 0xffffffff;
    @!p not.b32 %r1189, %r1189;
}

	// end inline asm
	and.b32  	%r1203, %r1189, %r1202;
	mov.b32 	%r1194, 128;
	// begin inline asm
	{
    .reg .pred p;
    and.b32 %r1192, %r1193, %r1194;    setp.ne.u32 p, %r1192, 0;
    vote.ballot.sync.b32 %r1192, p, 0xffffffff;
    @!p not.b32 %r1192, %r1192;
}

	// end inline asm
	and.b32  	%r1204, %r1192, %r1203;
	clz.b32 	%r1205, %r1204;
	sub.s32 	%r219, 31, %r1205;
	and.b32  	%r1206, %r572, %r1204;
	popc.b32 	%r220, %r1206;
	setp.ne.s32 	%p105, %r248, %r219;
	mov.b32 	%r1701, 0;
	@%p105 bra 	$L__BB10_149;
	ld.param.u32 	%r1610, [_ZN3cub18CUB_300001_SM_10006detail10radix_sort29DeviceRadixSortOnesweepKernelINS1_5radix10policy_hubIjNS0_8NullTypeEyE10Policy1000ELNS0_9SortOrderE0EjS6_yiiNS1_21identity_decomposer_tEEEvPT5_SC_PT3_PKSD_PT1_PKSH_PT2_PKSL_T4_iiT6__param_9];
	shl.b32 	%r1207, %r1, 5;
	and.b32  	%r1208, %r1207, 31744;
	mov.u32 	%r1209, _ZZN3cub18CUB_300001_SM_10006detail10radix_sort29DeviceRadixSortOnesweepKernelINS1_5radix10policy_hubIjNS0_8NullTypeEyE10Policy1000ELNS0_9SortOrderE0EjS6_yiiNS1_21identity_decomposer_tEEEvPT5_SC_PT3_PKSD_PT1_PKSH_PT2_PKSL_T4_iiT6_E1s;
	add.s32 	%r1210, %r1209, %r1208;
	shr.u32 	%r1211, %r1669, %r1610;
	and.b32  	%r1212, %r1211, %r82;
	shl.b32 	%r1213, %r1212, 2;
	add.s32 	%r1214, %r1210, %r1213;
	atom.shared.add.u32 	%r1701, [%r1214], %r220;
$L__BB10_149:
	ld.param.u32 	%r1611, [_ZN3cub18CUB_300001_SM_10006detail10radix_sort29DeviceRadixSortOnesweepKernelINS1_5radix10policy_hubIjNS0_8NullTypeEyE10Policy1000ELNS0_9SortOrderE0EjS6_yiiNS1_21identity_decomposer_tEEEvPT5_SC_PT3_PKSD_PT1_PKSH_PT2_PKSL_T4_iiT6__param_9];
	shfl.sync.idx.b32	%r1240|%p106, %r1701, %r219, 31, -1;
	add.s32 	%r223, %r220, %r1240;
	shr.u32 	%r1241, %r1670, %r1611;
	and.b32  	%r1237, %r1241, %r82;
	mov.b32 	%r1217, 1;
	// begin inline asm
	{
    .reg .pred p;
    and.b32 %r1215, %r1237, %r1217;    setp.ne.u32 p, %r1215, 0;
    vote.ballot.sync.b32 %r1215, p, 0xffffffff;
    @!p not.b32 %r1215, %r1215;
}

	// end inline asm
	mov.b32 	%r1220, 2;
	// begin inline asm
	{
    .reg .pred p;
    and.b32 %r1218, %r1237, %r1220;    setp.ne.u32 p, %r1218, 0;
    vote.ballot.sync.b32 %r1218, p, 0xffffffff;
    @!p not.b32 %r1218, %r1218;
}

	// end inline asm
	and.b32  	%r1242, %r1218, %r1215;
	mov.b32 	%r1223, 4;
	// begin inline asm
	{
    .reg .pred p;
    and.b32 %r1221, %r1237, %r1223;    setp.ne.u32 p, %r1221, 0;
    vote.ballot.sync.b32 %r1221, p, 0xffffffff;
    @!p not.b32 %r1221, %r1221;
}

	// end inline asm
	and.b32  	%r1243, %r1221, %r1242;
	mov.b32 	%r1226, 8;
	// begin inline asm
	{
    .reg .pred p;
    and.b32 %r1224, %r1237, %r1226;    setp.ne.u32 p, %r1224, 0;
    vote.ballot.sync.b32 %r1224, p, 0xffffffff;
    @!p not.b32 %r1224, %r1224;
}

	// end inline asm
	and.b32  	%r1244, %r1224, %r1243;
	mov.b32 	%r1229, 16;
	// begin inline asm
	{
    .reg .pred p;
    and.b32 %r1227, %r1237, %r1229;    setp.ne.u32 p, %r1227, 0;
    vote.ballot.sync.b32 %r1227, p, 0xffffffff;
    @!p not.b32 %r1227, %r1227;
}

	// end inline asm
	and.b32  	%r1245, %r1227, %r1244;
	mov.b32 	%r1232, 32;
	// begin inline asm
	{
    .reg .pred p;
    and.b32 %r1230, %r1237, %r1232;    setp.ne.u32 p, %r1230, 0;
    vote.ballot.sync.b32 %r1230, p, 0xffffffff;
    @!p not.b32 %r1230, %r1230;
}

	// end inline asm
	and.b32  	%r1246, %r1230, %r1245;
	mov.b32 	%r1235, 64;
	// begin inline asm
	{
    .reg .pred p;
    and.b32 %r1233, %r1237, %r1235;    setp.ne.u32 p, %r1233, 0;
    vote.ballot.sync.b32 %r1233, p, 0xffffffff;
    @!p not.b32 %r1233, %r1233;
}

	// end inline asm
	and.b32  	%r1247, %r1233, %r1246;
	mov.b32 	%r1238, 128;
	// begin inline asm
	{
    .reg .pred p;
    and.b32 %r1236, %r1237, %r1238;    setp.ne.u32 p, %r1236, 0;
    vote.ballot.sync.b32 %r1236, p, 0xffffffff;
    @!p not.b32 %r1236, %r1236;
}

	// end inline asm
	and.b32  	%r1248, %r1236, %r1247;
	clz.b32 	%r1249, %r1248;
	sub.s32 	%r224, 31, %r1249;
	and.b32  	%r1250, %r572, %r1248;
	popc.b32 	%r225, %r1250;
	setp.ne.s32 	%p107, %r248, %r224;
	mov.b32 	%r1702, 0;
	@%p107 bra 	$L__BB10_151;
	ld.param.u32 	%r1612, [_ZN3cub18CUB_300001_SM_10006detail10radix_sort29DeviceRadixSortOnesweepKernelINS1_5radix10policy_hubIjNS0_8NullTypeEyE10Policy1000ELNS0_9SortOrderE0EjS6_yiiNS1_21identity_decomposer_tEEEvPT5_SC_PT3_PKSD_PT1_PKSH_PT2_PKSL_T4_iiT6__param_9];
	shl.b32 	%r1251, %r1, 5;
	and.b32  	%r1252, %r1251, 31744;
	mov.u32 	%r1253, _ZZN3cub18CUB_300001_SM_10006detail10radix_sort29DeviceRadixSortOnesweepKernelINS1_5radix10policy_hubIjNS0_8NullTypeEyE10Policy1000ELNS0_9SortOrderE0EjS6_yiiNS1_21identity_decomposer_tEEEvPT5_SC_PT3_PKSD_PT1_PKSH_PT2_PKSL_T4_iiT6_E1s;
	add.s32 	%r1254, %r1253, %r1252;
	shr.u32 	%r1255, %r1670, %r1612;
	and.b32  	%r1256, %r1255, %r82;
	shl.b32 	%r1257, %r1256, 2;
	add.s32 	%r1258, %r1254, %r1257;
	atom.shared.add.u32 	%r1702, [%r1258], %r225;
$L__BB10_151:
	ld.param.u32 	%r1613, [_ZN3cub18CUB_300001_SM_10006detail10radix_sort29DeviceRadixSortOnesweepKernelINS1_5radix10policy_hubIjNS0_8NullTypeEyE10Policy1000ELNS0_9SortOrderE0EjS6_yiiNS1_21identity_decomposer_tEEEvPT5_SC_PT3_PKSD_PT1_PKSH_PT2_PKSL_T4_iiT6__param_9];
	shfl.sync.idx.b32	%r1284|%p108, %r1702, %r224, 31, -1;
	add.s32 	%r228, %r225, %r1284;
	shr.u32 	%r1285, %r1671, %r1613;
	and.b32  	%r1281, %r1285, %r82;
	mov.b32 	%r1261, 1;
	// begin inline asm
	{
    .reg .pred p;
    and.b32 %r1259, %r1281, %r1261;    setp.ne.u32 p, %r1259, 0;
    vote.ballot.sync.b32 %r1259, p, 0xffffffff;
    @!p not.b32 %r1259, %r1259;
}

	// end inline asm
	mov.b32 	%r1264, 2;
	// begin inline asm
	{
    .reg .pred p;
    and.b32 %r1262, %r1281, %r1264;    setp.ne.u32 p, %r1262, 0;
    vote.ballot.sync.b32 %r1262, p, 0xffffffff;
    @!p not.b32 %r1262, %r1262;
}

	// end inline asm
	and.b32  	%r1286, %r1262, %r1259;
	mov.b32 	%r1267, 4;
	// begin inline asm
	{
    .reg .pred p;
    and.b32 %r1265, %r1281, %r1267;    setp.ne.u32 p, %r1265, 0;
    vote.ballot.sync.b32 %r1265, p, 0xffffffff;
    @!p not.b32 %r1265, %r1265;
}

	// end inline asm
	and.b32  	%r1287, %r1265, %r1286;
	mov.b32 	%r1270, 8;
	// begin inline asm
	{
    .reg .pred p;
    and.b32 %r1268, %r1281, %r1270;    setp.ne.u32 p, %r1268, 0;
    vote.ballot.sync.b32 %r1268, p, 0xffffffff;
    @!p not.b32 %r1268, %r1268;
}

	// end inline asm
	and.b32  	%r1288, %r1268, %r1287;
	mov.b32 	%r1273, 16;
	// begin inline asm
	{
    .reg .pred p;
    and.b32 %r1271, %r1281, %r1273;    setp.ne.u32 p, %r1271, 0;
    vote.ballot.sync.b32 %r1271, p, 0xffffffff;
    @!p not.b32 %r1271, %r1271;
}

	// end inline asm
	and.b32  	%r1289, %r1271, %r1288;
	mov.b32 	%r1276, 32;
	// begin inline asm
	{
    .reg .pred p;
    and.b32 %r1274, %r1281, %r1276;    setp.ne.u32 p, %r1274, 0;
    vote.ballot.sync.b32 %r1274, p, 0xffffffff;
    @!p not.b32 %r1274, %r1274;
}

	// end inline asm
	and.b32  	%r1290, %r1274, %r1289;
	mov.b32 	%r1279, 64;
	// begin inline asm
	{
    .reg .pred p;
    and.b32 %r1277, %r1281, %r1279;    setp.ne.u32 p, %r1277, 0;
    vote.ballot.sync.b32 %r1277, p, 0xffffffff;
    @!p not.b32 %r1277, %r1277;
}

	// end inline asm
	and.b32  	%r1291, %r1277, %r1290;
	mov.b32 	%r1282, 128;
	// begin inline asm
	{
    .reg .pred p;
    and.b32 %r1280, %r1281, %r1282;    setp.ne.u32 p, %r1280, 0;
    vote.ballot.sync.b32 %r1280, p, 0xffffffff;
    @!p not.b32 %r1280, %r1280;
}

	// end inline asm
	and.b32  	%r1292, %r1280, %r1291;
	clz.b32 	%r1293, %r1292;
	sub.s32 	%r229, 31, %r1293;
	and.b32  	%r1294, %r572, %r1292;
	popc.b32 	%r230, %r1294;
	setp.ne.s32 	%p109, %r248, %r229;
	mov.b32 	%r1703, 0;
	@%p109 bra 	$L__BB10_153;
	ld.param.u32 	%r1614, [_ZN3cub18CUB_300001_SM_10006detail10radix_sort29DeviceRadixSortOnesweepKernelINS1_5radix10policy_hubIjNS0_8NullTypeEyE10Policy1000ELNS0_9SortOrderE0EjS6_yiiNS1_21identity_decomposer_tEEEvPT5_SC_PT3_PKSD_PT1_PKSH_PT2_PKSL_T4_iiT6__param_9];
	shl.b32 	%r1295, %r1, 5;
	and.b32  	%r1296, %r1295, 31744;
	mov.u32 	%r1297, _ZZN3cub18CUB_300001_SM_10006detail10radix_sort29DeviceRadixSortOnesweepKernelINS1_5radix10policy_hubIjNS0_8NullTypeEyE10Policy1000ELNS0_9SortOrderE0EjS6_yiiNS1_21identity_decomposer_tEEEvPT5_SC_PT3_PKSD_PT1_PKSH_PT2_PKSL_T4_iiT6_E1s;
	add.s32 	%r1298, %r1297, %r1296;
	shr.u32 	%r1299, %r1671, %r1614;
	and.b32  	%r1300, %r1299, %r82;
	shl.b32 	%r1301, %r1300, 2;
	add.s32 	%r1302, %r1298, %r1301;
	atom.shared.add.u32 	%r1703, [%r1302], %r230;
$L__BB10_153:
	shfl.sync.idx.b32	%r1303|%p111, %r1703, %r229, 31, -1;
	add.s32 	%r1304, %r230, %r1303;
	bar.sync 	0;
	shl.b32 	%r1305, %r143, 2;
	mov.u32 	%r1306, _ZZN3cub18CUB_300001_SM_10006detail10radix_sort29DeviceRadixSortOnesweepKernelINS1_5radix10policy_hubIjNS0_8NullTypeEyE10Policy1000ELNS0_9SortOrderE0EjS6_yiiNS1_21identity_decomposer_tEEEvPT5_SC_PT3_PKSD_PT1_PKSH_PT2_PKSL_T4_iiT6_E1s;
	add.s32 	%r1307, %r1306, %r1305;
	st.shared.u32 	[%r1307+-4], %r1653;
	shl.b32 	%r1308, %r148, 2;
	add.s32 	%r1309, %r1306, %r1308;
	st.shared.u32 	[%r1309+-4], %r1654;
	shl.b32 	%r1310, %r153, 2;
	add.s32 	%r1311, %r1306, %r1310;
	st.shared.u32 	[%r1311+-4], %r1655;
	shl.b32 	%r1312, %r158, 2;
	add.s32 	%r1313, %r1306, %r1312;
	st.shared.u32 	[%r1313+-4], %r1656;
	shl.b32 	%r1314, %r163, 2;
	add.s32 	%r1315, %r1306, %r1314;
	st.shared.u32 	[%r1315+-4], %r1657;
	shl.b32 	%r1316, %r168, 2;
	add.s32 	%r1317, %r1306, %r1316;
	st.shared.u32 	[%r1317+-4], %r1658;
	shl.b32 	%r1318, %r173, 2;
	add.s32 	%r1319, %r1306, %r1318;
	st.shared.u32 	[%r1319+-4], %r1659;
	shl.b32 	%r1320, %r178, 2;
	add.s32 	%r1321, %r1306, %r1320;
	st.shared.u32 	[%r1321+-4], %r1660;
	shl.b32 	%r1322, %r183, 2;
	add.s32 	%r1323, %r1306, %r1322;
	st.shared.u32 	[%r1323+-4], %r1661;
	shl.b32 	%r1324, %r188, 2;
	add.s32 	%r1325, %r1306, %r1324;
	st.shared.u32 	[%r1325+-4], %r1662;
	shl.b32 	%r1326, %r193, 2;
	add.s32 	%r1327, %r1306, %r1326;
	st.shared.u32 	[%r1327+-4], %r1663;
	shl.b32 	%r1328, %r198, 2;
	add.s32 	%r1329, %r1306, %r1328;
	st.shared.u32 	[%r1329+-4], %r1664;
	shl.b32 	%r1330, %r203, 2;
	add.s32 	%r1331, %r1306, %r1330;
	st.shared.u32 	[%r1331+-4], %r1665;
	shl.b32 	%r1332, %r208, 2;
	add.s32 	%r1333, %r1306, %r1332;
	st.shared.u32 	[%r1333+-4], %r1666;
	shl.b32 	%r1334, %r213, 2;
	add.s32 	%r1335, %r1306, %r1334;
	st.shared.u32 	[%r1335+-4], %r1667;
	shl.b32 	%r1336, %r218, 2;
	add.s32 	%r1337, %r1306, %r1336;
	st.shared.u32 	[%r1337+-4], %r1668;
	shl.b32 	%r1338, %r223, 2;
	add.s32 	%r1339, %r1306, %r1338;
	st.shared.u32 	[%r1339+-4], %r1669;
	shl.b32 	%r1340, %r228, 2;
	add.s32 	%r1341, %r1306, %r1340;
	st.shared.u32 	[%r1341+-4], %r1670;
	shl.b32 	%r1342, %r1304, 2;
	add.s32 	%r1343, %r1306, %r1342;
	st.shared.u32 	[%r1343+-4], %r1671;
	shl.b32 	%r1344, %r1, 3;
	add.s32 	%r1345, %r1306, %r1344;
	add.s32 	%r233, %r1345, 29184;
	@%p72 bra 	$L__BB10_161;
	ld.param.u64 	%rd238, [_ZN3cub18CUB_300001_SM_10006detail10radix_sort29DeviceRadixSortOnesweepKernelINS1_5radix10policy_hubIjNS0_8NullTypeEyE10Policy1000ELNS0_9SortOrderE0EjS6_yiiNS1_21identity_decomposer_tEEEvPT5_SC_PT3_PKSD_PT1_PKSH_PT2_PKSL_T4_iiT6__param_3];
	cvta.to.global.u64 	%rd59, %rd238;
	shl.b64 	%rd60, %rd6, 3;
	add.s64 	%rd61, %rd59, %rd60;
	ld.global.u64 	%rd62, [%rd61];
	cvt.s64.s32 	%rd63, %r137;
	sub.s64 	%rd241, %rd62, %rd63;
	st.shared.u64 	[%r233], %rd241;
	setp.lt.s32 	%p112, %r4, 1;
	mov.u32 	%r1707, %r1680;
	@%p112 bra 	$L__BB10_160;
	mov.b32 	%r1705, -1;
	mov.u32 	%r1704, %r4;
	mov.u32 	%r1707, %r1680;
$L__BB10_156:
	ld.param.u64 	%rd231, [_ZN3cub18CUB_300001_SM_10006detail10radix_sort29DeviceRadixSortOnesweepKernelINS1_5radix10policy_hubIjNS0_8NullTypeEyE10Policy1000ELNS0_9SortOrderE0EjS6_yiiNS1_21identity_decomposer_tEEEvPT5_SC_PT3_PKSD_PT1_PKSH_PT2_PKSL_T4_iiT6__param_0];
	add.s32 	%r237, %r1704, -1;
	shl.b32 	%r1347, %r237, 8;
	add.s32 	%r1348, %r1347, %r1;
	cvta.to.global.u64 	%rd64, %rd231;
	mul.wide.s32 	%rd65, %r1348, 4;
	add.s64 	%rd13, %rd64, %rd65;
$L__BB10_157:
	membar.cta;
	ld.volatile.global.u32 	%r238, [%rd13];
	setp.eq.s32 	%p113, %r238, 0;
	@%p113 bra 	$L__BB10_157;
	and.b32  	%r1349, %r238, 1073741823;
	add.s32 	%r1707, %r1349, %r1707;
	setp.gt.s32 	%p114, %r238, -1;
	vote.sync.ballot.b32 	%r1705, %p114, %r1705;
	setp.gt.u32 	%p116, %r1704, 1;
	and.pred  	%p117, %p114, %p116;
	mov.u32 	%r1704, %r237;
	@%p117 bra 	$L__BB10_156;
	ld.shared.u64 	%rd241, [%r233];
$L__BB10_160:
	ld.param.u64 	%rd232, [_ZN3cub18CUB_300001_SM_10006detail10radix_sort29DeviceRadixSortOnesweepKernelINS1_5radix10policy_hubIjNS0_8NullTypeEyE10Policy1000ELNS0_9SortOrderE0EjS6_yiiNS1_21identity_decomposer_tEEEvPT5_SC_PT3_PKSD_PT1_PKSH_PT2_PKSL_T4_iiT6__param_0];
	or.b32  	%r1350, %r1707, -2147483648;
	cvta.to.global.u64 	%rd66, %rd232;
	shl.b32 	%r1351, %r4, 8;
	add.s32 	%r1352, %r1351, %r1;
	mul.wide.s32 	%rd67, %r1352, 4;
	add.s64 	%rd68, %rd66, %rd67;
	st.volatile.global.u32 	[%rd68], %r1350;
	sub.s32 	%r1353, %r1707, %r1680;
	cvt.s64.s32 	%rd69, %r1353;
	add.s64 	%rd70, %rd241, %rd69;
	st.shared.u64 	[%r233], %rd70;
$L__BB10_161:
	ld.param.u32 	%r1587, [_ZN3cub18CUB_300001_SM_10006detail10radix_sort29DeviceRadixSortOnesweepKernelINS1_5radix10policy_hubIjNS0_8NullTypeEyE10Policy1000ELNS0_9SortOrderE0EjS6_yiiNS1_21identity_decomposer_tEEEvPT5_SC_PT3_PKSD_PT1_PKSH_PT2_PKSL_T4_iiT6__param_8];
	ld.param.u64 	%rd235, [_ZN3cub18CUB_300001_SM_10006detail10radix_sort29DeviceRadixSortOnesweepKernelINS1_5radix10policy_hubIjNS0_8NullTypeEyE10Policy1000ELNS0_9SortOrderE0EjS6_yiiNS1_21identity_decomposer_tEEEvPT5_SC_PT3_PKSD_PT1_PKSH_PT2_PKSL_T4_iiT6__param_2];
	setp.gt.u32 	%p118, %r1, 255;
	mad.lo.s32 	%r242, %r4, 7296, 7296;
	setp.lt.s32 	%p119, %r242, %r1587;
	setp.eq.s64 	%p120, %rd235, 0;
	or.pred  	%p121, %p120, %p119;
	or.pred  	%p122, %p118, %p121;
	@%p122 bra 	$L__BB10_163;
	ld.param.u64 	%rd236, [_ZN3cub18CUB_300001_SM_10006detail10radix_sort29DeviceRadixSortOnesweepKernelINS1_5radix10policy_hubIjNS0_8NullTypeEyE10Policy1000ELNS0_9SortOrderE0EjS6_yiiNS1_21identity_decomposer_tEEEvPT5_SC_PT3_PKSD_PT1_PKSH_PT2_PKSL_T4_iiT6__param_2];
	ld.shared.u64 	%rd71, [%r233];
	cvt.s64.s32 	%rd72, %r1680;
	cvt.s64.s32 	%rd73, %r137;
	add.s64 	%rd74, %rd73, %rd72;
	add.s64 	%rd75, %rd74, %rd71;
	cvta.to.global.u64 	%rd76, %rd236;
	shl.b64 	%rd77, %rd6, 3;
	add.s64 	%rd78, %rd76, %rd77;
	st.global.u64 	[%rd78], %rd75;
$L__BB10_163:
	ld.param.u32 	%r1588, [_ZN3cub18CUB_300001_SM_10006detail10radix_sort29DeviceRadixSortOnesweepKernelINS1_5radix10policy_hubIjNS0_8NullTypeEyE10Policy1000ELNS0_9SortOrderE0EjS6_yiiNS1_21identity_decomposer_tEEEvPT5_SC_PT3_PKSD_PT1_PKSH_PT2_PKSL_T4_iiT6__param_8];
	setp.gt.s32 	%p123, %r242, %r1588;
	bar.sync 	0;
	@%p123 bra 	$L__BB10_165;
	ld.param.u32 	%r1615, [_ZN3cub18CUB_300001_SM_10006detail10radix_sort29DeviceRadixSortOnesweepKernelINS1_5radix10policy_hubIjNS0_8NullTypeEyE10Policy1000ELNS0_9SortOrderE0EjS6_yiiNS1_21identity_decomposer_tEEEvPT5_SC_PT3_PKSD_PT1_PKSH_PT2_PKSL_T4_iiT6__param_9];
	ld.shared.u32 	%r1354, [%r121];
	shr.u32 	%r1355, %r1354, %r1615;
	and.b32  	%r1356, %r1355, %r82;
	shl.b32 	%r1357, %r1356, 3;
	add.s32 	%r1359, %r1306, 29184;
	add.s32 	%r1360, %r1359, %r1357;
	ld.shared.u64 	%rd79, [%r1360];
	add.s64 	%rd80, %rd79, %rd6;
	shl.b64 	%rd81, %rd80, 2;
	add.s64 	%rd82, %rd5, %rd81;
	st.global.u32 	[%rd82], %r1354;
	bar.warp.sync 	-1;
	ld.shared.u32 	%r1361, [%r121+1536];
	shr.u32 	%r1362, %r1361, %r1615;
	and.b32  	%r1363, %r1362, %r82;
	shl.b32 	%r1364, %r1363, 3;
	add.s32 	%r1365, %r1359, %r1364;
	ld.shared.u64 	%rd83, [%r1365];
	add.s64 	%rd84, %rd83, %rd6;
	shl.b64 	%rd85, %rd84, 2;
	add.s64 	%rd86, %rd5, %rd85;
	st.global.u32 	[%rd86+1536], %r1361;
	bar.warp.sync 	-1;
	ld.shared.u32 	%r1366, [%r121+3072];
	shr.u32 	%r1367, %r1366, %r1615;
	and.b32  	%r1368, %r1367, %r82;
	shl.b32 	%r1369, %r1368, 3;
	add.s32 	%r1370, %r1359, %r1369;
	ld.shared.u64 	%rd87, [%r1370];
	add.s64 	%rd88, %rd87, %rd6;
	shl.b64 	%rd89, %rd88, 2;
	add.s64 	%rd90, %rd5, %rd89;
	st.global.u32 	[%rd90+3072], %r1366;
	bar.warp.sync 	-1;
	ld.shared.u32 	%r1371, [%r121+4608];
	shr.u32 	%r1372, %r1371, %r1615;
	and.b32  	%r1373, %r1372, %r82;
	shl.b32 	%r1374, %r1373, 3;
	add.s32 	%r1375, %r1359, %r1374;
	ld.shared.u64 	%rd91, [%r1375];
	add.s64 	%rd92, %rd91, %rd6;
	shl.b64 	%rd93, %rd92, 2;
	add.s64 	%rd94, %rd5, %rd93;
	st.global.u32 	[%rd94+4608], %r1371;
	bar.warp.sync 	-1;
	ld.shared.u32 	%r1376, [%r121+6144];
	shr.u32 	%r1377, %r1376, %r1615;
	and.b32  	%r1378, %r1377, %r82;
	shl.b32 	%r1379, %r1378, 3;
	add.s32 	%r1380, %r1359, %r1379;
	ld.shared.u64 	%rd95, [%r1380];
	add.s64 	%rd96, %rd95, %rd6;
	shl.b64 	%rd97, %rd96, 2;
	add.s64 	%rd98, %rd5, %rd97;
	st.global.u32 	[%rd98+6144], %r1376;
	bar.warp.sync 	-1;
	ld.shared.u32 	%r1381, [%r121+7680];
	shr.u32 	%r1382, %r1381, %r1615;
	and.b32  	%r1383, %r1382, %r82;
	shl.b32 	%r1384, %r1383, 3;
	add.s32 	%r1385, %r1359, %r1384;
	ld.shared.u64 	%rd99, [%r1385];
	add.s64 	%rd100, %rd99, %rd6;
	shl.b64 	%rd101, %rd100, 2;
	add.s64 	%rd102, %rd5, %rd101;
	st.global.u32 	[%rd102+7680], %r1381;
	bar.warp.sync 	-1;
	ld.shared.u32 	%r1386, [%r121+9216];
	shr.u32 	%r1387, %r1386, %r1615;
	and.b32  	%r1388, %r1387, %r82;
	shl.b32 	%r1389, %r1388, 3;
	add.s32 	%r1390, %r1359, %r1389;
	ld.shared.u64 	%rd103, [%r1390];
	add.s64 	%rd104, %rd103, %rd6;
	shl.b64 	%rd105, %rd104, 2;
	add.s64 	%rd106, %rd5, %rd105;
	st.global.u32 	[%rd106+9216], %r1386;
	bar.warp.sync 	-1;
	ld.shared.u32 	%r1391, [%r121+10752];
	shr.u32 	%r1392, %r1391, %r1615;
	and.b32  	%r1393, %r1392, %r82;
	shl.b32 	%r1394, %r1393, 3;
	add.s32 	%r1395, %r1359, %r1394;
	ld.shared.u64 	%rd107, [%r1395];
	add.s64 	%rd108, %rd107, %rd6;
	shl.b64 	%rd109, %rd108, 2;
	add.s64 	%rd110, %rd5, %rd109;
	st.global.u32 	[%rd110+10752], %r1391;
	bar.warp.sync 	-1;
	ld.shared.u32 	%r1396, [%r121+12288];
	shr.u32 	%r1397, %r1396, %r1615;
	and.b32  	%r1398, %r1397, %r82;
	shl.b32 	%r1399, %r1398, 3;
	add.s32 	%r1400, %r1359, %r1399;
	ld.shared.u64 	%rd111, [%r1400];
	add.s64 	%rd112, %rd111, %rd6;
	shl.b64 	%rd113, %rd112, 2;
	add.s64 	%rd114, %rd5, %rd113;
	st.global.u32 	[%rd114+12288], %r1396;
	bar.warp.sync 	-1;
	ld.shared.u32 	%r1401, [%r121+13824];
	shr.u32 	%r1402, %r1401, %r1615;
	and.b32  	%r1403, %r1402, %r82;
	shl.b32 	%r1404, %r1403, 3;
	add.s32 	%r1405, %r1359, %r1404;
	ld.shared.u64 	%rd115, [%r1405];
	add.s64 	%rd116, %rd115, %rd6;
	shl.b64 	%rd117, %rd116, 2;
	add.s64 	%rd118, %rd5, %rd117;
	st.global.u32 	[%rd118+13824], %r1401;
	bar.warp.sync 	-1;
	ld.shared.u32 	%r1406, [%r121+15360];
	shr.u32 	%r1407, %r1406, %r1615;
	and.b32  	%r1408, %r1407, %r82;
	shl.b32 	%r1409, %r1408, 3;
	add.s32 	%r1410, %r1359, %r1409;
	ld.shared.u64 	%rd119, [%r1410];
	add.s64 	%rd120, %rd119, %rd6;
	shl.b64 	%rd121, %rd120, 2;
	add.s64 	%rd122, %rd5, %rd121;
	st.global.u32 	[%rd122+15360], %r1406;
	bar.warp.sync 	-1;
	ld.shared.u32 	%r1411, [%r121+16896];
	shr.u32 	%r1412, %r1411, %r1615;
	and.b32  	%r1413, %r1412, %r82;
	shl.b32 	%r1414, %r1413, 3;
	add.s32 	%r1415, %r1359, %r1414;
	ld.shared.u64 	%rd123, [%r1415];
	add.s64 	%rd124, %rd123, %rd6;
	shl.b64 	%rd125, %rd124, 2;
	add.s64 	%rd126, %rd5, %rd125;
	st.global.u32 	[%rd126+16896], %r1411;
	bar.warp.sync 	-1;
	ld.shared.u32 	%r1416, [%r121+18432];
	shr.u32 	%r1417, %r1416, %r1615;
	and.b32  	%r1418, %r1417, %r82;
	shl.b32 	%r1419, %r1418, 3;
	add.s32 	%r1420, %r1359, %r1419;
	ld.shared.u64 	%rd127, [%r1420];
	add.s64 	%rd128, %rd127, %rd6;
	shl.b64 	%rd129, %rd128, 2;
	add.s64 	%rd130, %rd5, %rd129;
	st.global.u32 	[%rd130+18432], %r1416;
	bar.warp.sync 	-1;
	ld.shared.u32 	%r1421, [%r121+19968];
	shr.u32 	%r1422, %r1421, %r1615;
	and.b32  	%r1423, %r1422, %r82;
	shl.b32 	%r1424, %r1423, 3;
	add.s32 	%r1425, %r1359, %r1424;
	ld.shared.u64 	%rd131, [%r1425];
	add.s64 	%rd132, %rd131, %rd6;
	shl.b64 	%rd133, %rd132, 2;
	add.s64 	%rd134, %rd5, %rd133;
	st.global.u32 	[%rd134+19968], %r1421;
	bar.warp.sync 	-1;
	ld.shared.u32 	%r1426, [%r121+21504];
	shr.u32 	%r1427, %r1426, %r1615;
	and.b32  	%r1428, %r1427, %r82;
	shl.b32 	%r1429, %r1428, 3;
	add.s32 	%r1430, %r1359, %r1429;
	ld.shared.u64 	%rd135, [%r1430];
	add.s64 	%rd136, %rd135, %rd6;
	shl.b64 	%rd137, %rd136, 2;
	add.s64 	%rd138, %rd5, %rd137;
	st.global.u32 	[%rd138+21504], %r1426;
	bar.warp.sync 	-1;
	ld.shared.u32 	%r1431, [%r121+23040];
	shr.u32 	%r1432, %r1431, %r1615;
	and.b32  	%r1433, %r1432, %r82;
	shl.b32 	%r1434, %r1433, 3;
	add.s32 	%r1435, %r1359, %r1434;
	ld.shared.u64 	%rd139, [%r1435];
	add.s64 	%rd140, %rd139, %rd6;
	shl.b64 	%rd141, %rd140, 2;
	add.s64 	%rd142, %rd5, %rd141;
	st.global.u32 	[%rd142+23040], %r1431;
	bar.warp.sync 	-1;
	ld.shared.u32 	%r1436, [%r121+24576];
	shr.u32 	%r1437, %r1436, %r1615;
	and.b32  	%r1438, %r1437, %r82;
	shl.b32 	%r1439, %r1438, 3;
	add.s32 	%r1440, %r1359, %r1439;
	ld.shared.u64 	%rd143, [%r1440];
	add.s64 	%rd144, %rd143, %rd6;
	shl.b64 	%rd145, %rd144, 2;
	add.s64 	%rd146, %rd5, %rd145;
	st.global.u32 	[%rd146+24576], %r1436;
	bar.warp.sync 	-1;
	ld.shared.u32 	%r1441, [%r121+26112];
	shr.u32 	%r1442, %r1441, %r1615;
	and.b32  	%r1443, %r1442, %r82;
	shl.b32 	%r1444, %r1443, 3;
	add.s32 	%r1445, %r1359, %r1444;
	ld.shared.u64 	%rd147, [%r1445];
	add.s64 	%rd148, %rd147, %rd6;
	shl.b64 	%rd149, %rd148, 2;
	add.s64 	%rd150, %rd5, %rd149;
	st.global.u32 	[%rd150+26112], %r1441;
	bar.warp.sync 	-1;
	ld.shared.u32 	%r1446, [%r121+27648];
	shr.u32 	%r1447, %r1446, %r1615;
	and.b32  	%r1448, %r1447, %r82;
	shl.b32 	%r1449, %r1448, 3;
	add.s32 	%r1450, %r1359, %r1449;
	ld.shared.u64 	%rd151, [%r1450];
	add.s64 	%rd152, %rd151, %rd6;
	shl.b64 	%rd153, %rd152, 2;
	add.s64 	%rd154, %rd5, %rd153;
	st.global.u32 	[%rd154+27648], %r1446;
	bar.warp.sync 	-1;
	bra.uni 	$L__BB10_204;
$L__BB10_165:
	ld.param.u32 	%r1589, [_ZN3cub18CUB_300001_SM_10006detail10radix_sort29DeviceRadixSortOnesweepKernelINS1_5radix10policy_hubIjNS0_8NullTypeEyE10Policy1000ELNS0_9SortOrderE0EjS6_yiiNS1_21identity_decomposer_tEEEvPT5_SC_PT3_PKSD_PT1_PKSH_PT2_PKSL_T4_iiT6__param_8];
	mad.lo.s32 	%r243, %r4, -7296, %r1589;
	setp.ge.s32 	%p124, %r1, %r243;
	@%p124 bra 	$L__BB10_167;
	ld.param.u32 	%r1616, [_ZN3cub18CUB_300001_SM_10006detail10radix_sort29DeviceRadixSortOnesweepKernelINS1_5radix10policy_hubIjNS0_8NullTypeEyE10Policy1000ELNS0_9SortOrderE0EjS6_yiiNS1_21identity_decomposer_tEEEvPT5_SC_PT3_PKSD_PT1_PKSH_PT2_PKSL_T4_iiT6__param_9];
	ld.shared.u32 	%r1451, [%r121];
	shr.u32 	%r1452, %r1451, %r1616;
	and.b32  	%r1453, %r1452, %r82;
	shl.b32 	%r1454, %r1453, 3;
	add.s32 	%r1456, %r1306, %r1454;
	ld.shared.u64 	%rd155, [%r1456+29184];
	add.s64 	%rd156, %rd155, %rd6;
	shl.b64 	%rd157, %rd156, 2;
	add.s64 	%rd158, %rd5, %rd157;
	st.global.u32 	[%rd158], %r1451;
$L__BB10_167:
	bar.warp.sync 	-1;
	add.s32 	%r1457, %r1, 384;
	setp.ge.s32 	%p125, %r1457, %r243;
	@%p125 bra 	$L__BB10_169;
	ld.param.u32 	%r1617, [_ZN3cub18CUB_300001_SM_10006detail10radix_sort29DeviceRadixSortOnesweepKernelINS1_5radix10policy_hubIjNS0_8NullTypeEyE10Policy1000ELNS0_9SortOrderE0EjS6_yiiNS1_21identity_decomposer_tEEEvPT5_SC_PT3_PKSD_PT1_PKSH_PT2_PKSL_T4_iiT6__param_9];
	ld.shared.u32 	%r1458, [%r121+1536];
	shr.u32 	%r1459, %r1458, %r1617;
	and.b32  	%r1460, %r1459, %r82;
	shl.b32 	%r1461, %r1460, 3;
	add.s32 	%r1463, %r1306, %r1461;
	ld.shared.u64 	%rd159, [%r1463+29184];
	add.s64 	%rd160, %rd159, %rd6;
	shl.b64 	%rd161, %rd160, 2;
	add.s64 	%rd162, %rd5, %rd161;
	st.global.u32 	[%rd162+1536], %r1458;
$L__BB10_169:
	bar.warp.sync 	-1;
	add.s32 	%r1464, %r1, 768;
	setp.ge.s32 	%p126, %r1464, %r243;
	@%p126 bra 	$L__BB10_171;
	ld.param.u32 	%r1618, [_ZN3cub18CUB_300001_SM_10006detail10radix_sort29DeviceRadixSortOnesweepKernelINS1_5radix10policy_hubIjNS0_8NullTypeEyE10Policy1000ELNS0_9SortOrderE0EjS6_yiiNS1_21identity_decomposer_tEEEvPT5_SC_PT3_PKSD_PT1_PKSH_PT2_PKSL_T4_iiT6__param_9];
	ld.shared.u32 	%r1465, [%r121+3072];
	shr.u32 	%r1466, %r1465, %r1618;
	and.b32  	%r1467, %r1466, %r82;
	shl.b32 	%r1468, %r1467, 3;
	add.s32 	%r1470, %r1306, %r1468;
	ld.shared.u64 	%rd163, [%r1470+29184];
	add.s64 	%rd164, %rd163, %rd6;
	shl.b64 	%rd165, %rd164, 2;
	add.s64 	%rd166, %rd5, %rd165;
	st.global.u32 	[%rd166+3072], %r1465;
$L__BB10_171:
	bar.warp.sync 	-1;
	add.s32 	%r1471, %r1, 1152;
	setp.ge.s32 	%p127, %r1471, %r243;
	@%p127 bra 	$L__BB10_173;
	ld.param.u32 	%r1619, [_ZN3cub18CUB_300001_SM_10006detail10radix_sort29DeviceRadixSortOnesweepKernelINS1_5radix10policy_hubIjNS0_8NullTypeEyE10Policy1000ELNS0_9SortOrderE0EjS6_yiiNS1_21identity_decomposer_tEEEvPT5_SC_PT3_PKSD_PT1_PKSH_PT2_PKSL_T4_iiT6__param_9];
	ld.shared.u32 	%r1472, [%r121+4608];
	shr.u32 	%r1473, %r1472, %r1619;
	and.b32  	%r1474, %r1473, %r82;
	shl.b32 	%r1475, %r1474, 3;
	add.s32 	%r1477, %r1306, %r1475;
	ld.shared.u64 	%rd167, [%r1477+29184];
	add.s64 	%rd168, %rd167, %rd6;
	shl.b64 	%rd169, %rd168, 2;
	add.s64 	%rd170, %rd5, %rd169;
	st.global.u32 	[%rd170+4608], %r1472;
$L__BB10_173:
	bar.warp.sync 	-1;
	add.s32 	%r1478, %r1, 1536;
	setp.ge.s32 	%p128, %r1478, %r243;
	@%p128 bra 	$L__BB10_175;
	ld.param.u32 	%r1620, [_ZN3cub18CUB_300001_SM_10006detail10radix_sort29DeviceRadixSortOnesweepKernelINS1_5radix10policy_hubIjNS0_8NullTypeEyE10Policy1000ELNS0_9SortOrderE0EjS6_yiiNS1_21identity_decomposer_tEEEvPT5_SC_PT3_PKSD_PT1_PKSH_PT2_PKSL_T4_iiT6__param_9];
	ld.shared.u32 	%r1479, [%r121+6144];
	shr.u32 	%r1480, %r1479, %r1620;
	and.b32  	%r1481, %r1480, %r82;
	shl.b32 	%r1482, %r1481, 3;
	add.s32 	%r1484, %r1306, %r1482;
	ld.shared.u64 	%rd171, [%r1484+29184];
	add.s64 	%rd172, %rd171, %rd6;
	shl.b64 	%rd173, %rd172, 2;
	add.s64 	%rd174, %rd5, %rd173;
	st.global.u32 	[%rd174+6144], %r1479;
$L__BB10_175:
	bar.warp.sync 	-1;
	add.s32 	%r1485, %r1, 1920;
	setp.ge.s32 	%p129, %r1485, %r243;
	@%p129 bra 	$L__BB10_177;
	ld.param.u32 	%r1621, [_ZN3cub18CUB_300001_SM_10006detail10radix_sort29DeviceRadixSortOnesweepKernelINS1_5radix10policy_hubIjNS0_8NullTypeEyE10Policy1000ELNS0_9SortOrderE0EjS6_yiiNS1_21identity_decomposer_tEEEvPT5_SC_PT3_PKSD_PT1_PKSH_PT2_PKSL_T4_iiT6__param_9];
	ld.shared.u32 	%r1486, [%r121+7680];
	shr.u32 	%r1487, %r1486, %r1621;
	and.b32  	%r1488, %r1487, %r82;
	shl.b32 	%r1489, %r1488, 3;
	add.s32 	%r1491, %r1306, %r1489;
	ld.shared.u64 	%rd175, [%r1491+29184];
	add.s64 	%rd176, %rd175, %rd6;
	shl.b64 	%rd177, %rd176, 2;
	add.s64 	%rd178, %rd5, %rd177;
	st.global.u32 	[%rd178+7680], %r1486;
$L__BB10_177:
	bar.warp.sync 	-1;
	add.s32 	%r1492, %r1, 2304;
	setp.ge.s32 	%p130, %r1492, %r243;
	@%p130 bra 	$L__BB10_179;
	ld.param.u32 	%r1622, [_ZN3cub18CUB_300001_SM_10006detail10radix_sort29DeviceRadixSortOnesweepKernelINS1_5radix10policy_hubIjNS0_8NullTypeEyE10Policy1000ELNS0_9SortOrderE0EjS6_yiiNS1_21identity_decomposer_tEEEvPT5_SC_PT3_PKSD_PT1_PKSH_PT2_PKSL_T4_iiT6__param_9];
	ld.shared.u32 	%r1493, [%r121+9216];
	shr.u32 	%r1494, %r1493, %r1622;
	and.b32  	%r1495, %r1494, %r82;
	shl.b32 	%r1496, %r1495, 3;
	add.s32 	%r1498, %r1306, %r1496;
	ld.shared.u64 	%rd179, [%r1498+29184];
	add.s64 	%rd180, %rd179, %rd6;
	shl.b64 	%rd181, %rd180, 2;
	add.s64 	%rd182, %rd5, %rd181;
	st.global.u32 	[%rd182+9216], %r1493;
$L__BB10_179:
	bar.warp.sync 	-1;
	add.s32 	%r1499, %r1, 2688;
	setp.ge.s32 	%p131, %r1499, %r243;
	@%p131 bra 	$L__BB10_181;
	ld.param.u32 	%r1623, [_ZN3cub18CUB_300001_SM_10006detail10radix_sort29DeviceRadixSortOnesweepKernelINS1_5radix10policy_hubIjNS0_8NullTypeEyE10Policy1000ELNS0_9SortOrderE0EjS6_yiiNS1_21identity_decomposer_tEEEvPT5_SC_PT3_PKSD_PT1_PKSH_PT2_PKSL_T4_iiT6__param_9];
	ld.shared.u32 	%r1500, [%r121+10752];
	shr.u32 	%r1501, %r1500, %r1623;
	and.b32  	%r1502, %r1501, %r82;
	shl.b32 	%r1503, %r1502, 3;
	add.s32 	%r1505, %r1306, %r1503;
	ld.shared.u64 	%rd183, [%r1505+29184];
	add.s64 	%rd184, %rd183, %rd6;
	shl.b64 	%rd185, %rd184, 2;
	add.s64 	%rd186, %rd5, %rd185;
	st.global.u32 	[%rd186+10752], %r1500;
$L__BB10_181:
	bar.warp.sync 	-1;
	or.b32  	%r1506, %r1, 3072;
	setp.ge.s32 	%p132, %r1506, %r243;
	@%p132 bra 	$L__BB10_183;
	ld.param.u32 	%r1624, [_ZN3cub18CUB_300001_SM_10006detail10radix_sort29DeviceRadixSortOnesweepKernelINS1_5radix10policy_hubIjNS0_8NullTypeEyE10Policy1000ELNS0_9SortOrderE0EjS6_yiiNS1_21identity_decomposer_tEEEvPT5_SC_PT3_PKSD_PT1_PKSH_PT2_PKSL_T4_iiT6__param_9];
	ld.shared.u32 	%r1507, [%r121+12288];
	shr.u32 	%r1508, %r1507, %r1624;
	and.b32  	%r1509, %r1508, %r82;
	shl.b32 	%r1510, %r1509, 3;
	add.s32 	%r1512, %r1306, %r1510;
	ld.shared.u64 	%rd187, [%r1512+29184];
	add.s64 	%rd188, %rd187, %rd6;
	shl.b64 	%rd189, %rd188, 2;
	add.s64 	%rd190, %rd5, %rd189;
	st.global.u32 	[%rd190+12288], %r1507;
$L__BB10_183:
	bar.warp.sync 	-1;
	add.s32 	%r1513, %r1, 3456;
	setp.ge.s32 	%p133, %r1513, %r243;
	@%p133 bra 	$L__BB10_185;
	ld.param.u32 	%r1625, [_ZN3cub18CUB_300001_SM_10006detail10radix_sort29DeviceRadixSortOnesweepKernelINS1_5radix10policy_hubIjNS0_8NullTypeEyE10Policy1000ELNS0_9SortOrderE0EjS6_yiiNS1_21identity_decomposer_tEEEvPT5_SC_PT3_PKSD_PT1_PKSH_PT2_PKSL_T4_iiT6__param_9];
	ld.shared.u32 	%r1514, [%r121+13824];
	shr.u32 	%r1515, %r1514, %r1625;
	and.b32  	%r1516, %r1515, %r82;
	shl.b32 	%r1517, %r1516, 3;
	add.s32 	%r1519, %r1306, %r1517;
	ld.shared.u64 	%rd191, [%r1519+29184];
	add.s64 	%rd192, %rd191, %rd6;
	shl.b64 	%rd193, %rd192, 2;
	add.s64 	%rd194, %rd5, %rd193;
	st.global.u32 	[%rd194+13824], %r1514;
$L__BB10_185:
	bar.warp.sync 	-1;
	add.s32 	%r1520, %r1, 3840;
	setp.ge.s32 	%p134, %r1520, %r243;
	@%p134 bra 	$L__BB10_187;
	ld.param.u32 	%r1626, [_ZN3cub18CUB_300001_SM_10006detail10radix_sort29DeviceRadixSortOnesweepKernelINS1_5radix10policy_hubIjNS0_8NullTypeEyE10Policy1000ELNS0_9SortOrderE0EjS6_yiiNS1_21identity_decomposer_tEEEvPT5_SC_PT3_PKSD_PT1_PKSH_PT2_PKSL_T4_iiT6__param_9];
	ld.shared.u32 	%r1521, [%r121+15360];
	shr.u32 	%r1522, %r1521, %r1626;
	and.b32  	%r1523, %r1522, %r82;
	shl.b32 	%r1524, %r1523, 3;
	add.s32 	%r1526, %r1306, %r1524;
	ld.shared.u64 	%rd195, [%r1526+29184];
	add.s64 	%rd196, %rd195, %rd6;
	shl.b64 	%rd197, %rd196, 2;
	add.s64 	%rd198, %rd5, %rd197;
	st.global.u32 	[%rd198+15360], %r1521;
$L__BB10_187:
	bar.warp.sync 	-1;
	add.s32 	%r1527, %r1, 4224;
	setp.ge.s32 	%p135, %r1527, %r243;
	@%p135 bra 	$L__BB10_189;
	ld.param.u32 	%r1627, [_ZN3cub18CUB_300001_SM_10006detail10radix_sort29DeviceRadixSortOnesweepKernelINS1_5radix10policy_hubIjNS0_8NullTypeEyE10Policy1000ELNS0_9SortOrderE0EjS6_yiiNS1_21identity_decomposer_tEEEvPT5_SC_PT3_PKSD_PT1_PKSH_PT2_PKSL_T4_iiT6__param_9];
	ld.shared.u32 	%r1528, [%r121+16896];
	shr.u32 	%r1529, %r1528, %r1627;
	and.b32  	%r1530, %r1529, %r82;
	shl.b32 	%r1531, %r1530, 3;
	add.s32 	%r1533, %r1306, %r1531;
	ld.shared.u64 	%rd199, [%r1533+29184];
	add.s64 	%rd200, %rd199, %rd6;
	shl.b64 	%rd201, %rd200, 2;
	add.s64 	%rd202, %rd5, %rd201;
	st.global.u32 	[%rd202+16896], %r1528;
$L__BB10_189:
	bar.warp.sync 	-1;
	add.s32 	%r1534, %r1, 4608;
	setp.ge.s32 	%p136, %r1534, %r243;
	@%p136 bra 	$L__BB10_191;
	ld.param.u32 	%r1628, [_ZN3cub18CUB_300001_SM_10006detail10radix_sort29DeviceRadixSortOnesweepKernelINS1_5radix10policy_hubIjNS0_8NullTypeEyE10Policy1000ELNS0_9SortOrderE0EjS6_yiiNS1_21identity_decomposer_tEEEvPT5_SC_PT3_PKSD_PT1_PKSH_PT2_PKSL_T4_iiT6__param_9];
	ld.shared.u32 	%r1535, [%r121+18432];
	shr.u32 	%r1536, %r1535, %r1628;
	and.b32  	%r1537, %r1536, %r82;
	shl.b32 	%r1538, %r1537, 3;
	add.s32 	%r1540, %r1306, %r1538;
	ld.shared.u64 	%rd203, [%r1540+29184];
	add.s64 	%rd204, %rd203, %rd6;
	shl.b64 	%rd205, %rd204, 2;
	add.s64 	%rd206, %rd5, %rd205;
	st.global.u32 	[%rd206+18432], %r1535;
$L__BB10_191:
	bar.warp.sync 	-1;
	add.s32 	%r1541, %r1, 4992;
	setp.ge.s32 	%p137, %r1541, %r243;
	@%p137 bra 	$L__BB10_193;
	ld.param.u32 	%r1629, [_ZN3cub18CUB_300001_SM_10006detail10radix_sort29DeviceRadixSortOnesweepKernelINS1_5radix10policy_hubIjNS0_8NullTypeEyE10Policy1000ELNS0_9SortOrderE0EjS6_yiiNS1_21identity_decomposer_tEEEvPT5_SC_PT3_PKSD_PT1_PKSH_PT2_PKSL_T4_iiT6__param_9];
	ld.shared.u32 	%r1542, [%r121+19968];
	shr.u32 	%r1543, %r1542, %r1629;
	and.b32  	%r1544, %r1543, %r82;
	shl.b32 	%r1545, %r1544, 3;
	add.s32 	%r1547, %r1306, %r1545;
	ld.shared.u64 	%rd207, [%r1547+29184];
	add.s64 	%rd208, %rd207, %rd6;
	shl.b64 	%rd209, %rd208, 2;
	add.s64 	%rd210, %rd5, %rd209;
	st.global.u32 	[%rd210+19968], %r1542;
$L__BB10_193:
	bar.warp.sync 	-1;
	add.s32 	%r1548, %r1, 5376;
	setp.ge.s32 	%p138, %r1548, %r243;
	@%p138 bra 	$L__BB10_195;
	ld.param.u32 	%r1630, [_ZN3cub18CUB_300001_SM_10006detail10radix_sort29DeviceRadixSortOnesweepKernelINS1_5radix10policy_hubIjNS0_8NullTypeEyE10Policy1000ELNS0_9SortOrderE0EjS6_yiiNS1_21identity_decomposer_tEEEvPT5_SC_PT3_PKSD_PT1_PKSH_PT2_PKSL_T4_iiT6__param_9];
	ld.shared.u32 	%r1549, [%r121+21504];
	shr.u32 	%r1550, %r1549, %r1630;
	and.b32  	%r1551, %r1550, %r82;
	shl.b32 	%r1552, %r1551, 3;
	add.s32 	%r1554, %r1306, %r1552;
	ld.shared.u64 	%rd211, [%r1554+29184];
	add.s64 	%rd212, %rd211, %rd6;
	shl.b64 	%rd213, %rd212, 2;
	add.s64 	%rd214, %rd5, %rd213;
	st.global.u32 	[%rd214+21504], %r1549;
$L__BB10_195:
	bar.warp.sync 	-1;
	add.s32 	%r1555, %r1, 5760;
	setp.ge.s32 	%p139, %r1555, %r243;
	@%p139 bra 	$L__BB10_197;
	ld.param.u32 	%r1631, [_ZN3cub18CUB_300001_SM_10006detail10radix_sort29DeviceRadixSortOnesweepKernelINS1_5radix10policy_hubIjNS0_8NullTypeEyE10Policy1000ELNS0_9SortOrderE0EjS6_yiiNS1_21identity_decomposer_tEEEvPT5_SC_PT3_PKSD_PT1_PKSH_PT2_PKSL_T4_iiT6__param_9];
	ld.shared.u32 	%r1556, [%r121+23040];
	shr.u32 	%r1557, %r1556, %r1631;
	and.b32  	%r1558, %r1557, %r82;
	shl.b32 	%r1559, %r1558, 3;
	add.s32 	%r1561, %r1306, %r1559;
	ld.shared.u64 	%rd215, [%r1561+29184];
	add.s64 	%rd216, %rd215, %rd6;
	shl.b64 	%rd217, %rd216, 2;
	add.s64 	%rd218, %rd5, %rd217;
	st.global.u32 	[%rd218+23040], %r1556;
$L__BB10_197:
	bar.warp.sync 	-1;
	or.b32  	%r1562, %r1, 6144;
	setp.ge.s32 	%p140, %r1562, %r243;
	@%p140 bra 	$L__BB10_199;
	ld.param.u32 	%r1632, [_ZN3cub18CUB_300001_SM_10006detail10radix_sort29DeviceRadixSortOnesweepKernelINS1_5radix10policy_hubIjNS0_8NullTypeEyE10Policy1000ELNS0_9SortOrderE0EjS6_yiiNS1_21identity_decomposer_tEEEvPT5_SC_PT3_PKSD_PT1_PKSH_PT2_PKSL_T4_iiT6__param_9];
	ld.shared.u32 	%r1563, [%r121+24576];
	shr.u32 	%r1564, %r1563, %r1632;
	and.b32  	%r1565, %r1564, %r82;
	shl.b32 	%r1566, %r1565, 3;
	add.s32 	%r1568, %r1306, %r1566;
	ld.shared.u64 	%rd219, [%r1568+29184];
	add.s64 	%rd220, %rd219, %rd6;
	shl.b64 	%rd221, %rd220, 2;
	add.s64 	%rd222, %rd5, %rd221;
	st.global.u32 	[%rd222+24576], %r1563;
$L__BB10_199:
	bar.warp.sync 	-1;
	add.s32 	%r1569, %r1, 6528;
	setp.ge.s32 	%p141, %r1569, %r243;
	@%p141 bra 	$L__BB10_201;
	ld.param.u32 	%r1633, [_ZN3cub18CUB_300001_SM_10006detail10radix_sort29DeviceRadixSortOnesweepKernelINS1_5radix10policy_hubIjNS0_8NullTypeEyE10Policy1000ELNS0_9SortOrderE0EjS6_yiiNS1_21identity_decomposer_tEEEvPT5_SC_PT3_PKSD_PT1_PKSH_PT2_PKSL_T4_iiT6__param_9];
	ld.shared.u32 	%r1570, [%r121+26112];
	shr.u32 	%r1571, %r1570, %r1633;
	and.b32  	%r1572, %r1571, %r82;
	shl.b32 	%r1573, %r1572, 3;
	add.s32 	%r1575, %r1306, %r1573;
	ld.shared.u64 	%rd223, [%r1575+29184];
	add.s64 	%rd224, %rd223, %rd6;
	shl.b64 	%rd225, %rd224, 2;
	add.s64 	%rd226, %rd5, %rd225;
	st.global.u32 	[%rd226+26112], %r1570;
$L__BB10_201:
	ld.param.u32 	%r1634, [_ZN3cub18CUB_300001_SM_10006detail10radix_sort29DeviceRadixSortOnesweepKernelINS1_5radix10policy_hubIjNS0_8NullTypeEyE10Policy1000ELNS0_9SortOrderE0EjS6_yiiNS1_21identity_decomposer_tEEEvPT5_SC_PT3_PKSD_PT1_PKSH_PT2_PKSL_T4_iiT6__param_9];
	bar.warp.sync 	-1;
	add.s32 	%r1576, %r1, 6912;
	ld.shared.u32 	%r244, [%r121+27648];
	shr.u32 	%r1577, %r244, %r1634;
	and.b32  	%r1578, %r1577, %r82;
	shl.b32 	%r1579, %r1578, 3;
	add.s32 	%r1581, %r1306, %r1579;
	ld.shared.u64 	%rd227, [%r1581+29184];
	add.s64 	%rd16, %rd227, %rd6;
	setp.ge.s32 	%p142, %r1576, %r243;
	@%p142 bra 	$L__BB10_203;
	shl.b64 	%rd228, %rd16, 2;
	add.s64 	%rd229, %rd5, %rd228;
	st.global.u32 	[%rd229+27648], %r244;
$L__BB10_203:
	bar.warp.sync 	-1;
$L__BB10_204:
	ret;

}


// ===== COMPILED SASS (sm_100) =====

	.target	sm_100

	.elftype	@"ET_EXEC"


//--------------------- .note.nv.tkinfo           --------------------------
	.section	.note.nv.tkinfo,"",@"SHT_NOTE"
	.sectionflags	@"SHF_NOTE_NV_TKINFO"
	.tkinfo
        /*0018*/ 	.word	0x00000002
        /*0030*/ 	.string	""
        /*0030*/ 	.string	"ptxas"
        /*0030*/ 	.string	"Cuda compilation tools, release 13.0, V13.0.88"
        /*0030*/ 	.string	"Build cuda_13.0.r13.0/compiler.36424714_0"
        /*0030*/ 	.string	"-arch sm_100 -m 64 "



//--------------------- .note.nv.cuinfo           --------------------------
	.section	.note.nv.cuinfo,"",@"SHT_NOTE"
	.sectionflags	@"SHF_NOTE_NV_CUINFO"
        /*0018*/ 	.short	0x0002
        /*001a*/ 	.short	0x0064
        /*001c*/ 	.short	0x0082
	.zero		2


//--------------------- .nv.info                  --------------------------
	.section	.nv.info,"",@"SHT_CUDA_INFO"
	.align	4


	//----- nvinfo : EIATTR_REGCOUNT
	.align		4
        /*0000*/ 	.byte	0x04, 0x2f
        /*0002*/ 	.short	(.L_46 - .L_45)
	.align		4
.L_45:
        /*0004*/ 	.word	index@(_Z17computeHistKernelPjiPiii)
        /*0008*/ 	.word	0x0000001b


	//----- nvinfo : EIATTR_FRAME_SIZE
	.align		4
.L_46:
        /*000c*/ 	.byte	0x04, 0x11
        /*000e*/ 	.short	(.L_48 - .L_47)
	.align		4
.L_47:
        /*0010*/ 	.word	index@(_Z17computeHistKernelPjiPiii)
        /*0014*/ 	.word	0x00000000


	//----- nvinfo : EIATTR_REGCOUNT
	.align		4
.L_48:
        /*0018*/ 	.byte	0x04, 0x2f
        /*001a*/ 	.short	(.L_50 - .L_49)
	.align		4
.L_49:
        /*001c*/ 	.word	index@(_Z13scanBlkKernelPiiS_S_)
        /*0020*/ 	.word	0x0000000c


	//----- nvinfo : EIATTR_FRAME_SIZE
	.align		4
.L_50:
        /*0024*/ 	.byte	0x04, 0x11
        /*0026*/ 	.short	(.L_52 - .L_51)
	.align		4
.L_51:
        /*0028*/ 	.word	index@(_Z13scanBlkKernelPiiS_S_)
        /*002c*/ 	.word	0x00000000


	//----- nvinfo : EIATTR_REGCOUNT
	.align		4
.L_52:
        /*0030*/ 	.byte	0x04, 0x2f
        /*0032*/ 	.short	(.L_54 - .L_53)
	.align		4
.L_53:
        /*0034*/ 	.word	index@(_Z10addBlkSumsPiiS_)
        /*0038*/ 	.word	0x0000000c


	//----- nvinfo : EIATTR_FRAME_SIZE
	.align		4
.L_54:
        /*003c*/ 	.byte	0x04, 0x11
        /*003e*/ 	.short	(.L_56 - .L_55)
	.align		4
.L_55:
        /*0040*/ 	.word	index@(_Z10addBlkSumsPiiS_)
        /*0044*/ 	.word	0x00000000


	//----- nvinfo : EIATTR_REGCOUNT
	.align		4
.L_56:
        /*0048*/ 	.byte	0x04, 0x2f
        /*004a*/ 	.short	(.L_58 - .L_57)
	.align		4
.L_57:
        /*004c*/ 	.word	index@(_Z11computeBitsPjiiPi)
        /*0050*/ 	.word	0x0000000a


	//----- nvinfo : EIATTR_FRAME_SIZE
	.align		4
.L_58:
        /*0054*/ 	.byte	0x04, 0x11
        /*0056*/ 	.short	(.L_60 - .L_59)
	.align		4
.L_59:
        /*0058*/ 	.word	index@(_Z11computeBitsPjiiPi)
        /*005c*/ 	.word	0x00000000


	//----- nvinfo : EIATTR_REGCOUNT
	.align		4
.L_60:
        /*0060*/ 	.byte	0x04, 0x2f
        /*0062*/ 	.short	(.L_62 - .L_61)
	.align		4
.L_61:
        /*0064*/ 	.word	index@(_Z15scanBlkKernel_1PjiiPiS0_)
        /*0068*/ 	.word	0x0000000c


	//----- nvinfo : EIATTR_FRAME_SIZE
	.align		4
.L_62:
        /*006c*/ 	.byte	0x04, 0x11
        /*006e*/ 	.short	(.L_64 - .L_63)
	.align		4
.L_63:
        /*0070*/ 	.word	index@(_Z15scanBlkKernel_1PjiiPiS0_)
        /*0074*/ 	.word	0x00000000


	//----- nvinfo : EIATTR_REGCOUNT
	.align		4
.L_64:
        /*0078*/ 	.byte	0x04, 0x2f
        /*007a*/ 	.short	(.L_66 - .L_65)
	.align		4
.L_65:
        /*007c*/ 	.word	index@(_Z7scatterPjiPiiS_)
        /*0080*/ 	.word	0x00000012


	//----- nvinfo : EIATTR_FRAME_SIZE
	.align		4
.L_66:
        /*0084*/ 	.byte	0x04, 0x11
        /*0086*/ 	.short	(.L_68 - .L_67)
	.align		4
.L_67:
        /*0088*/ 	.word	index@(_Z7scatterPjiPiiS_)
        /*008c*/ 	.word	0x00000000


	//----- nvinfo : EIATTR_REGCOUNT
	.align		4
.L_68:
        /*0090*/ 	.byte	0x04, 0x2f
        /*0092*/ 	.short	(.L_70 - .L_69)
	.align		4
.L_69:
        /*0094*/ 	.word	index@(_ZN3cub18CUB_300001_SM_10006detail11EmptyKernelIvEEvv)
        /*0098*/ 	.word	0x00000004


	//----- nvinfo : EIATTR_FRAME_SIZE
	.align		4
.L_70:
        /*009c*/ 	.byte	0x04, 0x11
        /*009e*/ 	.short	(.L_72 - .L_71)
	.align		4
.L_71:
        /*00a0*/ 	.word	index@(_ZN3cub18CUB_300001_SM_10006detail11EmptyKernelIvEEvv)
        /*00a4*/ 	.word	0x00000000


	//----- nvinfo : EIATTR_REGCOUNT
	.align		4
.L_72:
        /*00a8*/ 	.byte	0x04, 0x2f
        /*00aa*/ 	.short	(.L_74 - .L_73)
	.align		4
.L_73:
        /*00ac*/ 	.word	index@(_ZN3cub18CUB_300001_SM_10006detail10radix_sort31DeviceRadixSortSingleTileKernelINS1_5radix10policy_hubIjNS0_8NullTypeEyE10Policy1000ELNS0_9SortOrderE0EjS6_yNS1_21identity_decomposer_tEEEvPKT1_PSB_PKT2_PSF_T3_iiT4_)
        /*00b0*/ 	.word	0x0000007f


	//----- nvinfo : EIATTR_FRAME_SIZE
	.align		4
.L_74:
        /*00b4*/ 	.byte	0x04, 0x11
        /*00b6*/ 	.short	(.L_76 - .L_75)
	.align		4
.L_75:
        /*00b8*/ 	.word	index@(_ZN3cub18CUB_300001_SM_10006detail10radix_sort31DeviceRadixSortSingleTileKernelINS1_5radix10policy_hubIjNS0_8NullTypeEyE10Policy1000ELNS0_9SortOrderE0EjS6_yNS1_21identity_decomposer_tEEEvPKT1_PSB_PKT2_PSF_T3_iiT4_)
        /*00bc*/ 	.word	0x00000000


	//----- nvinfo : EIATTR_REGCOUNT
	.align		4
.L_76:
        /*00c0*/ 	.byte	0x04, 0x2f
        /*00c2*/ 	.short	(.L_78 - .L_77)
	.align		4
.L_77:
        /*00c4*/ 	.word	index@(_ZN3cub18CUB_300001_SM_10006detail10radix_sort30DeviceRadixSortHistogramKernelINS1_5radix10policy_hubIjNS0_8NullTypeEyE10Policy1000ELNS0_9SortOrderE0EjyNS1_21identity_decomposer_tEEEvPT2_PKT1_SB_iiT3_)
        /*00c8*/ 	.word	0x00000020


	//----- nvinfo : EIATTR_FRAME_SIZE
	.align		4
.L_78:
        /*00cc*/ 	.byte	0x04, 0x11
        /*00ce*/ 	.short	(.L_80 - .L_79)
	.align		4
.L_79:
        /*00d0*/ 	.word	index@(_ZN3cub18CUB_300001_SM_10006detail10radix_sort30DeviceRadixSortHistogramKernelINS1_5radix10policy_hubIjNS0_8NullTypeEyE10Policy1000ELNS0_9SortOrderE0EjyNS1_21identity_decomposer_tEEEvPT2_PKT1_SB_iiT3_)
        /*00d4*/ 	.word	0x00000000


	//----- nvinfo : EIATTR_REGCOUNT
	.align		4
.L_80:
        /*00d8*/ 	.byte	0x04, 0x2f
        /*00da*/ 	.short	(.L_82 - .L_81)
	.align		4
.L_81:
        /*00dc*/ 	.word	index@(_ZN3cub18CUB_300001_SM_10006detail10radix_sort33DeviceRadixSortExclusiveSumKernelINS1_5radix10policy_hubIjNS0_8NullTypeEyE10Policy1000EyEEvPT0_)
        /*00e0*/ 	.word	0x00000020


	//----- nvinfo : EIATTR_FRAME_SIZE
	.align		4
.L_82:
        /*00e4*/ 	.byte	0x04, 0x11
        /*00e6*/ 	.short	(.L_84 - .L_83)
	.align		4
.L_83:
        /*00e8*/ 	.word	index@(_ZN3cub18CUB_300001_SM_10006detail10radix_sort33DeviceRadixSortExclusiveSumKernelINS1_5radix10policy_hubIjNS0_8NullTypeEyE10Policy1000EyEEvPT0_)
        /*00ec*/ 	.word	0x00000000


	//----- nvinfo : EIATTR_REGCOUNT
	.align		4
.L_84:
        /*00f0*/ 	.byte	0x04, 0x2f
        /*00f2*/ 	.short	(.L_86 - .L_85)
	.align		4
.L_85:
        /*00f4*/ 	.word	index@(_ZN3cub18CUB_300001_SM_10006detail10radix_sort29DeviceRadixSortOnesweepKernelINS1_5radix10policy_hubIjNS0_8NullTypeEyE10Policy1000ELNS0_9SortOrderE0EjS6_yiiNS1_21identity_decomposer_tEEEvPT5_SC_PT3_PKSD_PT1_PKSH_PT2_PKSL_T4_iiT6_)
        /*00f8*/ 	.word	0x00000050


	//----- nvinfo : EIATTR_FRAME_SIZE
	.align		4
.L_86:
        /*00fc*/ 	.byte	0x04, 0x11
        /*00fe*/ 	.short	(.L_88 - .L_87)
	.align		4
.L_87:
        /*0100*/ 	.word	index@(_ZN3cub18CUB_300001_SM_10006detail10radix_sort29DeviceRadixSortOnesweepKernelINS1_5radix10policy_hubIjNS0_8NullTypeEyE10Policy1000ELNS0_9SortOrderE0EjS6_yiiNS1_21identity_decomposer_tEEEvPT5_SC_PT3_PKSD_PT1_PKSH_PT2_PKSL_T4_iiT6_)
        /*0104*/ 	.word	0x00000010


	//----- nvinfo : EIATTR_MIN_STACK_SIZE
	.align		4
.L_88:
        /*0108*/ 	.byte	0x04, 0x12
        /*010a*/ 	.short	(.L_90 - .L_89)
	.align		4
.L_89:
        /*010c*/ 	.word	index@(_ZN3cub18CUB_300001_SM_10006detail10radix_sort29DeviceRadixSortOnesweepKernelINS1_5radix10policy_hubIjNS0_8NullTypeEyE10Policy1000ELNS0_9SortOrderE0EjS6_yiiNS1_21identity_decomposer_tEEEvPT5_SC_PT3_PKSD_PT1_PKSH_PT2_PKSL_T4_iiT6_)
        /*0110*/ 	.word	0x00000010


	//----- nvinfo : EIATTR_MIN_STACK_SIZE
	.align		4
.L_90:
        /*0114*/ 	.byte	0x04, 0x12
        /*0116*/ 	.short	(.L_92 - .L_91)
	.align		4
.L_91:
        /*0118*/ 	.word	index@(_ZN3cub18CUB_300001_SM_10006detail10radix_sort33DeviceRadixSortExclusiveSumKernelINS1_5radix10policy_hubIjNS0_8NullTypeEyE10Policy1000EyEEvPT0_)
        /*011c*/ 	.word	0x00000000


	//----- nvinfo : EIATTR_MIN_STACK_SIZE
	.align		4
.L_92:
        /*0120*/ 	.byte	0x04, 0x12
        /*0122*/ 	.short	(.L_94 - .L_93)
	.align		4
.L_93:
        /*0124*/ 	.word	index@(_ZN3cub18CUB_300001_SM_10006detail10radix_sort30DeviceRadixSortHistogramKernelINS1_5radix10policy_hubIjNS0_8NullTypeEyE10Policy1000ELNS0_9SortOrderE0EjyNS1_21identity_decomposer_tEEEvPT2_PKT1_SB_iiT3_)
        /*0128*/ 	.word	0x00000000


	//----- nvinfo : EIATTR_MIN_STACK_SIZE
	.align		4
.L_94:
        /*012c*/ 	.byte	0x04, 0x12
        /*012e*/ 	.short	(.L_96 - .L_95)
	.align		4
.L_95:
        /*0130*/ 	.word	index@(_ZN3cub18CUB_300001_SM_10006detail10radix_sort31DeviceRadixSortSingleTileKernelINS1_5radix10policy_hubIjNS0_8NullTypeEyE10Policy1000ELNS0_9SortOrderE0EjS6_yNS1_21identity_decomposer_tEEEvPKT1_PSB_PKT2_PSF_T3_iiT4_)
        /*0134*/ 	.word	0x00000000


	//----- nvinfo : EIATTR_MIN_STACK_SIZE
	.align		4
.L_96:
        /*0138*/ 	.byte	0x04, 0x12
        /*013a*/ 	.short	(.L_98 - .L_97)
	.align		4
.L_97:
        /*013c*/ 	.word	index@(_ZN3cub18CUB_300001_SM_10006detail11EmptyKernelIvEEvv)
        /*0140*/ 	.word	0x00000000


	//----- nvinfo : EIATTR_MIN_STACK_SIZE
	.align		4
.L_98:
        /*0144*/ 	.byte	0x04, 0x12
        /*0146*/ 	.short	(.L_100 - .L_99)
	.align		4
.L_99:
        /*0148*/ 	.word	index@(_Z7scatterPjiPiiS_)
        /*014c*/ 	.word	0x00000000


	//----- nvinfo : EIATTR_MIN_STACK_SIZE
	.align		4
.L_100:
        /*0150*/ 	.byte	0x04, 0x12
        /*0152*/ 	.short	(.L_102 - .L_101)
	.align		4
.L_101:
        /*0154*/ 	.word	index@(_Z15scanBlkKernel_1PjiiPiS0_)
        /*0158*/ 	.word	0x00000000


	//----- nvinfo : EIATTR_MIN_STACK_SIZE
	.align		4
.L_102:
        /*015c*/ 	.byte	0x04, 0x12
        /*015e*/ 	.short	(.L_104 - .L_103)
	.align		4
.L_103:
        /*0160*/ 	.word	index@(_Z11computeBitsPjiiPi)
        /*0164*/ 	.word	0x00000000


	//----- nvinfo : EIATTR_MIN_STACK_SIZE
	.align		4
.L_104:
        /*0168*/ 	.byte	0x04, 0x12
        /*016a*/ 	.short	(.L_106 - .L_105)
	.align		4
.L_105:
        /*016c*/ 	.word	index@(_Z10addBlkSumsPiiS_)
        /*0170*/ 	.word	0x00000000


	//----- nvinfo : EIATTR_MIN_STACK_SIZE
	.align		4
.L_106:
        /*0174*/ 	.byte	0x04, 0x12
        /*0176*/ 	.short	(.L_108 - .L_107)
	.align		4
.L_107:
        /*0178*/ 	.word	index@(_Z13scanBlkKernelPiiS_S_)
        /*017c*/ 	.word	0x00000000


	//----- nvinfo : EIATTR_MIN_STACK_SIZE
	.align		4
.L_108:
        /*0180*/ 	.byte	0x04, 0x12
        /*0182*/ 	.short	(.L_110 - .L_109)
	.align		4
.L_109:
        /*0184*/ 	.word	index@(_Z17computeHistKernelPjiPiii)
        /*0188*/ 	.word	0x00000000
.L_110:


//--------------------- .nv.compat                --------------------------
	.section	.nv.compat,"",@"SHT_CUDA_COMPAT_INFO"
	.align	4
        /*0000*/ 	.byte	0x02, 0x09, 0x00, 0x00, 0x02, 0x02, 0x01, 0x00, 0x02, 0x05, 0x05, 0x00, 0x03, 0x07, 0x01, 0x01
        /*0010*/ 	.byte	0x02, 0x03, 0x00, 0x00, 0x02, 0x06, 0x01, 0x00, 0x04, 0x0b, 0x08, 0x00, 0x09, 0x00, 0x00, 0x00
        /*0020*/ 	.byte	0x00, 0x00, 0x00, 0x00


//--------------------- .nv.info._ZN3cub18CUB_300001_SM_10006detail10radix_sort29DeviceRadixSortOnesweepKernelINS1_5radix10policy_hubIjNS0_8NullTypeEyE10Policy1000ELNS0_9SortOrderE0EjS6_yiiNS1_21identity_decomposer_tEEEvPT5_SC_PT3_PKSD_PT1_PKSH_PT2_PKSL_T4_iiT6_ --------------------------
	.section	.nv.info._ZN3cub18CUB_300001_SM_10006detail10radix_sort29DeviceRadixSortOnesweepKernelINS1_5radix10policy_hubIjNS0_8NullTypeEyE10Policy1000ELNS0_9SortOrderE0EjS6_yiiNS1_21identity_decomposer_tEEEvPT5_SC_PT3_PKSD_PT1_PKSH_PT2_PKSL_T4_iiT6_,"",@"SHT_CUDA_INFO"
	.sectionflags	@""
	.align	4


	//----- nvinfo : EIATTR_CUDA_API_VERSION
	.align		4
        /*0000*/ 	.byte	0x04, 0x37
        /*0002*/ 	.short	(.L_112 - .L_111)
.L_111:
        /*0004*/ 	.word	0x00000082


	//----- nvinfo : EIATTR_KPARAM_INFO
	.align		4
.L_112:
        /*0008*/ 	.byte	0x04, 0x17
        /*000a*/ 	.short	(.L_114 - .L_113)
.L_113:
        /*000c*/ 	.word	0x00000000
        /*0010*/ 	.short	0x000b
        /*0012*/ 	.short	0x004c
        /*0014*/ 	.byte	0x00, 0xf0, 0x05, 0x00


	//----- nvinfo : EIATTR_KPARAM_INFO
	.align		4
.L_114:
        /*0018*/ 	.byte	0x04, 0x17
        /*001a*/ 	.short	(.L_116 - .L_115)
.L_115:
        /*001c*/ 	.word	0x00000000
        /*0020*/ 	.short	0x000a
        /*0022*/ 	.short	0x0048
        /*0024*/ 	.byte	0x00, 0xf0, 0x11, 0x00


	//----- nvinfo : EIATTR_KPARAM_INFO
	.align		4
.L_116:
        /*0028*/ 	.byte	0x04, 0x17
        /*002a*/ 	.short	(.L_118 - .L_117)
.L_117:
        /*002c*/ 	.word	0x00000000
        /*0030*/ 	.short	0x0009
        /*0032*/ 	.short	0x0044
        /*0034*/ 	.byte	0x00, 0xf0, 0x11, 0x00


	//----- nvinfo : EIATTR_KPARAM_INFO
	.align		4
.L_118:
        /*0038*/ 	.byte	0x04, 0x17
        /*003a*/ 	.short	(.L_120 - .L_119)
.L_119:
        /*003c*/ 	.word	0x00000000
        /*0040*/ 	.short	0x0008
        /*0042*/ 	.short	0x0040
        /*0044*/ 	.byte	0x00, 0xf0, 0x11, 0x00


	//----- nvinfo : EIATTR_KPARAM_INFO
	.align		4
.L_120:
        /*0048*/ 	.byte	0x04, 0x17
        /*004a*/ 	.short	(.L_122 - .L_121)
.L_121:
        /*004c*/ 	.word	0x00000000
        /*0050*/ 	.short	0x0007
        /*0052*/ 	.short	0x0038
        /*0054*/ 	.byte	0x00, 0xf5, 0x21, 0x00


	//----- nvinfo : EIATTR_KPARAM_INFO
	.align		4
.L_122:
        /*0058*/ 	.byte	0x04, 0x17
        /*005a*/ 	.short	(.L_124 - .L_123)
.L_123:
        /*005c*/ 	.word	0x00000000
        /*0060*/ 	.short	0x0006
        /*0062*/ 	.short	0x0030
        /*0064*/ 	.byte	0x00, 0xf5, 0x21, 0x00


	//----- nvinfo : EIATTR_KPARAM_INFO
	.align		4
.L_124:
        /*0068*/ 	.byte	0x04, 0x17
        /*006a*/ 	.short	(.L_126 - .L_125)
.L_125:
        /*006c*/ 	.word	0x00000000
        /*0070*/ 	.short	0x0005
        /*0072*/ 	.short	0x0028
        /*0074*/ 	.byte	0x00, 0xf5, 0x21, 0x00


	//----- nvinfo : EIATTR_KPARAM_INFO
	.align		4
.L_126:
        /*0078*/ 	.byte	0x04, 0x17
        /*007a*/ 	.short	(.L_128 - .L_127)
.L_127:
        /*007c*/ 	.word	0x00000000
        /*0080*/ 	.short	0x0004
        /*0082*/ 	.short	0x0020
        /*0084*/ 	.byte	0x00, 0xf5, 0x21, 0x00


	//----- nvinfo : EIATTR_KPARAM_INFO
	.align		4
.L_128:
        /*0088*/ 	.byte	0x04, 0x17
        /*008a*/ 	.short	(.L_130 - .L_129)
.L_129:
        /*008c*/ 	.word	0x00000000
        /*0090*/ 	.short	0x0003
        /*0092*/ 	.short	0x0018
        /*0094*/ 	.byte	0x00, 0xf5, 0x21, 0x00


	//----- nvinfo : EIATTR_KPARAM_INFO
	.align		4
.L_130:
        /*0098*/ 	.byte	0x04, 0x17
        /*009a*/ 	.short	(.L_132 - .L_131)
.L_131:
        /*009c*/ 	.word	0x00000000
        /*00a0*/ 	.short	0x0002
        /*00a2*/ 	.short	0x0010
        /*00a4*/ 	.byte	0x00, 0xf5, 0x21, 0x00


	//----- nvinfo : EIATTR_KPARAM_INFO
	.align		4
.L_132:
        /*00a8*/ 	.byte	0x04, 0x17
        /*00aa*/ 	.short	(.L_134 - .L_133)
.L_133:
        /*00ac*/ 	.word	0x00000000
        /*00b0*/ 	.short	0x0001
        /*00b2*/ 	.short	0x0008
        /*00b4*/ 	.byte	0x00, 0xf5, 0x21, 0x00


	//----- nvinfo : EIATTR_KPARAM_INFO
	.align		4
.L_134:
        /*00b8*/ 	.byte	0x04, 0x17
        /*00ba*/ 	.short	(.L_136 - .L_135)
.L_135:
        /*00bc*/ 	.word	0x00000000
        /*00c0*/ 	.short	0x0000
        /*00c2*/ 	.short	0x0000
        /*00c4*/ 	.byte	0x00, 0xf5, 0x21, 0x00


	//----- nvinfo : EIATTR_SPARSE_MMA_MASK
	.align		4
.L_136:
        /*00c8*/ 	.byte	0x03, 0x50
        /*00ca*/ 	.short	0x0000


	//----- nvinfo : EIATTR_MAXREG_COUNT
	.align		4
        /*00cc*/ 	.byte	0x03, 0x1b
        /*00ce*/ 	.short	0x00a8


	//----- nvinfo : EIATTR_NUM_BARRIERS
	.align		4
        /*00d0*/ 	.byte	0x02, 0x4c
        /*00d2*/ 	.byte	0x01
	.zero		1


	//----- nvinfo : EIATTR_ANNOTATIONS
	.align		4
        /*00d4*/ 	.byte	0x04, 0x55
        /*00d6*/ 	.short	(.L_138 - .L_137)


	//   ....[0]....
.L_137:
        /*00d8*/ 	.word	0x00000001
        /*00dc*/ 	.byte	0x40, 0x0e, 0x00, 0x00, 0x01, 0x00, 0x00, 0x00, 0x20, 0x10, 0x00, 0x00, 0x01, 0x00, 0x00, 0x00
        /*00ec*/ 	.byte	0xa0, 0x10, 0x00, 0x00, 0x01, 0x00, 0x00, 0x00, 0x00, 0x25, 0x00, 0x00, 0x01, 0x00, 0x00, 0x00
        /*00fc*/ 	.byte	0xc0, 0x39, 0x00, 0x00, 0x01, 0x00, 0x00, 0x00, 0x00, 0x3c, 0x00, 0x00, 0x01, 0x00, 0x00, 0x00
        /*010c*/ 	.byte	0x20, 0x52, 0x00, 0x00


	//----- nvinfo : EIATTR_MERCURY_ISA_VERSION
	.align		4
.L_138:
        /*0110*/ 	.byte	0x03, 0x5f
        /*0112*/ 	.short	0x0101


	//----- nvinfo : EIATTR_COOP_GROUP_MASK_REGIDS
	.align		4
        /*0114*/ 	.byte	0x04, 0x29
        /*0116*/ 	.short	(.L_140 - .L_139)


	//   ....[0]....
.L_139:
        /*0118*/ 	.word	0xffffffff


	//   ....[1]....
        /*011c*/ 	.word	0x05000000


	//   ....[2]....
        /*0120*/ 	.word	0xffffffff


	//   ....[3]....
        /*0124*/ 	.word	0xffffffff


	//   ....[4]....
        /*0128*/ 	.word	0xffffffff


	//   ....[5]....
        /*012c*/ 	.word	0xffffffff


	//   ....[6]....
        /*0130*/ 	.word	0xffffffff


	//   ....[7]....
        /*0134*/ 	.word	0xffffffff


	//   ....[8]....
        /*0138*/ 	.word	0xffffffff


	//   ....[9]....
        /*013c*/ 	.word	0xffffffff


	//   ....[10]....
        /*0140*/ 	.word	0xffffffff


	//   ....[11]....
        /*0144*/ 	.word	0xffffffff


	//   ....[12]....
        /*0148*/ 	.word	0xffffffff


	//   ....[13]....
        /*014c*/ 	.word	0xffffffff


	//   ....[14]....
        /*0150*/ 	.word	0xffffffff


	//   ....[15]....
        /*0154*/ 	.word	0xffffffff


	//   ....[16]....
        /*0158*/ 	.word	0xffffffff


	//   ....[17]....
        /*015c*/ 	.word	0xffffffff


	//   ....[18]....
        /*0160*/ 	.word	0xffffffff


	//   ....[19]....
        /*0164*/ 	.word	0xffffffff


	//   ....[20]....
        /*0168*/ 	.word	0xffffffff


	//   ....[21]....
        /*016c*/ 	.word	0xffffffff


	//   ....[22]....
        /*0170*/ 	.word	0xffffffff


	//   ....[23]....
        /*0174*/ 	.word	0xffffffff


	//   ....[24]....
        /*0178*/ 	.word	0xffffffff


	//   ....[25]....
        /*017c*/ 	.word	0xffffffff


	//   ....[26]....
        /*0180*/ 	.word	0xffffffff


	//   ....[27]....
        /*0184*/ 	.word	0xffffffff


	//   ....[28]....
        /*0188*/ 	.word	0xffffffff


	//   ....[29]....
        /*018c*/ 	.word	0xffffffff


	//   ....[30]....
        /*0190*/ 	.word	0xffffffff


	//   ....[31]....
        /*0194*/ 	.word	0xffffffff


	//   ....[32]....
        /*0198*/ 	.word	0xffffffff


	//   ....[33]....
        /*019c*/ 	.word	0xffffffff


	//   ....[34]....
        /*01a0*/ 	.word	0xffffffff


	//   ....[35]....
        /*01a4*/ 	.word	0xffffffff


	//   ....[36]....
        /*01a8*/ 	.word	0xffffffff


	//   ....[37]....
        /*01ac*/ 	.word	0xffffffff


	//   ....[38]....
        /*01b0*/ 	.word	0xffffffff


	//   ....[39]....
        /*01b4*/ 	.word	0xffffffff


	//   ....[40]....
        /*01b8*/ 	.word	0xffffffff


	//   ....[41]....
        /*01bc*/ 	.word	0xffffffff


	//   ....[42]....
        /*01c0*/ 	.word	0xffffffff


	//   ....[43]....
        /*01c4*/ 	.word	0xffffffff


	//   ....[44]....
        /*01c8*/ 	.word	0xffffffff


	//   ....[45]....
        /*01cc*/ 	.word	0xffffffff


	//   ....[46]....
        /*01d0*/ 	.word	0xffffffff


	//   ....[47]....
        /*01d4*/ 	.word	0xffffffff


	//   ....[48]....
        /*01d8*/ 	.word	0xffffffff


	//   ....[49]....
        /*01dc*/ 	.word	0xffffffff


	//   ....[50]....
        /*01e0*/ 	.word	0xffffffff


	//   ....[51]....
        /*01e4*/ 	.word	0xffffffff


	//   ....[52]....
        /*01e8*/ 	.word	0xffffffff


	//   ....[53]....
        /*01ec*/ 	.word	0xffffffff


	//   ....[54]....
        /*01f0*/ 	.word	0xffffffff


	//   ....[55]....
        /*01f4*/ 	.word	0xffffffff


	//   ....[56]....
        /*01f8*/ 	.word	0xffffffff


	//   ....[57]....
        /*01fc*/ 	.word	0xffffffff


	//   ....[58]....
        /*0200*/ 	.word	0xffffffff


	//   ....[59]....
        /*0204*/ 	.word	0xffffffff


	//   ....[60]....
        /*0208*/ 	.word	0xffffffff


	//   ....[61]....
        /*020c*/ 	.word	0xffffffff


	//   ....[62]....
        /*0210*/ 	.word	0xffffffff


	//   ....[63]....
        /*0214*/ 	.word	0xffffffff


	//   ....[64]....
        /*0218*/ 	.word	0xffffffff


	//   ....[65]....
        /*021c*/ 	.word	0xffffffff


	//   ....[66]....
        /*0220*/ 	.word	0xffffffff


	//   ....[67]....
        /*0224*/ 	.word	0xffffffff


	//   ....[68]....
        /*0228*/ 	.word	0xffffffff


	//   ....[69]....
        /*022c*/ 	.word	0xffffffff


	//   ....[70]....
        /*0230*/ 	.word	0xffffffff


	//   ....[71]....
        /*0234*/ 	.word	0xffffffff


	//   ....[72]....
        /*0238*/ 	.word	0xffffffff


	//   ....[73]....
        /*023c*/ 	.word	0xffffffff


	//   ....[74]....
        /*0240*/ 	.word	0xffffffff


	//   ....[75]....
        /*0244*/ 	.word	0xffffffff


	//   ....[76]....
        /*0248*/ 	.word	0xffffffff


	//   ....[77]....
        /*024c*/ 	.word	0xffffffff


	//   ....[78]....
        /*0250*/ 	.word	0xffffffff


	//   ....[79]....
        /*0254*/ 	.word	0xffffffff


	//   ....[80]....
        /*0258*/ 	.word	0xffffffff


	//   ....[81]....
        /*025c*/ 	.word	0xffffffff


	//   ....[82]....
        /*0260*/ 	.word	0xffffffff


	//   ....[83]....
        /*0264*/ 	.word	0xffffffff


	//   ....[84]....
        /*0268*/ 	.word	0xffffffff


	//   ....[85]....
        /*026c*/ 	.word	0xffffffff


	//   ....[86]....
        /*0270*/ 	.word	0xffffffff


	//   ....[87]....
        /*0274*/ 	.word	0xffffffff


	//   ....[88]....
        /*0278*/ 	.word	0xffffffff


	//   ....[89]....
        /*027c*/ 	.word	0xffffffff


	//   ....[90]....
        /*0280*/ 	.word	0xffffffff


	//   ....[91]....
        /*0284*/ 	.word	0xffffffff


	//   ....[92]....
        /*0288*/ 	.word	0xffffffff


	//   ....[93]....
        /*028c*/ 	.word	0xffffffff


	//   ....[94]....
        /*0290*/ 	.word	0xffffffff


	//   ....[95]....
        /*0294*/ 	.word	0xffffffff


	//   ....[96]....
        /*0298*/ 	.word	0xffffffff


	//   ....[97]....
        /*029c*/ 	.word	0xffffffff


	//   ....[98]....
        /*02a0*/ 	.word	0xffffffff


	//   ....[99]....
        /*02a4*/ 	.word	0xffffffff


	//   ....[100]....
        /*02a8*/ 	.word	0xffffffff


	//   ....[101]....
        /*02ac*/ 	.word	0xffffffff


	//   ....[102]....
        /*02b0*/ 	.word	0xffffffff


	//   ....[103]....
        /*02b4*/ 	.word	0xffffffff


	//   ....[104]....
        /*02b8*/ 	.word	0xffffffff


	//   ....[105]....
        /*02bc*/ 	.word	0xffffffff


	//   ....[106]....
        /*02c0*/ 	.word	0xffffffff


	//   ....[107]....
        /*02c4*/ 	.word	0xffffffff


	//   ....[108]....
        /*02c8*/ 	.word	0xffffffff


	//   ....[109]....
        /*02cc*/ 	.word	0xffffffff


	//   ....[110]....
        /*02d0*/ 	.word	0xffffffff


	//   ....[111]....
        /*02d4*/ 	.word	0xffffffff


	//   ....[112]....
        /*02d8*/ 	.word	0xffffffff


	//   ....[113]....
        /*02dc*/ 	.word	0xffffffff


	//   ....[114]....
        /*02e0*/ 	.word	0xffffffff


	//   ....[115]....
        /*02e4*/ 	.word	0xffffffff


	//   ....[116]....
        /*02e8*/ 	.word	0xffffffff


	//   ....[117]....
        /*02ec*/ 	.word	0xffffffff


	//   ....[118]....
        /*02f0*/ 	.word	0xffffffff


	//   ....[119]....
        /*02f4*/ 	.word	0xffffffff


	//   ....[120]....
        /*02f8*/ 	.word	0xffffffff


	//   ....[121]....
        /*02fc*/ 	.word	0xffffffff


	//   ....[122]....
        /*0300*/ 	.word	0xffffffff


	//   ....[123]....
        /*0304*/ 	.word	0xffffffff


	//   ....[124]....
        /*0308*/ 	.word	0xffffffff


	//   ....[125]....
        /*030c*/ 	.word	0xffffffff


	//   ....[126]....
        /*0310*/ 	.word	0xffffffff


	//   ....[127]....
        /*0314*/ 	.word	0xffffffff


	//   ....[128]....
        /*0318*/ 	.word	0xffffffff


	//   ....[129]....
        /*031c*/ 	.word	0xffffffff


	//   ....[130]....
        /*0320*/ 	.word	0xffffffff


	//   ....[131]....
        /*0324*/ 	.word	0xffffffff


	//   ....[132]....
        /*0328*/ 	.word	0xffffffff


	//   ....[133]....
        /*032c*/ 	.word	0xffffffff


	//   ....[134]....
        /*0330*/ 	.word	0xffffffff


	//   ....[135]....
        /*0334*/ 	.word	0xffffffff


	//   ....[136]....
        /*0338*/ 	.word	0xffffffff


	//   ....[137]....
        /*033c*/ 	.word	0xffffffff


	//   ....[138]....
        /*0340*/ 	.word	0xffffffff


	//   ....[139]....
        /*0344*/ 	.word	0xffffffff


	//   ....[140]....
        /*0348*/ 	.word	0xffffffff


	//   ....[141]....
        /*034c*/ 	.word	0xffffffff


	//   ....[142]....
        /*0350*/ 	.word	0xffffffff


	//   ....[143]....
        /*0354*/ 	.word	0xffffffff


	//   ....[144]....
        /*0358*/ 	.word	0xffffffff


	//   ....[145]....
        /*035c*/ 	.word	0xffffffff


	//   ....[146]....
        /*0360*/ 	.word	0xffffffff


	//   ....[147]....
        /*0364*/ 	.word	0xffffffff


	//   ....[148]....
        /*0368*/ 	.word	0xffffffff


	//   ....[149]....
        /*036c*/ 	.word	0xffffffff


	//   ....[150]....
        /*0370*/ 	.word	0xffffffff


	//   ....[151]....
        /*0374*/ 	.word	0xffffffff


	//   ....[152]....
        /*0378*/ 	.word	0xffffffff


	//   ....[153]....
        /*037c*/ 	.word	0xffffffff


	//   ....[154]....
        /*0380*/ 	.word	0xffffffff


	//   ....[155]....
        /*0384*/ 	.word	0xffffffff


	//   ....[156]....
        /*0388*/ 	.word	0xffffffff


	//   ....[157]....
        /*038c*/ 	.word	0xffffffff


	//   ....[158]....
        /*0390*/ 	.word	0xffffffff


	//   ....[159]....
        /*0394*/ 	.word	0xffffffff


	//   ....[160]....
        /*0398*/ 	.word	0xffffffff


	//   ....[161]....
        /*039c*/ 	.word	0xffffffff


	//   ....[162]....
        /*03a0*/ 	.word	0xffffffff


	//   ....[163]....
        /*03a4*/ 	.word	0xffffffff


	//   ....[164]....
        /*03a8*/ 	.word	0xffffffff


	//   ....[165]....
        /*03ac*/ 	.word	0xffffffff


	//   ....[166]....
        /*03b0*/ 	.word	0xffffffff


	//   ....[167]....
        /*03b4*/ 	.word	0xffffffff


	//   ....[168]....
        /*03b8*/ 	.word	0xffffffff


	//   ....[169]....
        /*03bc*/ 	.word	0xffffffff


	//   ....[170]....
        /*03c0*/ 	.word	0xffffffff


	//   ....[171]....
        /*03c4*/ 	.word	0xffffffff


	//   ....[172]....
        /*03c8*/ 	.word	0xffffffff


	//   ....[173]....
        /*03cc*/ 	.word	0xffffffff


	//   ....[174]....
        /*03d0*/ 	.word	0xffffffff


	//   ....[175]....
        /*03d4*/ 	.word	0xffffffff


	//   ....[176]....
        /*03d8*/ 	.word	0xffffffff


	//   ....[177]....
        /*03dc*/ 	.word	0xffffffff


	//   ....[178]....
        /*03e0*/ 	.word	0x05000002


	//   ....[179]....
        /*03e4*/ 	.word	0xffffffff


	//   ....[180]....
        /*03e8*/ 	.word	0xffffffff


	//   ....[181]....
        /*03ec*/ 	.word	0xffffffff


	//   ....[182]....
        /*03f0*/ 	.word	0xffffffff


	//   ....[183]....
        /*03f4*/ 	.word	0xffffffff


	//   ....[184]....
        /*03f8*/ 	.word	0xffffffff


	//   ....[185]....
        /*03fc*/ 	.word	0xffffffff


	//   ....[186]....
        /*0400*/ 	.word	0xffffffff


	//   ....[187]....
        /*0404*/ 	.word	0xffffffff


	//   ....[188]....
        /*0408*/ 	.word	0xffffffff


	//   ....[189]....
        /*040c*/ 	.word	0xffffffff


	//   ....[190]....
        /*0410*/ 	.word	0xffffffff


	//   ....[191]....
        /*0414*/ 	.word	0xffffffff


	//   ....[192]....
        /*0418*/ 	.word	0xffffffff


	//   ....[193]....
        /*041c*/ 	.word	0xffffffff


	//   ....[194]....
        /*0420*/ 	.word	0xffffffff


	//   ....[195]....
        /*0424*/ 	.word	0xffffffff


	//   ....[196]....
        /*0428*/ 	.word	0xffffffff


	//   ....[197]....
        /*042c*/ 	.word	0xffffffff


	//   ....[198]....
        /*0430*/ 	.word	0xffffffff


	//   ....[199]....
        /*0434*/ 	.word	0xffffffff


	//   ....[200]....
        /*0438*/ 	.word	0xffffffff


	//   ....[201]....
        /*043c*/ 	.word	0xffffffff


	//   ....[202]....
        /*0440*/ 	.word	0xffffffff


	//   ....[203]....
        /*0444*/ 	.word	0xffffffff


	//   ....[204]....
        /*0448*/ 	.word	0xffffffff


	//   ....[205]....
        /*044c*/ 	.word	0xffffffff


	//   ....[206]....
        /*0450*/ 	.word	0xffffffff


	//   ....[207]....
        /*0454*/ 	.word	0xffffffff


	//   ....[208]....
        /*0458*/ 	.word	0xffffffff


	//   ....[209]....
        /*045c*/ 	.word	0xffffffff


	//   ....[210]....
        /*0460*/ 	.word	0xffffffff


	//   ....[211]....
        /*0464*/ 	.word	0xffffffff


	//   ....[212]....
        /*0468*/ 	.word	0xffffffff


	//   ....[213]....
        /*046c*/ 	.word	0xffffffff


	//   ....[214]....
        /*0470*/ 	.word	0xffffffff


	//   ....[215]....
        /*0474*/ 	.word	0xffffffff


	//   ....[216]....
        /*0478*/ 	.word	0xffffffff


	//   ....[217]....
        /*047c*/ 	.word	0x0500004c


	//   ....[218]....
        /*0480*/ 	.word	0x0500004c


	//   ....[219]....
        /*0484*/ 	.word	0x0500004c


	//   ....[220]....
        /*0488*/ 	.word	0x0500004c


	//   ....[221]....
        /*048c*/ 	.word	0x0500004c


	//----- nvinfo : EIATTR_COOP_GROUP_INSTR_OFFSETS
	.align		4
.L_140:
        /*0490*/ 	.byte	0x04, 0x28
        /*0492*/ 	.short	(.L_142 - .L_141)


	//   ....[0]....
.L_141:
        /*0494*/ 	.word	0x00000f20


	//   ....[1]....
        /*0498*/ 	.word	0x00001870


	//   ....[2]....
        /*049c*/ 	.word	0x000022e0


	//   ....[3]....
        /*04a0*/ 	.word	0x00002300


	//   ....[4]....
        /*04a4*/ 	.word	0x00002320


	//   ....[5]....
        /*04a8*/ 	.word	0x00002340


	//   ....[6]....
        /*04ac*/ 	.word	0x00002360


	//   ....[7]....
        /*04b0*/ 	.word	0x00002850


	//   ....[8]....
        /*04b4*/ 	.word	0x00002860


	//   ....[9]....
        /*04b8*/ 	.word	0x00002880


	//   ....[10]....
        /*04bc*/ 	.word	0x000028a0


	//   ....[11]....
        /*04c0*/ 	.word	0x000028f0


	//   ....[12]....
        /*04c4*/ 	.word	0x00002920


	//   ....[13]....
        /*04c8*/ 	.word	0x00002960


	//   ....[14]....
        /*04cc*/ 	.word	0x000029a0


	//   ....[15]....
        /*04d0*/ 	.word	0x00002a70


	//   ....[16]....
        /*04d4*/ 	.word	0x00002ad0


	//   ....[17]....
        /*04d8*/ 	.word	0x00002ae0


	//   ....[18]....
        /*04dc*/ 	.word	0x00002b10


	//   ....[19]....
        /*04e0*/ 	.word	0x00002b40


	//   ....[20]....
        /*04e4*/ 	.word	0x00002b80


	//   ....[21]....
        /*04e8*/ 	.word	0x00002ba0


	//   ....[22]....
        /*04ec*/ 	.word	0x00002be0


	//   ....[23]....
        /*04f0*/ 	.word	0x00002c00


	//   ....[24]....
        /*04f4*/ 	.word	0x00002ce0


	//   ....[25]....
        /*04f8*/ 	.word	0x00002cf0


	//   ....[26]....
        /*04fc*/ 	.word	0x00002d20


	//   ....[27]....
        /*0500*/ 	.word	0x00002d50


	//   ....[28]....
        /*0504*/ 	.word	0x00002d90


	//   ....[29]....
        /*0508*/ 	.word	0x00002db0


	//   ....[30]....
        /*050c*/ 	.word	0x00002df0


	//   ....[31]....
        /*0510*/ 	.word	0x00002e10


	//   ....[32]....
        /*0514*/ 	.word	0x00002e70


	//   ....[33]....
        /*0518*/ 	.word	0x00002f00


	//   ....[34]....
        /*051c*/ 	.word	0x00002f20


	//   ....[35]....
        /*0520*/ 	.word	0x00002f30


	//   ....[36]....
        /*0524*/ 	.word	0x00002f60


	//   ....[37]....
        /*0528*/ 	.word	0x00002f90


	//   ....[38]....
        /*052c*/ 	.word	0x00002fd0


	//   ....[39]....
        /*0530*/ 	.word	0x00002ff0


	//   ....[40]....
        /*0534*/ 	.word	0x00003030


	//   ....[41]....
        /*0538*/ 	.word	0x00003050


	//   ....[42]....
        /*053c*/ 	.word	0x00003130


	//   ....[43]....
        /*0540*/ 	.word	0x00003160


	//   ....[44]....
        /*0544*/ 	.word	0x00003170


	//   ....[45]....
        /*0548*/ 	.word	0x000031a0


	//   ....[46]....
        /*054c*/ 	.word	0x000031d0


	//   ....[47]....
        /*0550*/ 	.word	0x00003210


	//   ....[48]....
        /*0554*/ 	.word	0x00003230


	//   ....[49]....
        /*0558*/ 	.word	0x00003270


	//   ....[50]....
        /*055c*/ 	.word	0x00003290


	//   ....[51]....
        /*0560*/ 	.word	0x00003360


	//   ....[52]....
        /*0564*/ 	.word	0x00003380


	//   ....[53]....
        /*0568*/ 	.word	0x00003390


	//   ....[54]....
        /*056c*/ 	.word	0x000033c0


	//   ....[55]....
        /*0570*/ 	.word	0x000033f0


	//   ....[56]....
        /*0574*/ 	.word	0x00003430


	//   ....[57]....
        /*0578*/ 	.word	0x00003450


	//   ....[58]....
        /*057c*/ 	.word	0x00003490


	//   ....[59]....
        /*0580*/ 	.word	0x000034b0


	//   ....[60]....
        /*0584*/ 	.word	0x00003590


	//   ....[61]....
        /*0588*/ 	.word	0x000035b0


	//   ....[62]....
        /*058c*/ 	.word	0x000035c0


	//   ....[63]....
        /*0590*/ 	.word	0x000035f0


	//   ....[64]....
        /*0594*/ 	.word	0x00003620


	//   ....[65]....
        /*0598*/ 	.word	0x00003670


	//   ....[66]....
        /*059c*/ 	.word	0x00003690


	//   ....[67]....
        /*05a0*/ 	.word	0x000036d0


	//   ....[68]....
        /*05a4*/ 	.word	0x000036f0


	//   ....[69]....
        /*05a8*/ 	.word	0x000037c0


	//   ....[70]....
        /*05ac*/ 	.word	0x000037e0


	//   ....[71]....
        /*05b0*/ 	.word	0x000037f0


	//   ....[72]....
        /*05b4*/ 	.word	0x00003820


	//   ....[73]....
        /*05b8*/ 	.word	0x00003850


	//   ....[74]....
        /*05bc*/ 	.word	0x00003890


	//   ....[75]....
        /*05c0*/ 	.word	0x000038b0


	//   ....[76]....
        /*05c4*/ 	.word	0x000038f0


	//   ....[77]....
        /*05c8*/ 	.word	0x00003910


	//   ....[78]....
        /*05cc*/ 	.word	0x00003a20


	//   ....[79]....
        /*05d0*/ 	.word	0x00003a30


	//   ....[80]....
        /*05d4*/ 	.word	0x00003a60


	//   ....[81]....
        /*05d8*/ 	.word	0x00003a90


	//   ....[82]....
        /*05dc*/ 	.word	0x00003ad0


	//   ....[83]....
        /*05e0*/ 	.word	0x00003ae0


	//   ....[84]....
        /*05e4*/ 	.word	0x00003b00


	//   ....[85]....
        /*05e8*/ 	.word	0x00003b40


	//   ....[86]....
        /*05ec*/ 	.word	0x00003b60


	//   ....[87]....
        /*05f0*/ 	.word	0x00003c50


	//   ....[88]....
        /*05f4*/ 	.word	0x00003c60


	//   ....[89]....
        /*05f8*/ 	.word	0x00003c90


	//   ....[90]....
        /*05fc*/ 	.word	0x00003cc0


	//   ....[91]....
        /*0600*/ 	.word	0x00003d00


	//   ....[92]....
        /*0604*/ 	.word	0x00003d10


	//   ....[93]....
        /*0608*/ 	.word	0x00003d30


	//   ....[94]....
        /*060c*/ 	.word	0x00003d70


	//   ....[95]....
        /*0610*/ 	.word	0x00003d90


	//   ....[96]....
        /*0614*/ 	.word	0x00003e90


	//   ....[97]....
        /*0618*/ 	.word	0x00003ea0


	//   ....[98]....
        /*061c*/ 	.word	0x00003ed0


	//   ....[99]....
        /*0620*/ 	.word	0x00003f00


	//   ....[100]....
        /*0624*/ 	.word	0x00003f40


	//   ....[101]....
        /*0628*/ 	.word	0x00003f50


	//   ....[102]....
        /*062c*/ 	.word	0x00003f70


	//   ....[103]....
        /*0630*/ 	.word	0x00003fb0


	//   ....[104]....
        /*0634*/ 	.word	0x00003fd0


	//   ....[105]....
        /*0638*/ 	.word	0x000040b0


	//   ....[106]....
        /*063c*/ 	.word	0x000040c0


	//   ....[107]....
        /*0640*/ 	.word	0x000040f0


	//   ....[108]....
        /*0644*/ 	.word	0x00004120


	//   ....[109]....
        /*0648*/ 	.word	0x00004160


	//   ....[110]....
        /*064c*/ 	.word	0x00004180


	//   ....[111]....
        /*0650*/ 	.word	0x000041c0


	//   ....[112]....
        /*0654*/ 	.word	0x000041e0


	//   ....[113]....
        /*0658*/ 	.word	0x00004240


	//   ....[114]....
        /*065c*/ 	.word	0x000042f0


	//   ....[115]....
        /*0660*/ 	.word	0x00004300


	//   ....[116]....
        /*0664*/ 	.word	0x00004330


	//   ....[117]....
        /*0668*/ 	.word	0x00004360


	//   ....[118]....
        /*066c*/ 	.word	0x000043a0


	//   ....[119]....
        /*0670*/ 	.word	0x000043b0


	//   ....[120]....
        /*0674*/ 	.word	0x000043d0


	//   ....[121]....
        /*0678*/ 	.word	0x00004410


	//   ....[122]....
        /*067c*/ 	.word	0x00004430


	//   ....[123]....
        /*0680*/ 	.word	0x00004510


	//   ....[124]....
        /*0684*/ 	.word	0x00004520


	//   ....[125]....
        /*0688*/ 	.word	0x00004550


	//   ....[126]....
        /*068c*/ 	.word	0x00004580


	//   ....[127]....
        /*0690*/ 	.word	0x000045c0


	//   ....[128]....
        /*0694*/ 	.word	0x000045d0


	//   ....[129]....
        /*0698*/ 	.word	0x000045f0


	//   ....[130]....
        /*069c*/ 	.word	0x00004630


	//   ....[131]....
        /*06a0*/ 	.word	0x00004650


	//   ....[132]....
        /*06a4*/ 	.word	0x00004750


	//   ....[133]....
        /*06a8*/ 	.word	0x00004760


	//   ....[134]....
        /*06ac*/ 	.word	0x00004790


	//   ....[135]....
        /*06b0*/ 	.word	0x000047c0


	//   ....[136]....
        /*06b4*/ 	.word	0x00004800


	//   ....[137]....
        /*06b8*/ 	.word	0x00004810


	//   ....[138]....
        /*06bc*/ 	.word	0x00004830


	//   ....[139]....
        /*06c0*/ 	.word	0x00004870


	//   ....[140]....
        /*06c4*/ 	.word	0x00004890


	//   ....[141]....
        /*06c8*/ 	.word	0x00004970


	//   ....[142]....
        /*06cc*/ 	.word	0x00004980


	//   ....[143]....
        /*06d0*/ 	.word	0x000049b0


	//   ....[144]....
        /*06d4*/ 	.word	0x000049e0


	//   ....[145]....
        /*06d8*/ 	.word	0x00004a20


	//   ....[146]....
        /*06dc*/ 	.word	0x00004a30


	//   ....[147]....
        /*06e0*/ 	.word	0x00004a50


	//   ....[148]....
        /*06e4*/ 	.word	0x00004a90


	//   ....[149]....
        /*06e8*/ 	.word	0x00004ab0


	//   ....[150]....
        /*06ec*/ 	.word	0x00004bb0


	//   ....[151]....
        /*06f0*/ 	.word	0x00004bc0


	//   ....[152]....
        /*06f4*/ 	.word	0x00004bf0


	//   ....[153]....
        /*06f8*/ 	.word	0x00004c20


	//   ....[154]....
        /*06fc*/ 	.word	0x00004c60


	//   ....[155]....
        /*0700*/ 	.word	0x00004c80


	//   ....[156]....
        /*0704*/ 	.word	0x00004cc0


	//   ....[157]....
        /*0708*/ 	.word	0x00004ce0


	//   ....[158]....
        /*070c*/ 	.word	0x00004d30


	//   ....[159]....
        /*0710*/ 	.word	0x00004dc0


	//   ....[160]....
        /*0714*/ 	.word	0x00004de0


	//   ....[161]....
        /*0718*/ 	.word	0x00004df0


	//   ....[162]....
        /*071c*/ 	.word	0x00004e20


	//   ....[163]....
        /*0720*/ 	.word	0x00004e50


	//   ....[164]....
        /*0724*/ 	.word	0x00004e90


	//   ....[165]....
        /*0728*/ 	.word	0x00004eb0


	//   ....[166]....
        /*072c*/ 	.word	0x00004ef0


	//   ....[167]....
        /*0730*/ 	.word	0x00004f10


	//   ....[168]....
        /*0734*/ 	.word	0x00004ff0


	//   ....[169]....
        /*0738*/ 	.word	0x00005030


	//   ....[170]....
        /*073c*/ 	.word	0x00005040


	//   ....[171]....
        /*0740*/ 	.word	0x00005070


	//   ....[172]....
        /*0744*/ 	.word	0x000050a0


	//   ....[173]....
        /*0748*/ 	.word	0x000050e0


	//   ....[174]....
        /*074c*/ 	.word	0x00005100


	//   ....[175]....
        /*0750*/ 	.word	0x00005140


	//   ....[176]....
        /*0754*/ 	.word	0x00005160


	//   ....[177]....
        /*0758*/ 	.word	0x00005260


	//   ....[178]....
        /*075c*/ 	.word	0x00005800


	//   ....[179]....
        /*0760*/ 	.word	0x00005b20


	//   ....[180]....
        /*0764*/ 	.word	0x00005bd0


	//   ....[181]....
        /*0768*/ 	.word	0x00005c80


	//   ....[182]....
        /*076c*/ 	.word	0x00005d30


	//   ....[183]....
        /*0770*/ 	.word	0x00005de0


	//   ....[184]....
        /*0774*/ 	.word	0x00005e90


	//   ....[185]....
        /*0778*/ 	.word	0x00005f40


	//   ....[186]....
        /*077c*/ 	.word	0x00005ff0


	//   ....[187]....
        /*0780*/ 	.word	0x000060a0


	//   ....[188]....
        /*0784*/ 	.word	0x00006150


	//   ....[189]....
        /*0788*/ 	.word	0x00006200


	//   ....[190]....
        /*078c*/ 	.word	0x000062b0


	//   ....[191]....
        /*0790*/ 	.word	0x00006360


	//   ....[192]....
        /*0794*/ 	.word	0x00006410


	//   ....[193]....
        /*0798*/ 	.word	0x000064c0


	//   ....[194]....
        /*079c*/ 	.word	0x00006570


	//   ....[195]....
        /*07a0*/ 	.word	0x00006620


	//   ....[196]....
        /*07a4*/ 	.word	0x000066d0


	//   ....[197]....
        /*07a8*/ 	.word	0x00006780


	//   ....[198]....
        /*07ac*/ 	.word	0x00006980


	//   ....[199]....
        /*07b0*/ 	.word	0x00006aa0


	//   ....[200]....
        /*07b4*/ 	.word	0x00006bc0


	//   ....[201]....
        /*07b8*/ 	.word	0x00006ce0


	//   ....[202]....
        /*07bc*/ 	.word	0x00006e00


	//   ....[203]....
        /*07c0*/ 	.word	0x00006f20


	//   ....[204]....
        /*07c4*/ 	.word	0x00007040


	//   ....[205]....
        /*07c8*/ 	.word	0x00007160


	//   ....[206]....
        /*07cc*/ 	.word	0x00007280


	//   ....[207]....
        /*07d0*/ 	.word	0x000073a0


	//   ....[208]....
        /*07d4*/ 	.word	0x000074c0


	//   ....[209]....
        /*07d8*/ 	.word	0x000075d0


	//   ....[210]....
        /*07dc*/ 	.word	0x000076d0


	//   ....[211]....
        /*07e0*/ 	.word	0x000077d0


	//   ....[212]....
        /*07e4*/ 	.word	0x000078d0


	//   ....[213]....
        /*07e8*/ 	.word	0x000079d0


	//   ....[214]....
        /*07ec*/ 	.word	0x00007ad0


	//   ....[215]....
        /*07f0*/ 	.word	0x00007bd0


	//   ....[216]....
        /*07f4*/ 	.word	0x00007cc0


	//   ....[217]....
        /*07f8*/ 	.word	0x00007d30


	//   ....[218]....
        /*07fc*/ 	.word	0x00007d90


	//   ....[219]....
        /*0800*/ 	.word	0x00007e00


	//   ....[220]....
        /*0804*/ 	.word	0x00007e60


	//   ....[221]....
        /*0808*/ 	.word	0x00007ed0


	//----- nvinfo : EIATTR_VRC_CTA_INIT_COUNT
	.align		4
.L_142:
        /*080c*/ 	.byte	0x02, 0x4a
	.zero		1
	.zero		1


	//----- nvinfo : EIATTR_EXIT_INSTR_OFFSETS
	.align		4
        /*0810*/ 	.byte	0x04, 0x1c
        /*0812*/ 	.short	(.L_144 - .L_143)


	//   ....[0]....
.L_143:
        /*0814*/ 	.word	0x00001cb0


	//   ....[1]....
        /*0818*/ 	.word	0x000020c0


	//   ....[2]....
        /*081c*/ 	.word	0x000020e0


	//   ....[3]....
        /*0820*/ 	.word	0x00006790


	//   ....[4]....
        /*0824*/ 	.word	0x00007cd0


	//----- nvinfo : EIATTR_MAX_THREADS
	.align		4
.L_144:
        /*0828*/ 	.byte	0x04, 0x05
        /*082a*/ 	.short	(.L_146 - .L_145)
.L_145:
        /*082c*/ 	.word	0x00000180
        /*0830*/ 	.word	0x00000001
        /*0834*/ 	.word	0x00000001


	//----- nvinfo : EIATTR_CRS_STACK_SIZE
	.align		4
.L_146:
        /*0838*/ 	.byte	0x04, 0x1e
        /*083a*/ 	.short	(.L_148 - .L_147)
.L_147:
        /*083c*/ 	.word	0x00000000


	//----- nvinfo : EIATTR_CBANK_PARAM_SIZE
	.align		4
.L_148:
        /*0840*/ 	.byte	0x03, 0x19
        /*0842*/ 	.short	0x004d


	//----- nvinfo : EIATTR_PARAM_CBANK
	.align		4
        /*0844*/ 	.byte	0x04, 0x0a
        /*0846*/ 	.short	(.L_150 - .L_149)
	.align		4
.L_149:
        /*0848*/ 	.word	index@(.nv.constant0._ZN3cub18CUB_300001_SM_10006detail10radix_sort29DeviceRadixSortOnesweepKernelINS1_5radix10policy_hubIjNS0_8NullTypeEyE10Policy1000ELNS0_9SortOrderE0EjS6_yiiNS1_21identity_decomposer_tEEEvPT5_SC_PT3_PKSD_PT1_PKSH_PT2_PKSL_T4_iiT6_)
        /*084c*/ 	.short	0x0380
        /*084e*/ 	.short	0x004d


	//----- nvinfo : EIATTR_SW_WAR
	.align		4
.L_150:
        /*0850*/ 	.byte	0x04, 0x36
        /*0852*/ 	.short	(.L_152 - .L_151)
.L_151:
        /*0854*/ 	.word	0x00000008
.L_152:


//--------------------- .nv.info._ZN3cub18CUB_300001_SM_10006detail10radix_sort33DeviceRadixSortExclusiveSumKernelINS1_5radix10policy_hubIjNS0_8NullTypeEyE10Policy1000EyEEvPT0_ --------------------------
	.section	.nv.info._ZN3cub18CUB_300001_SM_10006detail10radix_sort33DeviceRadixSortExclusiveSumKernelINS1_5radix10policy_hubIjNS0_8NullTypeEyE10Policy1000EyEEvPT0_,"",@"SHT_CUDA_INFO"
	.sectionflags	@""
	.align	4


	//----- nvinfo : EIATTR_CUDA_API_VERSION
	.align		4
        /*0000*/ 	.byte	0x04, 0x37
        /*0002*/ 	.short	(.L_154 - .L_153)
.L_153:
        /*0004*/ 	.word	0x00000082


	//----- nvinfo : EIATTR_KPARAM_INFO
	.align		4
.L_154:
        /*0008*/ 	.byte	0x04, 0x17
        /*000a*/ 	.short	(.L_156 - .L_155)
.L_155:
        /*000c*/ 	.word	0x00000000
        /*0010*/ 	.short	0x0000
        /*0012*/ 	.short	0x0000
        /*0014*/ 	.byte	0x00, 0xf5, 0x21, 0x00


	//----- nvinfo : EIATTR_SPARSE_MMA_MASK
	.align		4
.L_156:
        /*0018*/ 	.byte	0x03, 0x50
        /*001a*/ 	.short	0x0000


	//----- nvinfo : EIATTR_MAXREG_COUNT
	.align		4
        /*001c*/ 	.byte	0x03, 0x1b
        /*001e*/ 	.short	0x00ff


	//----- nvinfo : EIATTR_NUM_BARRIERS
	.align		4
        /*0020*/ 	.byte	0x02, 0x4c
        /*0022*/ 	.byte	0x01
	.zero		1


	//----- nvinfo : EIATTR_MERCURY_ISA_VERSION
	.align		4
        /*0024*/ 	.byte	0x03, 0x5f
        /*0026*/ 	.short	0x0101


	//----- nvinfo : EIATTR_COOP_GROUP_MASK_REGIDS
	.align		4
        /*0028*/ 	.byte	0x04, 0x29
        /*002a*/ 	.short	(.L_158 - .L_157)


	//   ....[0]....
.L_157:
        /*002c*/ 	.word	0xffffffff


	//   ....[1]....
        /*0030*/ 	.word	0xffffffff


	//   ....[2]....
        /*0034*/ 	.word	0xffffffff


	//   ....[3]....
        /*0038*/ 	.word	0xffffffff


	//   ....[4]....
        /*003c*/ 	.word	0xffffffff


	//   ....[5]....
        /*0040*/ 	.word	0xffffffff


	//   ....[6]....
        /*0044*/ 	.word	0xffffffff


	//   ....[7]....
        /*0048*/ 	.word	0xffffffff


	//   ....[8]....
        /*004c*/ 	.word	0xffffffff


	//   ....[9]....
        /*0050*/ 	.word	0xffffffff


	//   ....[10]....
        /*0054*/ 	.word	0x05000015


	//   ....[11]....
        /*0058*/ 	.word	0x05000015


	//   ....[12]....
        /*005c*/ 	.word	0x05000015


	//   ....[13]....
        /*0060*/ 	.word	0x05000015


	//   ....[14]....
        /*0064*/ 	.word	0x05000015


	//   ....[15]....
        /*0068*/ 	.word	0x05000015


	//   ....[16]....
        /*006c*/ 	.word	0x05000015


	//   ....[17]....
        /*0070*/ 	.word	0x05000015


	//   ....[18]....
        /*0074*/ 	.word	0x05000015


	//   ....[19]....
        /*0078*/ 	.word	0x05000015


	//----- nvinfo : EIATTR_COOP_GROUP_INSTR_OFFSETS
	.align		4
.L_158:
        /*007c*/ 	.byte	0x04, 0x28
        /*007e*/ 	.short	(.L_160 - .L_159)


	//   ....[0]....
.L_159:
        /*0080*/ 	.word	0x00000250


	//   ....[1]....
        /*0084*/ 	.word	0x00000260


	//   ....[2]....
        /*0088*/ 	.word	0x000002a0


	//   ....[3]....
        /*008c*/ 	.word	0x000002c0


	//   ....[4]....
        /*0090*/ 	.word	0x00000310


	//   ....[5]....
        /*0094*/ 	.word	0x00000320


	//   ....[6]....
        /*0098*/ 	.word	0x00000360


	//   ....[7]....
        /*009c*/ 	.word	0x00000380


	//   ....[8]....
        /*00a0*/ 	.word	0x000003d0


	//   ....[9]....
        /*00a4*/ 	.word	0x000003e0


	//   ....[10]....
        /*00a8*/ 	.word	0x00000660


	//   ....[11]....
        /*00ac*/ 	.word	0x000006b0


	//   ....[12]....
        /*00b0*/ 	.word	0x00000740


	//   ....[13]....
        /*00b4*/ 	.word	0x00000790


	//   ....[14]....
        /*00b8*/ 	.word	0x00000820


	//   ....[15]....
        /*00bc*/ 	.word	0x00000870


	//   ....[16]....
        /*00c0*/ 	.word	0x00000900


	//   ....[17]....
        /*00c4*/ 	.word	0x00000950


	//   ....[18]....
        /*00c8*/ 	.word	0x000009e0


	//   ....[19]....
        /*00cc*/ 	.word	0x00000a30


	//----- nvinfo : EIATTR_VRC_CTA_INIT_COUNT
	.align		4
.L_160:
        /*00d0*/ 	.byte	0x02, 0x4a
	.zero		1
	.zero		1


	//----- nvinfo : EIATTR_EXIT_INSTR_OFFSETS
	.align		4
        /*00d4*/ 	.byte	0x04, 0x1c
        /*00d6*/ 	.short	(.L_162 - .L_161)


	//   ....[0]....
.L_161:
        /*00d8*/ 	.word	0x000005d0


	//   ....[1]....
        /*00dc*/ 	.word	0x00000600


	//----- nvinfo : EIATTR_CRS_STACK_SIZE
	.align		4
.L_162:
        /*00e0*/ 	.byte	0x04, 0x1e
        /*00e2*/ 	.short	(.L_164 - .L_163)
.L_163:
        /*00e4*/ 	.word	0x00000000


	//----- nvinfo : EIATTR_CBANK_PARAM_SIZE
	.align		4
.L_164:
        /*00e8*/ 	.byte	0x03, 0x19
        /*00ea*/ 	.short	0x0008


	//----- nvinfo : EIATTR_PARAM_CBANK
	.align		4
        /*00ec*/ 	.byte	0x04, 0x0a
        /*00ee*/ 	.short	(.L_166 - .L_165)
	.align		4
.L_165:
        /*00f0*/ 	.word	index@(.nv.constant0._ZN3cub18CUB_300001_SM_10006detail10radix_sort33DeviceRadixSortExclusiveSumKernelINS1_5radix10policy_hubIjNS0_8NullTypeEyE10Policy1000EyEEvPT0_)
        /*00f4*/ 	.short	0x0380
        /*00f6*/ 	.short	0x0008


	//----- nvinfo : EIATTR_SW_WAR
	.align		4
.L_166:
        /*00f8*/ 	.byte	0x04, 0x36
        /*00fa*/ 	.short	(.L_168 - .L_167)
.L_167:
        /*00fc*/ 	.word	0x00000008
.L_168:


//--------------------- .nv.info._ZN3cub18CUB_300001_SM_10006detail10radix_sort30DeviceRadixSortHistogramKernelINS1_5radix10policy_hubIjNS0_8NullTypeEyE10Policy1000ELNS0_9SortOrderE0EjyNS1_21identity_decomposer_tEEEvPT2_PKT1_SB_iiT3_ --------------------------
	.section	.nv.info._ZN3cub18CUB_300001_SM_10006detail10radix_sort30DeviceRadixSortHistogramKernelINS1_5radix10policy_hubIjNS0_8NullTypeEyE10Policy1000ELNS0_9SortOrderE0EjyNS1_21identity_decomposer_tEEEvPT2_PKT1_SB_iiT3_,"",@"SHT_CUDA_INFO"
	.sectionflags	@""
	.align	4


	//----- nvinfo : EIATTR_CUDA_API_VERSION
	.align		4
        /*0000*/ 	.byte	0x04, 0x37
        /*0002*/ 	.short	(.L_170 - .L_169)
.L_169:
        /*0004*/ 	.word	0x00000082


	//----- nvinfo : EIATTR_KPARAM_INFO
	.align		4
.L_170:
        /*0008*/ 	.byte	0x04, 0x17
        /*000a*/ 	.short	(.L_172 - .L_171)
.L_171:
        /*000c*/ 	.word	0x00000000
        /*0010*/ 	.short	0x0005
        /*0012*/ 	.short	0x0020
        /*0014*/ 	.byte	0x00, 0xf0, 0x05, 0x00


	//----- nvinfo : EIATTR_KPARAM_INFO
	.align		4
.L_172:
        /*0018*/ 	.byte	0x04, 0x17
        /*001a*/ 	.short	(.L_174 - .L_173)
.L_173:
        /*001c*/ 	.word	0x00000000
        /*0020*/ 	.short	0x0004
        /*0022*/ 	.short	0x001c
        /*0024*/ 	.byte	0x00, 0xf0, 0x11, 0x00


	//----- nvinfo : EIATTR_KPARAM_INFO
	.align		4
.L_174:
        /*0028*/ 	.byte	0x04, 0x17
        /*002a*/ 	.short	(.L_176 - .L_175)
.L_175:
        /*002c*/ 	.word	0x00000000
        /*0030*/ 	.short	0x0003
        /*0032*/ 	.short	0x0018
        /*0034*/ 	.byte	0x00, 0xf0, 0x11, 0x00


	//----- nvinfo : EIATTR_KPARAM_INFO
	.align		4
.L_176:
        /*0038*/ 	.byte	0x04, 0x17
        /*003a*/ 	.short	(.L_178 - .L_177)
.L_177:
        /*003c*/ 	.word	0x00000000
        /*0040*/ 	.short	0x0002
        /*0042*/ 	.short	0x0010
        /*0044*/ 	.byte	0x00, 0xf0, 0x21, 0x00


	//----- nvinfo : EIATTR_KPARAM_INFO
	.align		4
.L_178:
        /*0048*/ 	.byte	0x04, 0x17
        /*004a*/ 	.short	(.L_180 - .L_179)
.L_179:
        /*004c*/ 	.word	0x00000000
        /*0050*/ 	.short	0x0001
        /*0052*/ 	.short	0x0008
        /*0054*/ 	.byte	0x00, 0xf5, 0x21, 0x00


	//----- nvinfo : EIATTR_KPARAM_INFO
	.align		4
.L_180:
        /*0058*/ 	.byte	0x04, 0x17
        /*005a*/ 	.short	(.L_182 - .L_181)
.L_181:
        /*005c*/ 	.word	0x00000000
        /*0060*/ 	.short	0x0000
        /*0062*/ 	.short	0x0000
        /*0064*/ 	.byte	0x00, 0xf5, 0x21, 0x00


	//----- nvinfo : EIATTR_SPARSE_MMA_MASK
	.align		4
.L_182:
        /*0068*/ 	.byte	0x03, 0x50
        /*006a*/ 	.short	0x0000


	//----- nvinfo : EIATTR_MAXREG_COUNT
	.align		4
        /*006c*/ 	.byte	0x03, 0x1b
        /*006e*/ 	.short	0x00ff


	//----- nvinfo : EIATTR_NUM_BARRIERS
	.align		4
        /*0070*/ 	.byte	0x02, 0x4c
        /*0072*/ 	.byte	0x01
	.zero		1


	//----- nvinfo : EIATTR_MERCURY_ISA_VERSION
	.align		4
        /*0074*/ 	.byte	0x03, 0x5f
        /*0076*/ 	.short	0x0101


	//----- nvinfo : EIATTR_VRC_CTA_INIT_COUNT
	.align		4
        /*0078*/ 	.byte	0x02, 0x4a
	.zero		1
	.zero		1


	//----- nvinfo : EIATTR_EXIT_INSTR_OFFSETS
	.align		4
        /*007c*/ 	.byte	0x04, 0x1c
        /*007e*/ 	.short	(.L_184 - .L_183)


	//   ....[0]....
.L_183:
        /*0080*/ 	.word	0x00000040


	//   ....[1]....
        /*0084*/ 	.word	0x00002ec0


	//----- nvinfo : EIATTR_MAX_THREADS
	.align		4
.L_184:
        /*0088*/ 	.byte	0x04, 0x05
        /*008a*/ 	.short	(.L_186 - .L_185)
.L_185:
        /*008c*/ 	.word	0x00000080
        /*0090*/ 	.word	0x00000001
        /*0094*/ 	.word	0x00000001


	//----- nvinfo : EIATTR_CRS_STACK_SIZE
	.align		4
.L_186:
        /*0098*/ 	.byte	0x04, 0x1e
        /*009a*/ 	.short	(.L_188 - .L_187)
.L_187:
        /*009c*/ 	.word	0x00000000


	//----- nvinfo : EIATTR_CBANK_PARAM_SIZE
	.align		4
.L_188:
        /*00a0*/ 	.byte	0x03, 0x19
        /*00a2*/ 	.short	0x0021


	//----- nvinfo : EIATTR_PARAM_CBANK
	.align		4
        /*00a4*/ 	.byte	0x04, 0x0a
        /*00a6*/ 	.short	(.L_190 - .L_189)
	.align		4
.L_189:
        /*00a8*/ 	.word	index@(.nv.constant0._ZN3cub18CUB_300001_SM_10006detail10radix_sort30DeviceRadixSortHistogramKernelINS1_5radix10policy_hubIjNS0_8NullTypeEyE10Policy1000ELNS0_9SortOrderE0EjyNS1_21identity_decomposer_tEEEvPT2_PKT1_SB_iiT3_)
        /*00ac*/ 	.short	0x0380
        /*00ae*/ 	.short	0x0021


	//----- nvinfo : EIATTR_SW_WAR
	.align		4
.L_190:
        /*00b0*/ 	.byte	0x04, 0x36
        /*00b2*/ 	.short	(.L_192 - .L_191)
.L_191:
        /*00b4*/ 	.word	0x00000008
.L_192:


//--------------------- .nv.info._ZN3cub18CUB_300001_SM_10006detail10radix_sort31DeviceRadixSortSingleTileKernelINS1_5radix10policy_hubIjNS0_8NullTypeEyE10Policy1000ELNS0_9SortOrderE0EjS6_yNS1_21identity_decomposer_tEEEvPKT1_PSB_PKT2_PSF_T3_iiT4_ --------------------------
	.section	.nv.info._ZN3cub18CUB_300001_SM_10006detail10radix_sort31DeviceRadixSortSingleTileKernelINS1_5radix10policy_hubIjNS0_8NullTypeEyE10Policy1000ELNS0_9SortOrderE0EjS6_yNS1_21identity_decomposer_tEEEvPKT1_PSB_PKT2_PSF_T3_iiT4_,"",@"SHT_CUDA_INFO"
	.sectionflags	@""
	.align	4


	//----- nvinfo : EIATTR_CUDA_API_VERSION
	.align		4
        /*0000*/ 	.byte	0x04, 0x37
        /*0002*/ 	.short	(.L_194 - .L_193)
.L_193:
        /*0004*/ 	.word	0x00000082


	//----- nvinfo : EIATTR_KPARAM_INFO
	.align		4
.L_194:
        /*0008*/ 	.byte	0x04, 0x17
        /*000a*/ 	.short	(.L_196 - .L_195)
.L_195:
        /*000c*/ 	.word	0x00000000
        /*0010*/ 	.short	0x0007
        /*0012*/ 	.short	0x0030
        /*0014*/ 	.byte	0x00, 0xf0, 0x05, 0x00


	//----- nvinfo : EIATTR_KPARAM_INFO
	.align		4
.L_196:
        /*0018*/ 	.byte	0x04, 0x17
        /*001a*/ 	.short	(.L_198 - .L_197)
.L_197:
        /*001c*/ 	.word	0x00000000
        /*0020*/ 	.short	0x0006
        /*0022*/ 	.short	0x002c
        /*0024*/ 	.byte	0x00, 0xf0, 0x11, 0x00


	//----- nvinfo : EIATTR_KPARAM_INFO
	.align		4
.L_198:
        /*0028*/ 	.byte	0x04, 0x17
        /*002a*/ 	.short	(.L_200 - .L_199)
.L_199:
        /*002c*/ 	.word	0x00000000
        /*0030*/ 	.short	0x0005
        /*0032*/ 	.short	0x0028
        /*0034*/ 	.byte	0x00, 0xf0, 0x11, 0x00


	//----- nvinfo : EIATTR_KPARAM_INFO
	.align		4
.L_200:
        /*0038*/ 	.byte	0x04, 0x17
        /*003a*/ 	.short	(.L_202 - .L_201)
.L_201:
        /*003c*/ 	.word	0x00000000
        /*0040*/ 	.short	0x0004
        /*0042*/ 	.short	0x0020
        /*0044*/ 	.byte	0x00, 0xf0, 0x21, 0x00


	//----- nvinfo : EIATTR_KPARAM_INFO
	.align		4
.L_202:
        /*0048*/ 	.byte	0x04, 0x17
        /*004a*/ 	.short	(.L_204 - .L_203)
.L_203:
        /*004c*/ 	.word	0x00000000
        /*0050*/ 	.short	0x0003
        /*0052*/ 	.short	0x0018
        /*0054*/ 	.byte	0x00, 0xf5, 0x21, 0x00


	//----- nvinfo : EIATTR_KPARAM_INFO
	.align		4
.L_204:
        /*0058*/ 	.byte	0x04, 0x17
        /*005a*/ 	.short	(.L_206 - .L_205)
.L_205:
        /*005c*/ 	.word	0x00000000
        /*0060*/ 	.short	0x0002
        /*0062*/ 	.short	0x0010
        /*0064*/ 	.byte	0x00, 0xf5, 0x21, 0x00


	//----- nvinfo : EIATTR_KPARAM_INFO
	.align		4
.L_206:
        /*0068*/ 	.byte	0x04, 0x17
        /*006a*/ 	.short	(.L_208 - .L_207)
.L_207:
        /*006c*/ 	.word	0x00000000
        /*0070*/ 	.short	0x0001
        /*0072*/ 	.short	0x0008
        /*0074*/ 	.byte	0x00, 0xf5, 0x21, 0x00


	//----- nvinfo : EIATTR_KPARAM_INFO
	.align		4
.L_208:
        /*0078*/ 	.byte	0x04, 0x17
        /*007a*/ 	.short	(.L_210 - .L_209)
.L_209:
        /*007c*/ 	.word	0x00000000
        /*0080*/ 	.short	0x0000
        /*0082*/ 	.short	0x0000
        /*0084*/ 	.byte	0x00, 0xf5, 0x21, 0x00


	//----- nvinfo : EIATTR_SPARSE_MMA_MASK
	.align		4
.L_210:
        /*0088*/ 	.byte	0x03, 0x50
        /*008a*/ 	.short	0x0000


	//----- nvinfo : EIATTR_MAXREG_COUNT
	.align		4
        /*008c*/ 	.byte	0x03, 0x1b
        /*008e*/ 	.short	0x00ff


	//----- nvinfo : EIATTR_NUM_BARRIERS
	.align		4
        /*0090*/ 	.byte	0x02, 0x4c
        /*0092*/ 	.byte	0x01
	.zero		1


	//----- nvinfo : EIATTR_MERCURY_ISA_VERSION
	.align		4
        /*0094*/ 	.byte	0x03, 0x5f
        /*0096*/ 	.short	0x0101


	//----- nvinfo : EIATTR_COOP_GROUP_MASK_REGIDS
	.align		4
        /*0098*/ 	.byte	0x04, 0x29
        /*009a*/ 	.short	(.L_212 - .L_211)


	//   ....[0]....
.L_211:
        /*009c*/ 	.word	0xffffffff


	//   ....[1]....
        /*00a0*/ 	.word	0xffffffff


	//   ....[2]....
        /*00a4*/ 	.word	0xffffffff


	//   ....[3]....
        /*00a8*/ 	.word	0xffffffff


	//   ....[4]....
        /*00ac*/ 	.word	0xffffffff


	//----- nvinfo : EIATTR_COOP_GROUP_INSTR_OFFSETS
	.align		4
.L_212:
        /*00b0*/ 	.byte	0x04, 0x28
        /*00b2*/ 	.short	(.L_214 - .L_213)


	//   ....[0]....
.L_213:
        /*00b4*/ 	.word	0x000018c0


	//   ....[1]....
        /*00b8*/ 	.word	0x000018e0


	//   ....[2]....
        /*00bc*/ 	.word	0x00001900


	//   ....[3]....
        /*00c0*/ 	.word	0x00001920


	//   ....[4]....
        /*00c4*/ 	.word	0x00001940


	//----- nvinfo : EIATTR_VRC_CTA_INIT_COUNT
	.align		4
.L_214:
        /*00c8*/ 	.byte	0x02, 0x4a
	.zero		1
	.zero		1


	//----- nvinfo : EIATTR_EXIT_INSTR_OFFSETS
	.align		4
        /*00cc*/ 	.byte	0x04, 0x1c
        /*00ce*/ 	.short	(.L_216 - .L_215)


	//   ....[0]....
.L_215:
        /*00d0*/ 	.word	0x00002e90


	//   ....[1]....
        /*00d4*/ 	.word	0x00002ec0


	//----- nvinfo : EIATTR_MAX_THREADS
	.align		4
.L_216:
        /*00d8*/ 	.byte	0x04, 0x05
        /*00da*/ 	.short	(.L_218 - .L_217)
.L_217:
        /*00dc*/ 	.word	0x00000100
        /*00e0*/ 	.word	0x00000001
        /*00e4*/ 	.word	0x00000001


	//----- nvinfo : EIATTR_CBANK_PARAM_SIZE
	.align		4
.L_218:
        /*00e8*/ 	.byte	0x03, 0x19
        /*00ea*/ 	.short	0x0031


	//----- nvinfo : EIATTR_PARAM_CBANK
	.align		4
        /*00ec*/ 	.byte	0x04, 0x0a
        /*00ee*/ 	.short	(.L_220 - .L_219)
	.align		4
.L_219:
        /*00f0*/ 	.word	index@(.nv.constant0._ZN3cub18CUB_300001_SM_10006detail10radix_sort31DeviceRadixSortSingleTileKernelINS1_5radix10policy_hubIjNS0_8NullTypeEyE10Policy1000ELNS0_9SortOrderE0EjS6_yNS1_21identity_decomposer_tEEEvPKT1_PSB_PKT2_PSF_T3_iiT4_)
        /*00f4*/ 	.short	0x0380
        /*00f6*/ 	.short	0x0031


	//----- nvinfo : EIATTR_SW_WAR
	.align		4
.L_220:
        /*00f8*/ 	.byte	0x04, 0x36
        /*00fa*/ 	.short	(.L_222 - .L_221)
.L_221:
        /*00fc*/ 	.word	0x00000008
.L_222:


//--------------------- .nv.info._ZN3cub18CUB_300001_SM_10006detail11EmptyKernelIvEEvv --------------------------
	.section	.nv.info._ZN3cub18CUB_300001_SM_10006detail11EmptyKernelIvEEvv,"",@"SHT_CUDA_INFO"
	.sectionflags	@""
	.align	4


	//----- nvinfo : EIATTR_CUDA_API_VERSION
	.align		4
        /*0000*/ 	.byte	0x04, 0x37
        /*0002*/ 	.short	(.L_224 - .L_223)
.L_223:
        /*0004*/ 	.word	0x00000082


	//----- nvinfo : EIATTR_SPARSE_MMA_MASK
	.align		4
.L_224:
        /*0008*/ 	.byte	0x03, 0x50
        /*000a*/ 	.short	0x0000


	//----- nvinfo : EIATTR_MAXREG_COUNT
	.align		4
        /*000c*/ 	.byte	0x03, 0x1b
        /*000e*/ 	.short	0x00ff


	//----- nvinfo : EIATTR_MERCURY_ISA_VERSION
	.align		4
        /*0010*/ 	.byte	0x03, 0x5f
        /*0012*/ 	.short	0x0101


	//----- nvinfo : EIATTR_VRC_CTA_INIT_COUNT
	.align		4
        /*0014*/ 	.byte	0x02, 0x4a
	.zero		1
	.zero		1


	//----- nvinfo : EIATTR_EXIT_INSTR_OFFSETS
	.align		4
        /*0018*/ 	.byte	0x04, 0x1c
        /*001a*/ 	.short	(.L_226 - .L_225)


	//   ....[0]....
.L_225:
        /*001c*/ 	.word	0x00000010


	//----- nvinfo : EIATTR_SW_WAR
	.align		4
.L_226:
        /*0020*/ 	.byte	0x04, 0x36
        /*0022*/ 	.short	(.L_228 - .L_227)
.L_227:
        /*0024*/ 	.word	0x00000008
.L_228:


//--------------------- .nv.info._Z7scatterPjiPiiS_ --------------------------
	.section	.nv.info._Z7scatterPjiPiiS_,"",@"SHT_CUDA_INFO"
	.sectionflags	@""
	.align	4


	//----- nvinfo : EIATTR_CUDA_API_VERSION
	.align		4
        /*0000*/ 	.byte	0x04, 0x37
        /*0002*/ 	.short	(.L_230 - .L_229)
.L_229:
        /*0004*/ 	.word	0x00000082


	//----- nvinfo : EIATTR_KPARAM_INFO
	.align		4
.L_230:
        /*0008*/ 	.byte	0x04, 0x17
        /*000a*/ 	.short	(.L_232 - .L_231)
.L_231:
        /*000c*/ 	.word	0x00000000
        /*0010*/ 	.short	0x0004
        /*0012*/ 	.short	0x0020
        /*0014*/ 	.byte	0x00, 0xf5, 0x21, 0x00


	//----- nvinfo : EIATTR_KPARAM_INFO
	.align		4
.L_232:
        /*0018*/ 	.byte	0x04, 0x17
        /*001a*/ 	.short	(.L_234 - .L_233)
.L_233:
        /*001c*/ 	.word	0x00000000
        /*0020*/ 	.short	0x0003
        /*0022*/ 	.short	0x0018
        /*0024*/ 	.byte	0x00, 0xf0, 0x11, 0x00


	//----- nvinfo : EIATTR_KPARAM_INFO
	.align		4
.L_234:
        /*0028*/ 	.byte	0x04, 0x17
        /*002a*/ 	.short	(.L_236 - .L_235)
.L_235:
        /*002c*/ 	.word	0x00000000
        /*0030*/ 	.short	0x0002
        /*0032*/ 	.short	0x0010
        /*0034*/ 	.byte	0x00, 0xf5, 0x21, 0x00


	//----- nvinfo : EIATTR_KPARAM_INFO
	.align		4
.L_236:
        /*0038*/ 	.byte	0x04, 0x17
        /*003a*/ 	.short	(.L_238 - .L_237)
.L_237:
        /*003c*/ 	.word	0x00000000
        /*0040*/ 	.short	0x0001
        /*0042*/ 	.short	0x0008
        /*0044*/ 	.byte	0x00, 0xf0, 0x11, 0x00


	//----- nvinfo : EIATTR_KPARAM_INFO
	.align		4
.L_238:
        /*0048*/ 	.byte	0x04, 0x17
        /*004a*/ 	.short	(.L_240 - .L_239)
.L_239:
        /*004c*/ 	.word	0x00000000
        /*0050*/ 	.short	0x0000
        /*0052*/ 	.short	0x0000
        /*0054*/ 	.byte	0x00, 0xf5, 0x21, 0x00


	//----- nvinfo : EIATTR_SPARSE_MMA_MASK
	.align		4
.L_240:
        /*0058*/ 	.byte	0x03, 0x50
        /*005a*/ 	.short	0x0000


	//----- nvinfo : EIATTR_MAXREG_COUNT
	.align		4
        /*005c*/ 	.byte	0x03, 0x1b
        /*005e*/ 	.short	0x00ff


	//----- nvinfo : EIATTR_MERCURY_ISA_VERSION
	.align		4
        /*0060*/ 	.byte	0x03, 0x5f
        /*0062*/ 	.short	0x0101


	//----- nvinfo : EIATTR_VRC_CTA_INIT_COUNT
	.align		4
        /*0064*/ 	.byte	0x02, 0x4a
	.zero		1
	.zero		1


	//----- nvinfo : EIATTR_EXIT_INSTR_OFFSETS
	.align		4
        /*0068*/ 	.byte	0x04, 0x1c
        /*006a*/ 	.short	(.L_242 - .L_241)


	//   ....[0]....
.L_241:
        /*006c*/ 	.word	0x00000070


	//   ....[1]....
        /*0070*/ 	.word	0x000001f0


	//----- nvinfo : EIATTR_CBANK_PARAM_SIZE
	.align		4
.L_242:
        /*0074*/ 	.byte	0x03, 0x19
        /*0076*/ 	.short	0x0028


	//----- nvinfo : EIATTR_PARAM_CBANK
	.align		4
        /*0078*/ 	.byte	0x04, 0x0a
        /*007a*/ 	.short	(.L_244 - .L_243)
	.align		4
.L_243:
        /*007c*/ 	.word	index@(.nv.constant0._Z7scatterPjiPiiS_)
        /*0080*/ 	.short	0x0380
        /*0082*/ 	.short	0x0028


	//----- nvinfo : EIATTR_SW_WAR
	.align		4
.L_244:
        /*0084*/ 	.byte	0x04, 0x36
        /*0086*/ 	.short	(.L_246 - .L_245)
.L_245:
        /*0088*/ 	.word	0x00000008
.L_246:


//--------------------- .nv.info._Z15scanBlkKernel_1PjiiPiS0_ --------------------------
	.section	.nv.info._Z15scanBlkKernel_1PjiiPiS0_,"",@"SHT_CUDA_INFO"
	.sectionflags	@""
	.align	4


	//----- nvinfo : EIATTR_CUDA_API_VERSION
	.align		4
        /*0000*/ 	.byte	0x04, 0x37
        /*0002*/ 	.short	(.L_248 - .L_247)
.L_247:
        /*0004*/ 	.word	0x00000082


	//----- nvinfo : EIATTR_KPARAM_INFO
	.align		4
.L_248:
        /*0008*/ 	.byte	0x04, 0x17
        /*000a*/ 	.short	(.L_250 - .L_249)
.L_249:
        /*000c*/ 	.word	0x00000000
        /*0010*/ 	.short	0x0004
        /*0012*/ 	.short	0x0018
        /*0014*/ 	.byte	0x00, 0xf5, 0x21, 0x00


	//----- nvinfo : EIATTR_KPARAM_INFO
	.align		4
.L_250:
        /*0018*/ 	.byte	0x04, 0x17
        /*001a*/ 	.short	(.L_252 - .L_251)
.L_251:
        /*001c*/ 	.word	0x00000000
        /*0020*/ 	.short	0x0003
        /*0022*/ 	.short	0x0010
        /*0024*/ 	.byte	0x00, 0xf5, 0x21, 0x00


	//----- nvinfo : EIATTR_KPARAM_INFO
	.align		4
.L_252:
        /*0028*/ 	.byte	0x04, 0x17
        /*002a*/ 	.short	(.L_254 - .L_253)
.L_253:
        /*002c*/ 	.word	0x00000000
        /*0030*/ 	.short	0x0002
        /*0032*/ 	.short	0x000c
        /*0034*/ 	.byte	0x00, 0xf0, 0x11, 0x00


	//----- nvinfo : EIATTR_KPARAM_INFO
	.align		4
.L_254:
        /*0038*/ 	.byte	0x04, 0x17
        /*003a*/ 	.short	(.L_256 - .L_255)
.L_255:
        /*003c*/ 	.word	0x00000000
        /*0040*/ 	.short	0x0001
        /*0042*/ 	.short	0x0008
        /*0044*/ 	.byte	0x00, 0xf0, 0x11, 0x00


	//----- nvinfo : EIATTR_KPARAM_INFO
	.align		4
.L_256:
        /*0048*/ 	.byte	0x04, 0x17
        /*004a*/ 	.short	(.L_258 - .L_257)
.L_257:
        /*004c*/ 	.word	0x00000000
        /*0050*/ 	.short	0x0000
        /*0052*/ 	.short	0x0000
        /*0054*/ 	.byte	0x00, 0xf5, 0x21, 0x00


	//----- nvinfo : EIATTR_SPARSE_MMA_MASK
	.align		4
.L_258:
        /*0058*/ 	.byte	0x03, 0x50
        /*005a*/ 	.short	0x0000


	//----- nvinfo : EIATTR_MAXREG_COUNT
	.align		4
        /*005c*/ 	.byte	0x03, 0x1b
        /*005e*/ 	.short	0x00ff


	//----- nvinfo : EIATTR_NUM_BARRIERS
	.align		4
        /*0060*/ 	.byte	0x02, 0x4c
        /*0062*/ 	.byte	0x01
	.zero		1


	//----- nvinfo : EIATTR_MERCURY_ISA_VERSION
	.align		4
        /*0064*/ 	.byte	0x03, 0x5f
        /*0066*/ 	.short	0x0101


	//----- nvinfo : EIATTR_VRC_CTA_INIT_COUNT
	.align		4
        /*0068*/ 	.byte	0x02, 0x4a
	.zero		1
	.zero		1


	//----- nvinfo : EIATTR_EXIT_INSTR_OFFSETS
	.align		4
        /*006c*/ 	.byte	0x04, 0x1c
        /*006e*/ 	.short	(.L_260 - .L_259)


	//   ....[0]....
.L_259:
        /*0070*/ 	.word	0x00000310


	//   ....[1]....
        /*0074*/ 	.word	0x00000370


	//----- nvinfo : EIATTR_CBANK_PARAM_SIZE
	.align		4
.L_260:
        /*0078*/ 	.byte	0x03, 0x19
        /*007a*/ 	.short	0x0020


	//----- nvinfo : EIATTR_PARAM_CBANK
	.align		4
        /*007c*/ 	.byte	0x04, 0x0a
        /*007e*/ 	.short	(.L_262 - .L_261)
	.align		4
.L_261:
        /*0080*/ 	.word	index@(.nv.constant0._Z15scanBlkKernel_1PjiiPiS0_)
        /*0084*/ 	.short	0x0380
        /*0086*/ 	.short	0x0020


	//----- nvinfo : EIATTR_SW_WAR
	.align		4
.L_262:
        /*0088*/ 	.byte	0x04, 0x36
        /*008a*/ 	.short	(.L_264 - .L_263)
.L_263:
        /*008c*/ 	.word	0x00000008
.L_264:


//--------------------- .nv.info._Z11computeBitsPjiiPi --------------------------
	.section	.nv.info._Z11computeBitsPjiiPi,"",@"SHT_CUDA_INFO"
	.sectionflags	@""
	.align	4


	//----- nvinfo : EIATTR_CUDA_API_VERSION
	.align		4
        /*0000*/ 	.byte	0x04, 0x37
        /*0002*/ 	.short	(.L_266 - .L_265)
.L_265:
        /*0004*/ 	.word	0x00000082


	//----- nvinfo : EIATTR_KPARAM_INFO
	.align		4
.L_266:
        /*0008*/ 	.byte	0x04, 0x17
        /*000a*/ 	.short	(.L_268 - .L_267)
.L_267:
        /*000c*/ 	.word	0x00000000
        /*0010*/ 	.short	0x0003
        /*0012*/ 	.short	0x0010
        /*0014*/ 	.byte	0x00, 0xf5, 0x21, 0x00


	//----- nvinfo : EIATTR_KPARAM_INFO
	.align		4
.L_268:
        /*0018*/ 	.byte	0x04, 0x17
        /*001a*/ 	.short	(.L_270 - .L_269)
.L_269:
        /*001c*/ 	.word	0x00000000
        /*0020*/ 	.short	0x0002
        /*0022*/ 	.short	0x000c
        /*0024*/ 	.byte	0x00, 0xf0, 0x11, 0x00


	//----- nvinfo : EIATTR_KPARAM_INFO
	.align		4
.L_270:
        /*0028*/ 	.byte	0x04, 0x17
        /*002a*/ 	.short	(.L_272 - .L_271)
.L_271:
        /*002c*/ 	.word	0x00000000
        /*0030*/ 	.short	0x0001
        /*0032*/ 	.short	0x0008
        /*0034*/ 	.byte	0x00, 0xf0, 0x11, 0x00


	//----- nvinfo : EIATTR_KPARAM_INFO
	.align		4
.L_272:
        /*0038*/ 	.byte	0x04, 0x17
        /*003a*/ 	.short	(.L_274 - .L_273)
.L_273:
        /*003c*/ 	.word	0x00000000
        /*0040*/ 	.short	0x0000
        /*0042*/ 	.short	0x0000
        /*0044*/ 	.byte	0x00, 0xf5, 0x21, 0x00


	//----- nvinfo : EIATTR_SPARSE_MMA_MASK
	.align		4
.L_274:
        /*0048*/ 	.byte	0x03, 0x50
        /*004a*/ 	.short	0x0000


	//----- nvinfo : EIATTR_MAXREG_COUNT
	.align		4
        /*004c*/ 	.byte	0x03, 0x1b
        /*004e*/ 	.short	0x00ff


	//----- nvinfo : EIATTR_MERCURY_ISA_VERSION
	.align		4
        /*0050*/ 	.byte	0x03, 0x5f
        /*0052*/ 	.short	0x0101


	//----- nvinfo : EIATTR_VRC_CTA_INIT_COUNT
	.align		4
        /*0054*/ 	.byte	0x02, 0x4a
	.zero		1
	.zero		1


	//----- nvinfo : EIATTR_EXIT_INSTR_OFFSETS
	.align		4
        /*0058*/ 	.byte	0x04, 0x1c
        /*005a*/ 	.short	(.L_276 - .L_275)


	//   ....[0]....
.L_275:
        /*005c*/ 	.word	0x00000070


	//   ....[1]....
        /*0060*/ 	.word	0x00000120


	//----- nvinfo : EIATTR_CBANK_PARAM_SIZE
	.align		4
.L_276:
        /*0064*/ 	.byte	0x03, 0x19
        /*0066*/ 	.short	0x0018


	//----- nvinfo : EIATTR_PARAM_CBANK
	.align		4
        /*0068*/ 	.byte	0x04, 0x0a
        /*006a*/ 	.short	(.L_278 - .L_277)
	.align		4
.L_277:
        /*006c*/ 	.word	index@(.nv.constant0._Z11computeBitsPjiiPi)
        /*0070*/ 	.short	0x0380
        /*0072*/ 	.short	0x0018


	//----- nvinfo : EIATTR_SW_WAR
	.align		4
.L_278:
        /*0074*/ 	.byte	0x04, 0x36
        /*0076*/ 	.short	(.L_280 - .L_279)
.L_279:
        /*0078*/ 	.word	0x00000008
.L_280:


//--------------------- .nv.info._Z10addBlkSumsPiiS_ --------------------------
	.section	.nv.info._Z10addBlkSumsPiiS_,"",@"SHT_CUDA_INFO"
	.sectionflags	@""
	.align	4


	//----- nvinfo : EIATTR_CUDA_API_VERSION
	.align		4
        /*0000*/ 	.byte	0x04, 0x37
        /*0002*/ 	.short	(.L_282 - .L_281)
.L_281:
        /*0004*/ 	.word	0x00000082


	//----- nvinfo : EIATTR_KPARAM_INFO
	.align		4
.L_282:
        /*0008*/ 	.byte	0x04, 0x17
        /*000a*/ 	.short	(.L_284 - .L_283)
.L_283:
        /*000c*/ 	.word	0x00000000
        /*0010*/ 	.short	0x0002
        /*0012*/ 	.short	0x0010
        /*0014*/ 	.byte	0x00, 0xf5, 0x21, 0x00


	//----- nvinfo : EIATTR_KPARAM_INFO
	.align		4
.L_284:
        /*0018*/ 	.byte	0x04, 0x17
        /*001a*/ 	.short	(.L_286 - .L_285)
.L_285:
        /*001c*/ 	.word	0x00000000
        /*0020*/ 	.short	0x0001
        /*0022*/ 	.short	0x0008
        /*0024*/ 	.byte	0x00, 0xf0, 0x11, 0x00


	//----- nvinfo : EIATTR_KPARAM_INFO
	.align		4
.L_286:
        /*0028*/ 	.byte	0x04, 0x17
        /*002a*/ 	.short	(.L_288 - .L_287)
.L_287:
        /*002c*/ 	.word	0x00000000
        /*0030*/ 	.short	0x0000
        /*0032*/ 	.short	0x0000
        /*0034*/ 	.byte	0x00, 0xf5, 0x21, 0x00


	//----- nvinfo : EIATTR_SPARSE_MMA_MASK
	.align		4
.L_288:
        /*0038*/ 	.byte	0x03, 0x50
        /*003a*/ 	.short	0x0000


	//----- nvinfo : EIATTR_MAXREG_COUNT
	.align		4
        /*003c*/ 	.byte	0x03, 0x1b
        /*003e*/ 	.short	0x00ff


	//----- nvinfo : EIATTR_MERCURY_ISA_VERSION
	.align		4
        /*0040*/ 	.byte	0x03, 0x5f
        /*0042*/ 	.short	0x0101


	//----- nvinfo : EIATTR_VRC_CTA_INIT_COUNT
	.align		4
        /*0044*/ 	.byte	0x02, 0x4a
	.zero		1
	.zero		1


	//----- nvinfo : EIATTR_EXIT_INSTR_OFFSETS
	.align		4
        /*0048*/ 	.byte	0x04, 0x1c
        /*004a*/ 	.short	(.L_290 - .L_289)


	//   ....[0]....
.L_289:
        /*004c*/ 	.word	0x00000080


	//   ....[1]....
        /*0050*/ 	.word	0x00000130


	//----- nvinfo : EIATTR_CBANK_PARAM_SIZE
	.align		4
.L_290:
        /*0054*/ 	.byte	0x03, 0x19
        /*0056*/ 	.short	0x0018


	//----- nvinfo : EIATTR_PARAM_CBANK
	.align		4
        /*0058*/ 	.byte	0x04, 0x0a
        /*005a*/ 	.short	(.L_292 - .L_291)
	.align		4
.L_291:
        /*005c*/ 	.word	index@(.nv.constant0._Z10addBlkSumsPiiS_)
        /*0060*/ 	.short	0x0380
        /*0062*/ 	.short	0x0018


	//----- nvinfo : EIATTR_SW_WAR
	.align		4
.L_292:
        /*0064*/ 	.byte	0x04, 0x36
        /*0066*/ 	.short	(.L_294 - .L_293)
.L_293:
        /*0068*/ 	.word	0x00000008
.L_294:


//--------------------- .nv.info._Z13scanBlkKernelPiiS_S_ --------------------------
	.section	.nv.info._Z13scanBlkKernelPiiS_S_,"",@"SHT_CUDA_INFO"
	.sectionflags	@""
	.align	4


	//----- nvinfo : EIATTR_CUDA_API_VERSION
	.align		4
        /*0000*/ 	.byte	0x04, 0x37
        /*0002*/ 	.short	(.L_296 - .L_295)
.L_295:
        /*0004*/ 	.word	0x00000082


	//----- nvinfo : EIATTR_KPARAM_INFO
	.align		4
.L_296:
        /*0008*/ 	.byte	0x04, 0x17
        /*000a*/ 	.short	(.L_298 - .L_297)
.L_297:
        /*000c*/ 	.word	0x00000000
        /*0010*/ 	.short	0x0003
        /*0012*/ 	.short	0x0018
        /*0014*/ 	.byte	0x00, 0xf5, 0x21, 0x00


	//----- nvinfo : EIATTR_KPARAM_INFO
	.align		4
.L_298:
        /*0018*/ 	.byte	0x04, 0x17
        /*001a*/ 	.short	(.L_300 - .L_299)
.L_299:
        /*001c*/ 	.word	0x00000000
        /*0020*/ 	.short	0x0002
        /*0022*/ 	.short	0x0010
        /*0024*/ 	.byte	0x00, 0xf5, 0x21, 0x00


	//----- nvinfo : EIATTR_KPARAM_INFO
	.align		4
.L_300:
        /*0028*/ 	.byte	0x04, 0x17
        /*002a*/ 	.short	(.L_302 - .L_301)
.L_301:
        /*002c*/ 	.word	0x00000000
        /*0030*/ 	.short	0x0001
        /*0032*/ 	.short	0x0008
        /*0034*/ 	.byte	0x00, 0xf0, 0x11, 0x00


	//----- nvinfo : EIATTR_KPARAM_INFO
	.align		4
.L_302:
        /*0038*/ 	.byte	0x04, 0x17
        /*003a*/ 	.short	(.L_304 - .L_303)
.L_303:
        /*003c*/ 	.word	0x00000000
        /*0040*/ 	.short	0x0000
        /*0042*/ 	.short	0x0000
        /*0044*/ 	.byte	0x00, 0xf5, 0x21, 0x00


	//----- nvinfo : EIATTR_SPARSE_MMA_MASK
	.align		4
.L_304:
        /*0048*/ 	.byte	0x03, 0x50
        /*004a*/ 	.short	0x0000


	//----- nvinfo : EIATTR_MAXREG_COUNT
	.align		4
        /*004c*/ 	.byte	0x03, 0x1b
        /*004e*/ 	.short	0x00ff


	//----- nvinfo : EIATTR_NUM_BARRIERS
	.align		4
        /*0050*/ 	.byte	0x02, 0x4c
        /*0052*/ 	.byte	0x01
	.zero		1


	//----- nvinfo : EIATTR_MERCURY_ISA_VERSION
	.align		4
        /*0054*/ 	.byte	0x03, 0x5f
        /*0056*/ 	.short	0x0101


	//----- nvinfo : EIATTR_VRC_CTA_INIT_COUNT
	.align		4
        /*0058*/ 	.byte	0x02, 0x4a
	.zero		1
	.zero		1


	//----- nvinfo : EIATTR_EXIT_INSTR_OFFSETS
	.align		4
        /*005c*/ 	.byte	0x04, 0x1c
        /*005e*/ 	.short	(.L_306 - .L_305)


	//   ....[0]....
.L_305:
        /*0060*/ 	.word	0x000002e0


	//   ....[1]....
        /*0064*/ 	.word	0x00000340


	//----- nvinfo : EIATTR_CBANK_PARAM_SIZE
	.align		4
.L_306:
        /*0068*/ 	.byte	0x03, 0x19
        /*006a*/ 	.short	0x0020


	//----- nvinfo : EIATTR_PARAM_CBANK
	.align		4
        /*006c*/ 	.byte	0x04, 0x0a
        /*006e*/ 	.short	(.L_308 - .L_307)
	.align		4
.L_307:
        /*0070*/ 	.word	index@(.nv.constant0._Z13scanBlkKernelPiiS_S_)
        /*0074*/ 	.short	0x0380
        /*0076*/ 	.short	0x0020


	//----- nvinfo : EIATTR_SW_WAR
	.align		4
.L_308:
        /*0078*/ 	.byte	0x04, 0x36
        /*007a*/ 	.short	(.L_310 - .L_309)
.L_309:
        /*007c*/ 	.word	0x00000008
.L_310:


//--------------------- .nv.info._Z17computeHistKernelPjiPiii --------------------------
	.section	.nv.info._Z17computeHistKernelPjiPiii,"",@"SHT_CUDA_INFO"
	.sectionflags	@""
	.align	4


	//----- nvinfo : EIATTR_CUDA_API_VERSION
	.align		4
        /*0000*/ 	.byte	0x04, 0x37
        /*0002*/ 	.short	(.L_312 - .L_311)
.L_311:
        /*0004*/ 	.word	0x00000082


	//----- nvinfo : EIATTR_KPARAM_INFO
	.align		4
.L_312:
        /*0008*/ 	.byte	0x04, 0x17
        /*000a*/ 	.short	(.L_314 - .L_313)
.L_313:
        /*000c*/ 	.word	0x00000000
        /*0010*/ 	.short	0x0004
        /*0012*/ 	.short	0x001c
        /*0014*/ 	.byte	0x00, 0xf0, 0x11, 0x00


	//----- nvinfo : EIATTR_KPARAM_INFO
	.align		4
.L_314:
        /*0018*/ 	.byte	0x04, 0x17
        /*001a*/ 	.short	(.L_316 - .L_315)
.L_315:
        /*001c*/ 	.word	0x00000000
        /*0020*/ 	.short	0x0003
        /*0022*/ 	.short	0x0018
        /*0024*/ 	.byte	0x00, 0xf0, 0x11, 0x00


	//----- nvinfo : EIATTR_KPARAM_INFO
	.align		4
.L_316:
        /*0028*/ 	.byte	0x04, 0x17
        /*002a*/ 	.short	(.L_318 - .L_317)
.L_317:
        /*002c*/ 	.word	0x00000000
        /*0030*/ 	.short	0x0002
        /*0032*/ 	.short	0x0010
        /*0034*/ 	.byte	0x00, 0xf5, 0x21, 0x00


	//----- nvinfo : EIATTR_KPARAM_INFO
	.align		4
.L_318:
        /*0038*/ 	.byte	0x04, 0x17
        /*003a*/ 	.short	(.L_320 - .L_319)
.L_319:
        /*003c*/ 	.word	0x00000000
        /*0040*/ 	.short	0x0001
        /*0042*/ 	.short	0x0008
        /*0044*/ 	.byte	0x00, 0xf0, 0x11, 0x00


	//----- nvinfo : EIATTR_KPARAM_INFO
	.align		4
.L_320:
        /*0048*/ 	.byte	0x04, 0x17
        /*004a*/ 	.short	(.L_322 - .L_321)
.L_321:
        /*004c*/ 	.word	0x00000000
        /*0050*/ 	.short	0x0000
        /*0052*/ 	.short	0x0000
        /*0054*/ 	.byte	0x00, 0xf5, 0x21, 0x00


	//----- nvinfo : EIATTR_SPARSE_MMA_MASK
	.align		4
.L_322:
        /*0058*/ 	.byte	0x03, 0x50
        /*005a*/ 	.short	0x0000


	//----- nvinfo : EIATTR_MAXREG_COUNT
	.align		4
        /*005c*/ 	.byte	0x03, 0x1b
        /*005e*/ 	.short	0x00ff


	//----- nvinfo : EIATTR_NUM_BARRIERS
	.align		4
        /*0060*/ 	.byte	0x02, 0x4c
        /*0062*/ 	.byte	0x01
	.zero		1


	//----- nvinfo : EIATTR_MERCURY_ISA_VERSION
	.align		4
        /*0064*/ 	.byte	0x03, 0x5f
        /*0066*/ 	.short	0x0101


	//----- nvinfo : EIATTR_VRC_CTA_INIT_COUNT
	.align		4
        /*0068*/ 	.byte	0x02, 0x4a
	.zero		1
	.zero		1


	//----- nvinfo : EIATTR_EXIT_INSTR_OFFSETS
	.align		4
        /*006c*/ 	.byte	0x04, 0x1c
        /*006e*/ 	.short	(.L_324 - .L_323)


	//   ....[0]....
.L_323:
        /*0070*/ 	.word	0x00000a30


	//   ....[1]....
        /*0074*/ 	.word	0x00001160


	//   ....[2]....
        /*0078*/ 	.word	0x00001500


	//   ....[3]....
        /*007c*/ 	.word	0x00001710


	//   ....[4]....
        /*0080*/ 	.word	0x00001740


	//   ....[5]....
        /*0084*/ 	.word	0x000017d0


	//----- nvinfo : EIATTR_CRS_STACK_SIZE
	.align		4
.L_324:
        /*0088*/ 	.byte	0x04, 0x1e
        /*008a*/ 	.short	(.L_326 - .L_325)
.L_325:
        /*008c*/ 	.word	0x00000000


	//----- nvinfo : EIATTR_CBANK_PARAM_SIZE
	.align		4
.L_326:
        /*0090*/ 	.byte	0x03, 0x19
        /*0092*/ 	.short	0x0020


	//----- nvinfo : EIATTR_PARAM_CBANK
	.align		4
        /*0094*/ 	.byte	0x04, 0x0a
        /*0096*/ 	.short	(.L_328 - .L_327)
	.align		4
.L_327:
        /*0098*/ 	.word	index@(.nv.constant0._Z17computeHistKernelPjiPiii)
        /*009c*/ 	.short	0x0380
        /*009e*/ 	.short	0x0020


	//----- nvinfo : EIATTR_SW_WAR
	.align		4
.L_328:
        /*00a0*/ 	.byte	0x04, 0x36
        /*00a2*/ 	.short	(.L_330 - .L_329)
.L_329:
        /*00a4*/ 	.word	0x00000008
.L_330:


//--------------------- .nv.callgraph             --------------------------
	.section	.nv.callgraph,"",@"SHT_CUDA_CALLGRAPH"
	.align	4
	.sectionentsize	8
	.align		4
        /*0000*/ 	.word	0x00000000
	.align		4
        /*0004*/ 	.word	0xffffffff
	.align		4
        /*0008*/ 	.word	0x00000000
	.align		4
        /*000c*/ 	.word	0xfffffffe
	.align		4
        /*0010*/ 	.word	0x00000000
	.align		4
        /*0014*/ 	.word	0xfffffffd
	.align		4
        /*0018*/ 	.word	0x00000000
	.align		4
        /*001c*/ 	.word	0xfffffffc


//--------------------- .nv.constant4             --------------------------
	.section	.nv.constant4,"a",@progbits
	.align	8
	.align		8
.nv.constant4:
        /*0000*/ 	.dword	_ZN34_INTERNAL_4cc79723_4_k_cu_a12557464cuda3std3__45__cpo5beginE
	.align		8
        /*0008*/ 	.dword	_ZN34_INTERNAL_4cc79723_4_k_cu_a12557464cuda3std3__45__cpo3endE
	.align		8
        /*0010*/ 	.dword	_ZN34_INTERNAL_4cc79723_4_k_cu_a12557464cuda3std3__45__cpo6cbeginE
	.align		8
        /*0018*/ 	.dword	_ZN34_INTERNAL_4cc79723_4_k_cu_a12557464cuda3std3__45__cpo4cendE
	.align		8
        /*0020*/ 	.dword	_ZN34_INTERNAL_4cc79723_4_k_cu_a12557464cuda3std3__45__cpo6rbeginE
	.align		8
        /*0028*/ 	.dword	_ZN34_INTERNAL_4cc79723_4_k_cu_a12557464cuda3std3__45__cpo4rendE
	.align		8
        /*0030*/ 	.dword	_ZN34_INTERNAL_4cc79723_4_k_cu_a12557464cuda3std3__45__cpo7crbeginE
	.align		8
        /*0038*/ 	.dword	_ZN34_INTERNAL_4cc79723_4_k_cu_a12557464cuda3std3__45__cpo5crendE
	.align		8
        /*0040*/ 	.dword	_ZN34_INTERNAL_4cc79723_4_k_cu_a12557464cuda3std3__436_GLOBAL__N__4cc79723_4_k_cu_a12557466ignoreE
	.align		8
        /*0048*/ 	.dword	_ZN34_INTERNAL_4cc79723_4_k_cu_a12557464cuda3std3__419piecewise_constructE
	.align		8
        /*0050*/ 	.dword	_ZN34_INTERNAL_4cc79723_4_k_cu_a12557464cuda3std3__48in_placeE
	.align		8
        /*0058*/ 	.dword	_ZN34_INTERNAL_4cc79723_4_k_cu_a12557464cuda3std3__420unreachable_sentinelE
	.align		8
        /*0060*/ 	.dword	_ZN34_INTERNAL_4cc79723_4_k_cu_a12557464cuda3std3__47nulloptE
	.align		8
        /*0068*/ 	.dword	_ZN34_INTERNAL_4cc79723_4_k_cu_a12557464cuda3std3__48unexpectE
	.align		8
        /*0070*/ 	.dword	_ZN34_INTERNAL_4cc79723_4_k_cu_a12557464cuda3std6ranges3__45__cpo4swapE
	.align		8
        /*0078*/ 	.dword	_ZN34_INTERNAL_4cc79723_4_k_cu_a12557464cuda3std6ranges3__45__cpo9iter_moveE
	.align		8
        /*0080*/ 	.dword	_ZN34_INTERNAL_4cc79723_4_k_cu_a12557464cuda3std6ranges3__45__cpo5beginE
	.align		8
        /*0088*/ 	.dword	_ZN34_INTERNAL_4cc79723_4_k_cu_a12557464cuda3std6ranges3__45__cpo3endE
	.align		8
        /*0090*/ 	.dword	_ZN34_INTERNAL_4cc79723_4_k_cu_a12557464cuda3std6ranges3__45__cpo6cbeginE
	.align		8
        /*0098*/ 	.dword	_ZN34_INTERNAL_4cc79723_4_k_cu_a12557464cuda3std6ranges3__45__cpo4cendE
	.align		8
        /*00a0*/ 	.dword	_ZN34_INTERNAL_4cc79723_4_k_cu_a12557464cuda3std6ranges3__45__cpo7advanceE
	.align		8
        /*00a8*/ 	.dword	_ZN34_INTERNAL_4cc79723_4_k_cu_a12557464cuda3std6ranges3__45__cpo9iter_swapE
	.align		8
        /*00b0*/ 	.dword	_ZN34_INTERNAL_4cc79723_4_k_cu_a12557464cuda3std6ranges3__45__cpo4nextE
	.align		8
        /*00b8*/ 	.dword	_ZN34_INTERNAL_4cc79723_4_k_cu_a12557464cuda3std6ranges3__45__cpo4prevE
	.align		8
        /*00c0*/ 	.dword	_ZN34_INTERNAL_4cc79723_4_k_cu_a12557464cuda3std6ranges3__45__cpo4dataE
	.align		8
        /*00c8*/ 	.dword	_ZN34_INTERNAL_4cc79723_4_k_cu_a12557464cuda3std6ranges3__45__cpo5cdataE
	.align		8
        /*00d0*/ 	.dword	_ZN34_INTERNAL_4cc79723_4_k_cu_a12557464cuda3std6ranges3__45__cpo4sizeE
	.align		8
        /*00d8*/ 	.dword	_ZN34_INTERNAL_4cc79723_4_k_cu_a12557464cuda3std6ranges3__45__cpo5ssizeE
	.align		8
        /*00e0*/ 	.dword	_ZN34_INTERNAL_4cc79723_4_k_cu_a12557464cuda3std6ranges3__45__cpo8distanceE
	.align		8
        /*00e8*/ 	.dword	_ZN34_INTERNAL_4cc79723_4_k_cu_a12557466thrust24THRUST_300001_SM_1000_NS8cuda_cub3parE
	.align		8
        /*00f0*/ 	.dword	_ZN34_INTERNAL_4cc79723_4_k_cu_a12557466thrust24THRUST_300001_SM_1000_NS8cuda_cub10par_nosyncE
	.align		8
        /*00f8*/ 	.dword	_ZN34_INTERNAL_4cc79723_4_k_cu_a12557466thrust24THRUST_300001_SM_1000_NS6system6detail10sequential3seqE
	.align		8
        /*0100*/ 	.dword	_ZN34_INTERNAL_4cc79723_4_k_cu_a12557466thrust24THRUST_300001_SM_1000_NS6system3cpp3parE
	.align		8
        /*0108*/ 	.dword	_ZN34_INTERNAL_4cc79723_4_k_cu_a12557466thrust24THRUST_300001_SM_1000_NS12placeholders2_1E
	.align		8
        /*0110*/ 	.dword	_ZN34_INTERNAL_4cc79723_4_k_cu_a12557466thrust24THRUST_300001_SM_1000_NS12placeholders2_2E
	.align		8
        /*0118*/ 	.dword	_ZN34_INTERNAL_4cc79723_4_k_cu_a12557466thrust24THRUST_300001_SM_1000_NS12placeholders2_3E
	.align		8
        /*0120*/ 	.dword	_ZN34_INTERNAL_4cc79723_4_k_cu_a12557466thrust24THRUST_300001_SM_1000_NS12placeholders2_4E
	.align		8
        /*0128*/ 	.dword	_ZN34_INTERNAL_4cc79723_4_k_cu_a12557466thrust24THRUST_300001_SM_1000_NS12placeholders2_5E
	.align		8
        /*0130*/ 	.dword	_ZN34_INTERNAL_4cc79723_4_k_cu_a12557466thrust24THRUST_300001_SM_1000_NS12placeholders2_6E
	.align		8
        /*0138*/ 	.dword	_ZN34_INTERNAL_4cc79723_4_k_cu_a12557466thrust24THRUST_300001_SM_1000_NS12placeholders2_7E
	.align		8
        /*0140*/ 	.dword	_ZN34_INTERNAL_4cc79723_4_k_cu_a12557466thrust24THRUST_300001_SM_1000_NS12placeholders2_8E
	.align		8
        /*0148*/ 	.dword	_ZN34_INTERNAL_4cc79723_4_k_cu_a12557466thrust24THRUST_300001_SM_1000_NS12placeholders2_9E
	.align		8
        /*0150*/ 	.dword	_ZN34_INTERNAL_4cc79723_4_k_cu_a12557466thrust24THRUST_300001_SM_1000_NS12placeholders3_10E
	.align		8
        /*0158*/ 	.dword	_ZN34_INTERNAL_4cc79723_4_k_cu_a12557466thrust24THRUST_300001_SM_1000_NS3seqE
	.align		8
        /*0160*/ 	.dword	_ZN34_INTERNAL_4cc79723_4_k_cu_a12557466thrust24THRUST_300001_SM_1000_NS6deviceE


//--------------------- .text._ZN3cub18CUB_300001_SM_10006detail10radix_sort29DeviceRadixSortOnesweepKernelINS1_5radix10policy_hubIjNS0_8NullTypeEyE10Policy1000ELNS0_9SortOrderE0EjS6_yiiNS1_21identity_decomposer_tEEEvPT5_SC_PT3_PKSD_PT1_PKSH_PT2_PKSL_T4_iiT6_ --------------------------
	.section	.text._ZN3cub18CUB_300001_SM_10006detail10radix_sort29DeviceRadixSortOnesweepKernelINS1_5radix10policy_hubIjNS0_8NullTypeEyE10Policy1000ELNS0_9SortOrderE0EjS6_yiiNS1_21identity_decomposer_tEEEvPT5_SC_PT3_PKSD_PT1_PKSH_PT2_PKSL_T4_iiT6_,"ax",@progbits
	.align	128
        .global         _ZN3cub18CUB_300001_SM_10006detail10radix_sort29DeviceRadixSortOnesweepKernelINS1_5radix10policy_hubIjNS0_8NullTypeEyE10Policy1000ELNS0_9SortOrderE0EjS6_yiiNS1_21identity_decomposer_tEEEvPT5_SC_PT3_PKSD_PT1_PKSH_PT2_PKSL_T4_iiT6_
        .type           _ZN3cub18CUB_300001_SM_10006detail10radix_sort29DeviceRadixSortOnesweepKernelINS1_5radix10policy_hubIjNS0_8NullTypeEyE10Policy1000ELNS0_9SortOrderE0EjS6_yiiNS1_21identity_decomposer_tEEEvPT5_SC_PT3_PKSD_PT1_PKSH_PT2_PKSL_T4_iiT6_,@function
        .size           _ZN3cub18CUB_300001_SM_10006detail10radix_sort29DeviceRadixSortOnesweepKernelINS1_5radix10policy_hubIjNS0_8NullTypeEyE10Policy1000ELNS0_9SortOrderE0EjS6_yiiNS1_21identity_decomposer_tEEEvPT5_SC_PT3_PKSD_PT1_PKSH_PT2_PKSL_T4_iiT6_,(.L_x_272 - _ZN3cub18CUB_300001_SM_10006detail10radix_sort29DeviceRadixSortOnesweepKernelINS1_5radix10policy_hubIjNS0_8NullTypeEyE10Policy1000ELNS0_9SortOrderE0EjS6_yiiNS1_21identity_decomposer_tEEEvPT5_SC_PT3_PKSD_PT1_PKSH_PT2_PKSL_T4_iiT6_)
        .other          _ZN3cub18CUB_300001_SM_10006detail10radix_sort29DeviceRadixSortOnesweepKernelINS1_5radix10policy_hubIjNS0_8NullTypeEyE10Policy1000ELNS0_9SortOrderE0EjS6_yiiNS1_21identity_decomposer_tEEEvPT5_SC_PT3_PKSD_PT1_PKSH_PT2_PKSL_T4_iiT6_,@"STO_CUDA_ENTRY STV_DEFAULT"
_ZN3cub18CUB_300001_SM_10006detail10radix_sort29DeviceRadixSortOnesweepKernelINS1_5radix10policy_hubIjNS0_8NullTypeEyE10Policy1000ELNS0_9SortOrderE0EjS6_yiiNS1_21identity_decomposer_tEEEvPT5_SC_PT3_PKSD_PT1_PKSH_PT2_PKSL_T4_iiT6_:
.text._ZN3cub18CUB_300001_SM_10006detail10radix_sort29DeviceRadixSortOnesweepKernelINS1_5radix10policy_hubIjNS0_8NullTypeEyE10Policy1000ELNS0_9SortOrderE0EjS6_yiiNS1_21identity_decomposer_tEEEvPT5_SC_PT3_PKSD_PT1_PKSH_PT2_PKSL_T4_iiT6_:
[----:B------:R-:W0:Y:S01]  /*0000*/  LDC R1, c[0x0][0x37c] ;  /* 0x0000df00ff017b82 */ /* 0x000e220000000800 */
[----:B------:R-:W1:Y:S01]  /*0010*/  S2R R39, SR_TID.X ;  /* 0x0000000000277919 */ /* 0x000e620000002100 */
[----:B------:R-:W-:Y:S01]  /*0020*/  MOV R73, 0x400 ;  /* 0x0000040000497802 */ /* 0x000fe20000000f00 */
[----:B------:R-:W2:Y:S01]  /*0030*/  LDCU.64 UR6, c[0x0][0x358] ;  /* 0x00006b00ff0677ac */ /* 0x000ea20008000a00 */
[----:B------:R-:W-:Y:S01]  /*0040*/  BSSY.RECONVERGENT B0, `(.L_x_0) ;  /* 0x000000d000007945 */ /* 0x000fe20003800200 */
[----:B------:R-:W3:Y:S01]  /*0050*/  S2R R0, SR_CgaCtaId ;  /* 0x0000000000007919 */ /* 0x000ee20000008800 */
[----:B0-----:R-:W-:Y:S01]  /*0060*/  VIADD R1, R1, 0xfffffff0 ;  /* 0xfffffff001017836 */ /* 0x001fe20000000000 */
[----:B-1----:R-:W-:Y:S02]  /*0070*/  ISETP.NE.AND P0, PT, R39, RZ, PT ;  /* 0x000000ff2700720c */ /* 0x002fe40003f05270 */
[----:B---3--:R-:W-:-:S11]  /*0080*/  LEA R73, R0, R73, 0x18 ;  /* 0x0000004900497211 */ /* 0x008fd600078ec0ff */
[----:B--2---:R-:W-:Y:S05]  /*0090*/  @P0 BRA `(.L_x_1) ;  /* 0x00000000001c0947 */ /* 0x004fea0003800000 */
[----:B------:R-:W0:Y:S01]  /*00a0*/  LDC.64 R2, c[0x0][0x388] ;  /* 0x0000e200ff027b82 */ /* 0x000e220000000a00 */
[----:B------:R-:W-:-:S05]  /*00b0*/  IMAD.MOV.U32 R5, RZ, RZ, 0x1 ;  /* 0x00000001ff057424 */ /* 0x000fca00078e00ff */
[----:B0-----:R-:W2:Y:S02]  /*00c0*/  ATOMG.E.ADD.STRONG.GPU PT, R2, desc[UR6][R2.64], R5 ;  /* 0x80000005020279a8 */ /* 0x001ea400081ef106 */
[----:B------:R-:W0:Y:S01]  /*00d0*/  S2UR UR5, SR_CgaCtaId ;  /* 0x00000000000579c3 */ /* 0x000e220000008800 */
[----:B------:R-:W-:Y:S02]  /*00e0*/  UMOV UR4, 0x400 ;  /* 0x0000040000047882 */ /* 0x000fe40000000000 */
[----:B0-----:R-:W-:-:S09]  /*00f0*/  ULEA UR4, UR5, UR4, 0x18 ;  /* 0x0000000405047291 */ /* 0x001fd2000f8ec0ff */
[----:B--2---:R0:W-:Y:S03]  /*0100*/  STS [UR4+0x7200], R2 ;  /* 0x00720002ff007988 */ /* 0x0041e60008000804 */
.L_x_1:
[----:B------:R-:W-:Y:S05]  /*0110*/  BSYNC.RECONVERGENT B0 ;  /* 0x0000000000007941 */ /* 0x000fea0003800200 */
.L_x_0:
[----:B------:R-:W-:Y:S06]  /*0120*/  BAR.SYNC.DEFER_BLOCKING 0x0 ;  /* 0x0000000000007b1d */ /* 0x000fec0000010000 */
[----:B------:R-:W1:Y:S01]  /*0130*/  LDCU UR4, c[0x0][0x3c0] ;  /* 0x00007800ff0477ac */ /* 0x000e620008000800 */
[----:B------:R-:W2:Y:S01]  /*0140*/  S2R R9, SR_LANEID ;  /* 0x0000000000097919 */ /* 0x000ea20000000000 */
[----:B------:R-:W0:Y:S02]  /*0150*/  LDS R72, [R73+0x7200] ;  /* 0x0072000049487984 */ /* 0x000e240000000800 */
[----:B0-----:R-:W-:-:S04]  /*0160*/  IMAD R2, R72, 0x1c80, RZ ;  /* 0x00001c8048027824 */ /* 0x001fc800078e02ff */
[----:B------:R-:W-:Y:S01]  /*0170*/  VIADD R0, R2, 0x1c80 ;  /* 0x00001c8002007836 */ /* 0x000fe20000000000 */
[----:B------:R-:W-:-:S04]  /*0180*/  SHF.R.S32.HI R6, RZ, 0x1f, R2 ;  /* 0x0000001fff067819 */ /* 0x000fc80000011402 */
[----:B-1----:R-:W-:Y:S02]  /*0190*/  ISETP.GT.AND P0, PT, R0, UR4, PT ;  /* 0x0000000400007c0c */ /* 0x002fe4000bf04270 */
[----:B------:R-:W-:-:S11]  /*01a0*/  SHF.R.U32.HI R0, RZ, 0x5, R39 ;  /* 0x00000005ff007819 */ /* 0x000fd60000011627 */
[----:B--2---:R-:W-:Y:S05]  /*01b0*/  @P0 BRA `(.L_x_2) ;  /* 0x0000000000700947 */ /* 0x004fea0003800000 */
[----:B------:R-:W0:Y:S01]  /*01c0*/  LDCU.64 UR4, c[0x0][0x3a8] ;  /* 0x00007500ff0477ac */ /* 0x000e220008000a00 */
[C---:B------:R-:W-:Y:S02]  /*01d0*/  LOP3.LUT R3, R39.reuse, 0x1f, RZ, 0xc0, !PT ;  /* 0x0000001f27037812 */ /* 0x040fe400078ec0ff */
[----:B------:R-:W-:-:S05]  /*01e0*/  LOP3.LUT R4, R39, 0x3e0, RZ, 0xc0, !PT ;  /* 0x000003e027047812 */ /* 0x000fca00078ec0ff */
[----:B------:R-:W-:-:S05]  /*01f0*/  IMAD R3, R4, 0x13, R3 ;  /* 0x0000001304037824 */ /* 0x000fca00078e0203 */
[----:B------:R-:W-:-:S05]  /*0200*/  IADD3 R3, P0, PT, R2, R3, RZ ;  /* 0x0000000302037210 */ /* 0x000fca0007f1e0ff */
[----:B------:R-:W-:Y:S01]  /*0210*/  IMAD.X R6, RZ, RZ, R6, P0 ;  /* 0x000000ffff067224 */ /* 0x000fe200000e0606 */
[----:B0-----:R-:W-:-:S04]  /*0220*/  LEA R2, P0, R3, UR4, 0x2 ;  /* 0x0000000403027c11 */ /* 0x001fc8000f8010ff */
[----:B------:R-:W-:-:S05]  /*0230*/  LEA.HI.X R3, R3, UR5, R6, 0x2, P0 ;  /* 0x0000000503037c11 */ /* 0x000fca00080f1406 */
[----:B------:R0:W5:Y:S04]  /*0240*/  LDG.E R71, desc[UR6][R2.64] ;  /* 0x0000000602477981 */ /* 0x000168000c1e1900 */
        /* <DEDUP_REMOVED lines=17> */
[----:B------:R0:W5:Y:S01]  /*0360*/  LDG.E R53, desc[UR6][R2.64+0x900] ;  /* 0x0009000602357981 */ /* 0x000162000c1e1900 */
[----:B------:R-:W-:Y:S05]  /*0370*/  BRA `(.L_x_3) ;  /* 0x0000000400507947 */ /* 0x000fea0003800000 */
.L_x_2:
[----:B------:R-:W0:Y:S01]  /*0380*/  LDCU.64 UR8, c[0x0][0x3a8] ;  /* 0x00007500ff0877ac */ /* 0x000e220008000a00 */
[C---:B------:R-:W-:Y:S01]  /*0390*/  LOP3.LUT R3, R39.reuse, 0x1f, RZ, 0xc0, !PT ;  /* 0x0000001f27037812 */ /* 0x040fe200078ec0ff */
[----:B------:R-:W-:Y:S01]  /*03a0*/  IMAD.MOV.U32 R71, RZ, RZ, -0x1 ;  /* 0xffffffffff477424 */ /* 0x000fe200078e00ff */
[----:B------:R-:W-:Y:S01]  /*03b0*/  LOP3.LUT R4, R39, 0x3e0, RZ, 0xc0, !PT ;  /* 0x000003e027047812 */ /* 0x000fe200078ec0ff */
[----:B------:R-:W-:Y:S02]  /*03c0*/  IMAD.MOV.U32 R69, RZ, RZ, -0x1 ;  /* 0xffffffffff457424 */ /* 0x000fe400078e00ff */
[----:B------:R-:W-:Y:S02]  /*03d0*/  IMAD.MOV.U32 R70, RZ, RZ, -0x1 ;  /* 0xffffffffff467424 */ /* 0x000fe400078e00ff */
[----:B------:R-:W-:Y:S01]  /*03e0*/  IMAD R11, R4, 0x13, R3 ;  /* 0x00000013040b7824 */ /* 0x000fe200078e0203 */
[----:B------:R-:W-:-:S03]  /*03f0*/  IADD3 R4, PT, PT, -R2, UR4, RZ ;  /* 0x0000000402047c10 */ /* 0x000fc6000fffe1ff */
[C---:B------:R-:W-:Y:S01]  /*0400*/  VIADD R3, R11.reuse, 0x20 ;  /* 0x000000200b037836 */ /* 0x040fe20000000000 */
[----:B------:R-:W-:Y:S01]  /*0410*/  IADD3 R8, P0, PT, R2, R11, RZ ;  /* 0x0000000b02087210 */ /* 0x000fe20007f1e0ff */
[C---:B------:R-:W-:Y:S01]  /*0420*/  VIADD R5, R11.reuse, 0x40 ;  /* 0x000000400b057836 */ /* 0x040fe20000000000 */
[CC--:B------:R-:W-:Y:S01]  /*0430*/  ISETP.GE.AND P1, PT, R11.reuse, R4.reuse, PT ;  /* 0x000000040b00720c */ /* 0x0c0fe20003f26270 */
[----:B------:R-:W-:Y:S01]  /*0440*/  VIADD R7, R11, 0x60 ;  /* 0x000000600b077836 */ /* 0x000fe20000000000 */
[-C--:B------:R-:W-:Y:S01]  /*0450*/  ISETP.GE.AND P2, PT, R3, R4.reuse, PT ;  /* 0x000000040300720c */ /* 0x080fe20003f46270 */
[----:B------:R-:W-:Y:S01]  /*0460*/  VIADD R3, R11, 0x80 ;  /* 0x000000800b037836 */ /* 0x000fe20000000000 */
[-C--:B------:R-:W-:Y:S01]  /*0470*/  ISETP.GE.AND P3, PT, R5, R4.reuse, PT ;  /* 0x000000040500720c */ /* 0x080fe20003f66270 */
[----:B------:R-:W-:Y:S01]  /*0480*/  VIADD R5, R11, 0xa0 ;  /* 0x000000a00b057836 */ /* 0x000fe20000000000 */
[-C--:B------:R-:W-:Y:S01]  /*0490*/  ISETP.GE.AND P4, PT, R7, R4.reuse, PT ;  /* 0x000000040700720c */ /* 0x080fe20003f86270 */
[----:B------:R-:W-:Y:S01]  /*04a0*/  IMAD.X R13, RZ, RZ, R6, P0 ;  /* 0x000000ffff0d7224 */ /* 0x000fe200000e0606 */
[----:B0-----:R-:W-:Y:S01]  /*04b0*/  LEA R2, P0, R8, UR8, 0x2 ;  /* 0x0000000808027c11 */ /* 0x001fe2000f8010ff */
[----:B------:R-:W-:Y:S01]  /*04c0*/  VIADD R7, R11, 0xc0 ;  /* 0x000000c00b077836 */ /* 0x000fe20000000000 */
[----:B------:R-:W-:-:S02]  /*04d0*/  ISETP.GE.AND P5, PT, R3, R4, PT ;  /* 0x000000040300720c */ /* 0x000fc40003fa6270 */
[-C--:B------:R-:W-:Y:S01]  /*04e0*/  ISETP.GE.AND P6, PT, R5, R4.reuse, PT ;  /* 0x000000040500720c */ /* 0x080fe20003fc6270 */
[----:B------:R-:W-:Y:S01]  /*04f0*/  VIADD R5, R11, 0xe0 ;  /* 0x000000e00b057836 */ /* 0x000fe20000000000 */
[----:B------:R-:W-:Y:S01]  /*0500*/  LEA.HI.X R3, R8, UR9, R13, 0x2, P0 ;  /* 0x0000000908037c11 */ /* 0x000fe200080f140d */
[----:B------:R-:W-:Y:S01]  /*0510*/  IMAD.MOV.U32 R68, RZ, RZ, -0x1 ;  /* 0xffffffffff447424 */ /* 0x000fe200078e00ff */
[-C--:B------:R-:W-:Y:S01]  /*0520*/  ISETP.GE.AND P0, PT, R7, R4.reuse, PT ;  /* 0x000000040700720c */ /* 0x080fe20003f06270 */
[----:B------:R-:W-:Y:S02]  /*0530*/  VIADD R7, R11, 0x100 ;  /* 0x000001000b077836 */ /* 0x000fe40000000000 */
[----:B------:R1:W5:Y:S01]  /*0540*/  @!P1 LDG.E R71, desc[UR6][R2.64] ;  /* 0x0000000602479981 */ /* 0x000362000c1e1900 */
[-C--:B------:R-:W-:Y:S01]  /*0550*/  ISETP.GE.AND P1, PT, R5, R4.reuse, PT ;  /* 0x000000040500720c */ /* 0x080fe20003f26270 */
[----:B------:R-:W-:Y:S02]  /*0560*/  VIADD R5, R11, 0x120 ;  /* 0x000001200b057836 */ /* 0x000fe40000000000 */
[----:B------:R1:W5:Y:S03]  /*0570*/  @!P3 LDG.E R69, desc[UR6][R2.64+0x100] ;  /* 0x000100060245b981 */ /* 0x000366000c1e1900 */
[----:B------:R-:W-:Y:S01]  /*0580*/  ISETP.GE.AND P3, PT, R5, R4, PT ;  /* 0x000000040500720c */ /* 0x000fe20003f66270 */
[----:B------:R-:W-:Y:S01]  /*0590*/  VIADD R5, R11, 0x140 ;  /* 0x000001400b057836 */ /* 0x000fe20000000000 */
[----:B------:R1:W5:Y:S01]  /*05a0*/  @!P4 LDG.E R68, desc[UR6][R2.64+0x180] ;  /* 0x000180060244c981 */ /* 0x000362000c1e1900 */
[----:B------:R-:W-:-:S03]  /*05b0*/  IMAD.MOV.U32 R66, RZ, RZ, -0x1 ;  /* 0xffffffffff427424 */ /* 0x000fc600078e00ff */
[-C--:B------:R-:W-:Y:S01]  /*05c0*/  ISETP.GE.AND P4, PT, R5, R4.reuse, PT ;  /* 0x000000040500720c */ /* 0x080fe20003f86270 */
[----:B------:R-:W-:Y:S01]  /*05d0*/  VIADD R5, R11, 0x180 ;  /* 0x000001800b057836 */ /* 0x000fe20000000000 */
[----:B------:R1:W5:Y:S01]  /*05e0*/  @!P2 LDG.E R70, desc[UR6][R2.64+0x80] ;  /* 0x000080060246a981 */ /* 0x000362000c1e1900 */
[-C--:B------:R-:W-:Y:S01]  /*05f0*/  ISETP.GE.AND P2, PT, R7, R4.reuse, PT ;  /* 0x000000040700720c */ /* 0x080fe20003f46270 */
[----:B------:R-:W-:Y:S02]  /*0600*/  IMAD.MOV.U32 R65, RZ, RZ, -0x1 ;  /* 0xffffffffff417424 */ /* 0x000fe400078e00ff */
[----:B------:R1:W5:Y:S01]  /*0610*/  @!P6 LDG.E R66, desc[UR6][R2.64+0x280] ;  /* 0x000280060242e981 */ /* 0x000362000c1e1900 */
[-C--:B------:R-:W-:Y:S01]  /*0620*/  ISETP.GE.AND P6, PT, R5, R4.reuse, PT ;  /* 0x000000040500720c */ /* 0x080fe20003fc6270 */
[C---:B------:R-:W-:Y:S02]  /*0630*/  VIADD R5, R11.reuse, 0x1a0 ;  /* 0x000001a00b057836 */ /* 0x040fe40000000000 */
[----:B------:R-:W-:Y:S01]  /*0640*/  IMAD.MOV.U32 R67, RZ, RZ, -0x1 ;  /* 0xffffffffff437424 */ /* 0x000fe200078e00ff */
[----:B------:R1:W5:Y:S01]  /*0650*/  @!P0 LDG.E R65, desc[UR6][R2.64+0x300] ;  /* 0x0003000602418981 */ /* 0x000362000c1e1900 */
[----:B------:R-:W-:Y:S01]  /*0660*/  VIADD R7, R11, 0x160 ;  /* 0x000001600b077836 */ /* 0x000fe20000000000 */
[----:B------:R-:W-:Y:S01]  /*0670*/  ISETP.GE.AND P0, PT, R5, R4, PT ;  /* 0x000000040500720c */ /* 0x000fe20003f06270 */
[----:B------:R-:W-:-:S02]  /*0680*/  IMAD.MOV.U32 R63, RZ, RZ, -0x1 ;  /* 0xffffffffff3f7424 */ /* 0x000fc400078e00ff */
[----:B------:R-:W-:Y:S01]  /*0690*/  VIADD R5, R11, 0x1e0 ;  /* 0x000001e00b057836 */ /* 0x000fe20000000000 */
[----:B------:R1:W5:Y:S01]  /*06a0*/  @!P5 LDG.E R67, desc[UR6][R2.64+0x200] ;  /* 0x000200060243d981 */ /* 0x000362000c1e1900 */
[-C--:B------:R-:W-:Y:S01]  /*06b0*/  ISETP.GE.AND P5, PT, R7, R4.reuse, PT ;  /* 0x000000040700720c */ /* 0x080fe20003fa6270 */
[----:B------:R-:W-:Y:S02]  /*06c0*/  IMAD.MOV.U32 R64, RZ, RZ, -0x1 ;  /* 0xffffffffff407424 */ /* 0x000fe400078e00ff */
[----:B------:R1:W5:Y:S01]  /*06d0*/  @!P2 LDG.E R63, desc[UR6][R2.64+0x400] ;  /* 0x00040006023fa981 */ /* 0x000362000c1e1900 */
[----:B------:R-:W-:Y:S01]  /*06e0*/  IMAD.MOV.U32 R62, RZ, RZ, -0x1 ;  /* 0xffffffffff3e7424 */ /* 0x000fe200078e00ff */
[----:B------:R-:W-:Y:S01]  /*06f0*/  ISETP.GE.AND P2, PT, R5, R4, PT ;  /* 0x000000040500720c */ /* 0x000fe20003f46270 */
[C---:B------:R-:W-:Y:S01]  /*0700*/  VIADD R7, R11.reuse, 0x1c0 ;  /* 0x000001c00b077836 */ /* 0x040fe20000000000 */
[----:B------:R1:W5:Y:S01]  /*0710*/  @!P1 LDG.E R64, desc[UR6][R2.64+0x380] ;  /* 0x0003800602409981 */ /* 0x000362000c1e1900 */
[----:B------:R-:W-:-:S02]  /*0720*/  VIADD R5, R11, 0x200 ;  /* 0x000002000b057836 */ /* 0x000fc40000000000 */
[----:B------:R-:W-:Y:S01]  /*0730*/  IMAD.MOV.U32 R61, RZ, RZ, -0x1 ;  /* 0xffffffffff3d7424 */ /* 0x000fe200078e00ff */
[----:B------:R1:W5:Y:S01]  /*0740*/  @!P3 LDG.E R62, desc[UR6][R2.64+0x480] ;  /* 0x00048006023eb981 */ /* 0x000362000c1e1900 */
[----:B------:R-:W-:Y:S01]  /*0750*/  IMAD.MOV.U32 R60, RZ, RZ, -0x1 ;  /* 0xffffffffff3c7424 */ /* 0x000fe200078e00ff */
[-C--:B------:R-:W-:Y:S01]  /*0760*/  ISETP.GE.AND P1, PT, R7, R4.reuse, PT ;  /* 0x000000040700720c */ /* 0x080fe20003f26270 */
[----:B------:R-:W-:Y:S01]  /*0770*/  VIADD R7, R11, 0x220 ;  /* 0x000002200b077836 */ /* 0x000fe20000000000 */
[-C--:B------:R-:W-:Y:S01]  /*0780*/  ISETP.GE.AND P3, PT, R5, R4.reuse, PT ;  /* 0x000000040500720c */ /* 0x080fe20003f66270 */
[----:B------:R-:W-:Y:S01]  /*0790*/  VIADD R5, R11, 0x240 ;  /* 0x000002400b057836 */ /* 0x000fe20000000000 */
[----:B------:R1:W5:Y:S02]  /*07a0*/  @!P4 LDG.E R61, desc[UR6][R2.64+0x500] ;  /* 0x00050006023dc981 */ /* 0x000364000c1e1900 */
[-C--:B------:R-:W-:Y:S02]  /*07b0*/  ISETP.GE.AND P4, PT, R7, R4.reuse, PT ;  /* 0x000000040700720c */ /* 0x080fe40003f86270 */
[----:B------:R1:W5:Y:S01]  /*07c0*/  @!P5 LDG.E R60, desc[UR6][R2.64+0x580] ;  /* 0x00058006023cd981 */ /* 0x000362000c1e1900 */
[----:B------:R-:W-:Y:S01]  /*07d0*/  ISETP.GE.AND P5, PT, R5, R4, PT ;  /* 0x000000040500720c */ /* 0x000fe20003fa6270 */
[----:B------:R-:W-:-:S02]  /*07e0*/  IMAD.MOV.U32 R59, RZ, RZ, -0x1 ;  /* 0xffffffffff3b7424 */ /* 0x000fc400078e00ff */
[----:B------:R-:W-:Y:S02]  /*07f0*/  IMAD.MOV.U32 R58, RZ, RZ, -0x1 ;  /* 0xffffffffff3a7424 */ /* 0x000fe400078e00ff */
[----:B------:R-:W-:Y:S02]  /*0800*/  IMAD.MOV.U32 R57, RZ, RZ, -0x1 ;  /* 0xffffffffff397424 */ /* 0x000fe400078e00ff */
[----:B------:R-:W-:Y:S01]  /*0810*/  IMAD.MOV.U32 R56, RZ, RZ, -0x1 ;  /* 0xffffffffff387424 */ /* 0x000fe200078e00ff */
[----:B------:R1:W5:Y:S01]  /*0820*/  @!P6 LDG.E R59, desc[UR6][R2.64+0x600] ;  /* 0x00060006023be981 */ /* 0x000362000c1e1900 */
[----:B------:R-:W-:Y:S02]  /*0830*/  IMAD.MOV.U32 R55, RZ, RZ, -0x1 ;  /* 0xffffffffff377424 */ /* 0x000fe400078e00ff */
[----:B------:R-:W-:Y:S01]  /*0840*/  IMAD.MOV.U32 R54, RZ, RZ, -0x1 ;  /* 0xffffffffff367424 */ /* 0x000fe200078e00ff */
[----:B------:R1:W5:Y:S01]  /*0850*/  @!P0 LDG.E R58, desc[UR6][R2.64+0x680] ;  /* 0x00068006023a8981 */ /* 0x000362000c1e1900 */
[----:B------:R-:W-:-:S03]  /*0860*/  IMAD.MOV.U32 R53, RZ, RZ, -0x1 ;  /* 0xffffffffff357424 */ /* 0x000fc600078e00ff */
[----:B------:R1:W5:Y:S04]  /*0870*/  @!P1 LDG.E R57, desc[UR6][R2.64+0x700] ;  /* 0x0007000602399981 */ /* 0x000368000c1e1900 */
[----:B------:R1:W5:Y:S04]  /*0880*/  @!P2 LDG.E R56, desc[UR6][R2.64+0x780] ;  /* 0x000780060238a981 */ /* 0x000368000c1e1900 */
[----:B------:R1:W5:Y:S04]  /*0890*/  @!P3 LDG.E R55, desc[UR6][R2.64+0x800] ;  /* 0x000800060237b981 */ /* 0x000368000c1e1900 */
[----:B------:R1:W5:Y:S04]  /*08a0*/  @!P4 LDG.E R54, desc[UR6][R2.64+0x880] ;  /* 0x000880060236c981 */ /* 0x000368000c1e1900 */
[----:B------:R1:W5:Y:S02]  /*08b0*/  @!P5 LDG.E R53, desc[UR6][R2.64+0x900] ;  /* 0x000900060235d981 */ /* 0x000364000c1e1900 */
.L_x_3:
[----:B01----:R-:W-:Y:S01]  /*08c0*/  VIMNMX R2, PT, PT, R9, 0xe0, !PT ;  /* 0x000000e009027848 */ /* 0x003fe20007fe0100 */
[----:B------:R-:W0:Y:S01]  /*08d0*/  LDCU UR4, c[0x0][0x3c8] ;  /* 0x00007900ff0477ac */ /* 0x000e220008000800 */
[----:B------:R-:W-:Y:S01]  /*08e0*/  BSSY.RECONVERGENT B0, `(.L_x_4) ;  /* 0x0000025000007945 */ /* 0x000fe20003800200 */
[----:B------:R-:W-:Y:S01]  /*08f0*/  IMAD.SHL.U32 R0, R0, 0x400, RZ ;  /* 0x0000040000007824 */ /* 0x000fe200078e00ff */
[--C-:B------:R-:W-:Y:S01]  /*0900*/  IADD3 R2, PT, PT, R2, 0x1f, -R9.reuse ;  /* 0x0000001f02027810 */ /* 0x100fe20007ffe809 */
[----:B------:R-:W-:Y:S01]  /*0910*/  UMOV UR5, 0xffffffff ;  /* 0xffffffff00057882 */ /* 0x000fe20000000000 */
[----:B------:R-:W-:Y:S02]  /*0920*/  IMAD.MOV.U32 R5, RZ, RZ, R9 ;  /* 0x000000ffff057224 */ /* 0x000fe400078e0009 */
[C---:B------:R-:W-:Y:S02]  /*0930*/  ISETP.GE.U32.AND P0, PT, R2.reuse, 0x1e0, PT ;  /* 0x000001e00200780c */ /* 0x040fe40003f06070 */
[----:B------:R-:W-:-:S04]  /*0940*/  LEA.HI R3, R2, 0x1, RZ, 0x1b ;  /* 0x0000000102037811 */ /* 0x000fc800078fd8ff */
[----:B------:R-:W-:-:S04]  /*0950*/  LOP3.LUT R6, R3, 0xf, RZ, 0xc0, !PT ;  /* 0x0000000f03067812 */ /* 0x000fc800078ec0ff */
[----:B------:R-:W-:Y:S01]  /*0960*/  ISETP.NE.AND P1, PT, R6, RZ, PT ;  /* 0x000000ff0600720c */ /* 0x000fe20003f25270 */
[----:B0-----:R-:W-:Y:S02]  /*0970*/  USHF.L.U32 UR4, UR5, UR4, URZ ;  /* 0x0000000405047299 */ /* 0x001fe400080006ff */
[----:B------:R-:W-:Y:S10]  /*0980*/  @!P0 BRA `(.L_x_5) ;  /* 0x0000000000688947 */ /* 0x000ff40003800000 */
[----:B------:R-:W-:Y:S01]  /*0990*/  IMAD R4, R9, 0x4, R0 ;  /* 0x0000000409047824 */ /* 0x000fe200078e0200 */
[----:B------:R-:W-:Y:S01]  /*09a0*/  LOP3.LUT R2, R3, 0xffffff0, RZ, 0xc0, !PT ;  /* 0x0ffffff003027812 */ /* 0x000fe200078ec0ff */
[----:B------:R-:W-:-:S03]  /*09b0*/  IMAD.MOV.U32 R5, RZ, RZ, R9 ;  /* 0x000000ffff057224 */ /* 0x000fc600078e0009 */
[----:B------:R-:W-:Y:S01]  /*09c0*/  IADD3 R4, PT, PT, R4, 0x400, R73 ;  /* 0x0000040004047810 */ /* 0x000fe20007ffe049 */
[----:B------:R-:W-:-:S07]  /*09d0*/  IMAD.MOV R2, RZ, RZ, -R2 ;  /* 0x000000ffff027224 */ /* 0x000fce00078e0a02 */
.L_x_6:
[----:B------:R-:W-:Y:S01]  /*09e0*/  VIADD R2, R2, 0x10 ;  /* 0x0000001002027836 */ /* 0x000fe20000000000 */
[----:B------:R-:W-:Y:S01]  /*09f0*/  STS [R4+-0x400], RZ ;  /* 0xfffc00ff04007388 */ /* 0x000fe20000000800 */
[----:B------:R-:W-:-:S03]  /*0a00*/  VIADD R5, R5, 0x200 ;  /* 0x0000020005057836 */ /* 0x000fc60000000000 */
[----:B------:R-:W-:Y:S01]  /*0a10*/  ISETP.NE.AND P0, PT, R2, RZ, PT ;  /* 0x000000ff0200720c */ /* 0x000fe20003f05270 */
[----:B------:R-:W-:Y:S04]  /*0a20*/  STS [R4+-0x380], RZ ;  /* 0xfffc80ff04007388 */ /* 0x000fe80000000800 */
[----:B------:R-:W-:Y:S04]  /*0a30*/  STS [R4+-0x300], RZ ;  /* 0xfffd00ff04007388 */ /* 0x000fe80000000800 */
[----:B------:R-:W-:Y:S04]  /*0a40*/  STS [R4+-0x280], RZ ;  /* 0xfffd80ff04007388 */ /* 0x000fe80000000800 */
[----:B------:R-:W-:Y:S04]  /*0a50*/  STS [R4+-0x200], RZ ;  /* 0xfffe00ff04007388 */ /* 0x000fe80000000800 */
[----:B------:R-:W-:Y:S04]  /*0a60*/  STS [R4+-0x180], RZ ;  /* 0xfffe80ff04007388 */ /* 0x000fe80000000800 */
[----:B------:R-:W-:Y:S04]  /*0a70*/  STS [R4+-0x100], RZ ;  /* 0xffff00ff04007388 */ /* 0x000fe80000000800 */
[----:B------:R-:W-:Y:S04]  /*0a80*/  STS [R4+-0x80], RZ ;  /* 0xffff80ff04007388 */ /* 0x000fe80000000800 */
[----:B------:R-:W-:Y:S04]  /*0a90*/  STS [R4], RZ ;  /* 0x000000ff04007388 */ /* 0x000fe80000000800 */
[----:B------:R-:W-:Y:S04]  /*0aa0*/  STS [R4+0x80], RZ ;  /* 0x000080ff04007388 */ /* 0x000fe80000000800 */
[----:B------:R-:W-:Y:S04]  /*0ab0*/  STS [R4+0x100], RZ ;  /* 0x000100ff04007388 */ /* 0x000fe80000000800 */
[----:B------:R-:W-:Y:S04]  /*0ac0*/  STS [R4+0x180], RZ ;  /* 0x000180ff04007388 */ /* 0x000fe80000000800 */
[----:B------:R-:W-:Y:S04]  /*0ad0*/  STS [R4+0x200], RZ ;  /* 0x000200ff04007388 */ /* 0x000fe80000000800 */
[----:B------:R-:W-:Y:S04]  /*0ae0*/  STS [R4+0x280], RZ ;  /* 0x000280ff04007388 */ /* 0x000fe80000000800 */
[----:B------:R-:W-:Y:S04]  /*0af0*/  STS [R4+0x300], RZ ;  /* 0x000300ff04007388 */ /* 0x000fe80000000800 */
[----:B------:R0:W-:Y:S02]  /*0b00*/  STS [R4+0x380], RZ ;  /* 0x000380ff04007388 */ /* 0x0001e40000000800 */
[----:B0-----:R-:W-:Y:S01]  /*0b10*/  VIADD R4, R4, 0x800 ;  /* 0x0000080004047836 */ /* 0x001fe20000000000 */
[----:B------:R-:W-:Y:S06]  /*0b20*/  @P0 BRA `(.L_x_6) ;  /* 0xfffffffc00ac0947 */ /* 0x000fec000383ffff */
.L_x_5:
[----:B------:R-:W-:Y:S05]  /*0b30*/  BSYNC.RECONVERGENT B0 ;  /* 0x0000000000007941 */ /* 0x000fea0003800200 */
.L_x_4:
[----:B------:R-:W-:Y:S01]  /*0b40*/  BSSY.RECONVERGENT B0, `(.L_x_7) ;  /* 0x0000026000007945 */ /* 0x000fe20003800200 */
[----:B------:R-:W-:-:S03]  /*0b50*/  IMAD.IADD R2, R73, 0x1, R0 ;  /* 0x0000000149027824 */ /* 0x000fc600078e0200 */
[----:B------:R-:W-:Y:S05]  /*0b60*/  @!P1 BRA `(.L_x_8) ;  /* 0x00000000008c9947 */ /* 0x000fea0003800000 */
[----:B------:R-:W-:Y:S01]  /*0b70*/  ISETP.GE.U32.AND P0, PT, R6, 0x8, PT ;  /* 0x000000080600780c */ /* 0x000fe20003f06070 */
[----:B------:R-:W-:Y:S01]  /*0b80*/  BSSY.RECONVERGENT B1, `(.L_x_9) ;  /* 0x000000e000017945 */ /* 0x000fe20003800200 */
[----:B------:R-:W-:-:S04]  /*0b90*/  LOP3.LUT R7, R3, 0x7, RZ, 0xc0, !PT ;  /* 0x0000000703077812 */ /* 0x000fc800078ec0ff */
[----:B------:R-:W-:-:S07]  /*0ba0*/  ISETP.NE.AND P1, PT, R7, RZ, PT ;  /* 0x000000ff0700720c */ /* 0x000fce0003f25270 */
[----:B------:R-:W-:Y:S06]  /*0bb0*/  @!P0 BRA `(.L_x_10) ;  /* 0x0000000000288947 */ /* 0x000fec0003800000 */
[C---:B------:R-:W-:Y:S02]  /*0bc0*/  IMAD R4, R5.reuse, 0x4, R2 ;  /* 0x0000000405047824 */ /* 0x040fe400078e0202 */
[----:B------:R-:W-:-:S03]  /*0bd0*/  VIADD R5, R5, 0x100 ;  /* 0x0000010005057836 */ /* 0x000fc60000000000 */
[----:B------:R0:W-:Y:S04]  /*0be0*/  STS [R4], RZ ;  /* 0x000000ff04007388 */ /* 0x0001e80000000800 */
[----:B------:R0:W-:Y:S04]  /*0bf0*/  STS [R4+0x80], RZ ;  /* 0x000080ff04007388 */ /* 0x0001e80000000800 */
[----:B------:R0:W-:Y:S04]  /*0c00*/  STS [R4+0x100], RZ ;  /* 0x000100ff04007388 */ /* 0x0001e80000000800 */
[----:B------:R0:W-:Y:S04]  /*0c10*/  STS [R4+0x180], RZ ;  /* 0x000180ff04007388 */ /* 0x0001e80000000800 */
[----:B------:R0:W-:Y:S04]  /*0c20*/  STS [R4+0x200], RZ ;  /* 0x000200ff04007388 */ /* 0x0001e80000000800 */
[----:B------:R0:W-:Y:S04]  /*0c30*/  STS [R4+0x280], RZ ;  /* 0x000280ff04007388 */ /* 0x0001e80000000800 */
[----:B------:R0:W-:Y:S04]  /*0c40*/  STS [R4+0x300], RZ ;  /* 0x000300ff04007388 */ /* 0x0001e80000000800 */
[----:B------:R0:W-:Y:S02]  /*0c50*/  STS [R4+0x380], RZ ;  /* 0x000380ff04007388 */ /* 0x0001e40000000800 */
.L_x_10:
[----:B------:R-:W-:Y:S05]  /*0c60*/  BSYNC.RECONVERGENT B1 ;  /* 0x0000000000017941 */ /* 0x000fea0003800200 */
.L_x_9:
[----:B------:R-:W-:Y:S05]  /*0c70*/  @!P1 BRA `(.L_x_8) ;  /* 0x0000000000489947 */ /* 0x000fea0003800000 */
[----:B------:R-:W-:Y:S02]  /*0c80*/  ISETP.GE.U32.AND P0, PT, R7, 0x4, PT ;  /* 0x000000040700780c */ /* 0x000fe40003f06070 */
[----:B------:R-:W-:-:S04]  /*0c90*/  LOP3.LUT R3, R3, 0x3, RZ, 0xc0, !PT ;  /* 0x0000000303037812 */ /* 0x000fc800078ec0ff */
[----:B------:R-:W-:-:S07]  /*0ca0*/  ISETP.NE.AND P1, PT, R3, RZ, PT ;  /* 0x000000ff0300720c */ /* 0x000fce0003f25270 */
[C---:B------:R-:W-:Y:S02]  /*0cb0*/  @P0 IMAD R2, R5.reuse, 0x4, R2 ;  /* 0x0000000405020824 */ /* 0x040fe400078e0202 */
[----:B------:R-:W-:-:S03]  /*0cc0*/  @P0 VIADD R5, R5, 0x80 ;  /* 0x0000008005050836 */ /* 0x000fc60000000000 */
[----:B------:R1:W-:Y:S04]  /*0cd0*/  @P0 STS [R2], RZ ;  /* 0x000000ff02000388 */ /* 0x0003e80000000800 */
[----:B------:R1:W-:Y:S04]  /*0ce0*/  @P0 STS [R2+0x80], RZ ;  /* 0x000080ff02000388 */ /* 0x0003e80000000800 */
[----:B------:R1:W-:Y:S04]  /*0cf0*/  @P0 STS [R2+0x100], RZ ;  /* 0x000100ff02000388 */ /* 0x0003e80000000800 */
[----:B------:R1:W-:Y:S01]  /*0d00*/  @P0 STS [R2+0x180], RZ ;  /* 0x000180ff02000388 */ /* 0x0003e20000000800 */
[----:B------:R-:W-:Y:S05]  /*0d10*/  @!P1 BRA `(.L_x_8) ;  /* 0x0000000000209947 */ /* 0x000fea0003800000 */
[----:B------:R-:W-:Y:S02]  /*0d20*/  IMAD R0, R5, 0x4, R0 ;  /* 0x0000000405007824 */ /* 0x000fe400078e0200 */
[----:B------:R-:W-:Y:S02]  /*0d30*/  IMAD.MOV R3, RZ, RZ, -R3 ;  /* 0x000000ffff037224 */ /* 0x000fe400078e0a03 */
[----:B------:R-:W-:-:S07]  /*0d40*/  IMAD.IADD R0, R73, 0x1, R0 ;  /* 0x0000000149007824 */ /* 0x000fce00078e0200 */
.L_x_11:
[----:B------:R-:W-:Y:S01]  /*0d50*/  VIADD R3, R3, 0x1 ;  /* 0x0000000103037836 */ /* 0x000fe20000000000 */
[----:B------:R2:W-:Y:S04]  /*0d60*/  STS [R0], RZ ;  /* 0x000000ff00007388 */ /* 0x0005e80000000800 */
[----:B------:R-:W-:Y:S01]  /*0d70*/  ISETP.NE.AND P0, PT, R3, RZ, PT ;  /* 0x000000ff0300720c */ /* 0x000fe20003f05270 */
[----:B--2---:R-:W-:-:S12]  /*0d80*/  VIADD R0, R0, 0x80 ;  /* 0x0000008000007836 */ /* 0x004fd80000000000 */
[----:B------:R-:W-:Y:S05]  /*0d90*/  @P0 BRA `(.L_x_11) ;  /* 0xfffffffc00ec0947 */ /* 0x000fea000383ffff */
.L_x_8:
[----:B------:R-:W-:Y:S05]  /*0da0*/  BSYNC.RECONVERGENT B0 ;  /* 0x0000000000007941 */ /* 0x000fea0003800200 */
.L_x_7:
[----:B------:R-:W2:Y:S01]  /*0db0*/  LDCU UR5, c[0x0][0x3c4] ;  /* 0x00007880ff0577ac */ /* 0x000ea20008000800 */
[C---:B-1----:R-:W-:Y:S01]  /*0dc0*/  IMAD.SHL.U32 R2, R39.reuse, 0x20, RZ ;  /* 0x0000002027027824 */ /* 0x042fe200078e00ff */
[C---:B------:R-:W-:Y:S01]  /*0dd0*/  ISETP.GT.U32.AND P1, PT, R39.reuse, 0xff, PT ;  /* 0x000000ff2700780c */ /* 0x040fe20003f24070 */
[----:B------:R-:W-:Y:S01]  /*0de0*/  BSSY.RECONVERGENT B0, `(.L_x_12) ;  /* 0x000007c000007945 */ /* 0x000fe20003800200 */
[----:B------:R-:W-:Y:S02]  /*0df0*/  IMAD R0, R39, 0x4, R73 ;  /* 0x0000000427007824 */ /* 0x000fe400078e0249 */
[----:B0-----:R-:W-:Y:S01]  /*0e00*/  LOP3.LUT R4, R2, 0x7c00, RZ, 0xc0, !PT ;  /* 0x00007c0002047812 */ /* 0x001fe200078ec0ff */
[----:B------:R-:W-:Y:S01]  /*0e10*/  IMAD.MOV.U32 R52, RZ, RZ, RZ ;  /* 0x000000ffff347224 */ /* 0x000fe200078e00ff */
[----:B------:R-:W-:-:S03]  /*0e20*/  P2R R2, PR, RZ, 0x2 ;  /* 0x00000002ff027803 */ /* 0x000fc60000000000 */
[----:B------:R-:W-:Y:S02]  /*0e30*/  IMAD.IADD R15, R73, 0x1, R4 ;  /* 0x00000001490f7824 */ /* 0x000fe400078e0204 */
[----:B------:R0:W-:Y:S01]  /*0e40*/  STL [R1+0x8], R2 ;  /* 0x0000080201007387 */ /* 0x0001e20000100800 */
[----:B--2--5:R-:W-:Y:S02]  /*0e50*/  SHF.R.U32.HI R51, RZ, UR5, R71 ;  /* 0x00000005ff337c19 */ /* 0x024fe40008011647 */
[----:B------:R-:W-:Y:S02]  /*0e60*/  SHF.R.U32.HI R5, RZ, UR5, R70 ;  /* 0x00000005ff057c19 */ /* 0x000fe40008011646 */
[----:B------:R-:W-:Y:S01]  /*0e70*/  SHF.R.U32.HI R45, RZ, UR5, R64 ;  /* 0x00000005ff2d7c19 */ /* 0x000fe20008011640 */
[----:B0-----:R-:W0:Y:S01]  /*0e80*/  @!P1 LDC.64 R2, c[0x0][0x380] ;  /* 0x0000e000ff029b82 */ /* 0x001e220000000a00 */
[----:B------:R-:W-:Y:S02]  /*0e90*/  SHF.R.U32.HI R50, RZ, UR5, R69 ;  /* 0x00000005ff327c19 */ /* 0x000fe40008011645 */
[----:B------:R-:W-:-:S02]  /*0ea0*/  SHF.R.U32.HI R44, RZ, UR5, R63 ;  /* 0x00000005ff2c7c19 */ /* 0x000fc4000801163f */
[----:B------:R-:W-:Y:S02]  /*0eb0*/  SHF.R.U32.HI R49, RZ, UR5, R68 ;  /* 0x00000005ff317c19 */ /* 0x000fe40008011644 */
[----:B------:R-:W-:Y:S02]  /*0ec0*/  SHF.R.U32.HI R48, RZ, UR5, R67 ;  /* 0x00000005ff307c19 */ /* 0x000fe40008011643 */
[----:B------:R-:W-:Y:S02]  /*0ed0*/  LOP3.LUT R51, R51, UR4, RZ, 0x30, !PT ;  /* 0x0000000433337c12 */ /* 0x000fe4000f8e30ff */
[----:B------:R-:W-:Y:S02]  /*0ee0*/  SHF.R.U32.HI R47, RZ, UR5, R66 ;  /* 0x00000005ff2f7c19 */ /* 0x000fe40008011642 */
[----:B------:R-:W-:Y:S01]  /*0ef0*/  LOP3.LUT R4, R5, UR4, RZ, 0x30, !PT ;  /* 0x0000000405047c12 */ /* 0x000fe2000f8e30ff */
[----:B------:R-:W-:Y:S01]  /*0f00*/  IMAD R30, R51, 0x4, R15 ;  /* 0x00000004331e7824 */ /* 0x000fe200078e020f */
[----:B------:R-:W-:Y:S01]  /*0f10*/  LOP3.LUT R45, R45, UR4, RZ, 0x30, !PT ;  /* 0x000000042d2d7c12 */ /* 0x000fe2000f8e30ff */
[----:B------:R-:W-:Y:S01]  /*0f20*/  NOP ;  /* 0x0000000000007918 */ /* 0x000fe20000000000 */
[----:B------:R-:W-:Y:S01]  /*0f30*/  SHF.R.U32.HI R46, RZ, UR5, R65 ;  /* 0x00000005ff2e7c19 */ /* 0x000fe20008011641 */
[--C-:B------:R-:W-:Y:S01]  /*0f40*/  IMAD R31, R4, 0x4, R15.reuse ;  /* 0x00000004041f7824 */ /* 0x100fe200078e020f */
[----:B------:R-:W-:Y:S01]  /*0f50*/  LOP3.LUT R50, R50, UR4, RZ, 0x30, !PT ;  /* 0x0000000432327c12 */ /* 0x000fe2000f8e30ff */
[--C-:B------:R-:W-:Y:S01]  /*0f60*/  IMAD R7, R45, 0x4, R15.reuse ;  /* 0x000000042d077824 */ /* 0x100fe200078e020f */
[----:B------:R-:W-:Y:S01]  /*0f70*/  LOP3.LUT R44, R44, UR4, RZ, 0x30, !PT ;  /* 0x000000042c2c7c12 */ /* 0x000fe2000f8e30ff */
[----:B------:R1:W-:Y:S01]  /*0f80*/  ATOMS.POPC.INC.32 RZ, [R30+URZ] ;  /* 0x000000001eff7f8c */ /* 0x0003e2000d8000ff */
[----:B------:R-:W-:Y:S01]  /*0f90*/  LOP3.LUT R49, R49, UR4, RZ, 0x30, !PT ;  /* 0x0000000431317c12 */ /* 0x000fe2000f8e30ff */
[--C-:B------:R-:W-:Y:S01]  /*0fa0*/  IMAD R29, R50, 0x4, R15.reuse ;  /* 0x00000004321d7824 */ /* 0x100fe200078e020f */
[----:B------:R-:W-:Y:S01]  /*0fb0*/  LOP3.LUT R48, R48, UR4, RZ, 0x30, !PT ;  /* 0x0000000430307c12 */ /* 0x000fe2000f8e30ff */
[--C-:B------:R-:W-:Y:S01]  /*0fc0*/  IMAD R6, R44, 0x4, R15.reuse ;  /* 0x000000042c067824 */ /* 0x100fe200078e020f */
[----:B------:R-:W-:Y:S01]  /*0fd0*/  SHF.R.U32.HI R43, RZ, UR5, R62 ;  /* 0x00000005ff2b7c19 */ /* 0x000fe2000801163e */
[--C-:B------:R-:W-:Y:S01]  /*0fe0*/  IMAD R28, R49, 0x4, R15.reuse ;  /* 0x00000004311c7824 */ /* 0x100fe200078e020f */
[----:B------:R-:W-:Y:S01]  /*0ff0*/  LOP3.LUT R47, R47, UR4, RZ, 0x30, !PT ;  /* 0x000000042f2f7c12 */ /* 0x000fe2000f8e30ff */
[----:B------:R-:W-:Y:S01]  /*1000*/  IMAD R27, R48, 0x4, R15 ;  /* 0x00000004301b7824 */ /* 0x000fe200078e020f */
[----:B------:R-:W-:Y:S01]  /*1010*/  SHF.R.U32.HI R42, RZ, UR5, R61 ;  /* 0x00000005ff2a7c19 */ /* 0x000fe2000801163d */
[----:B------:R1:W-:Y:S01]  /*1020*/  STL [R1+0x4], R7 ;  /* 0x0000040701007387 */ /* 0x0003e20000100800 */
[----:B------:R-:W-:Y:S01]  /*1030*/  LOP3.LUT R46, R46, UR4, RZ, 0x30, !PT ;  /* 0x000000042e2e7c12 */ /* 0x000fe2000f8e30ff */
[----:B------:R-:W-:Y:S01]  /*1040*/  IMAD R26, R47, 0x4, R15 ;  /* 0x000000042f1a7824 */ /* 0x000fe200078e020f */
[----:B------:R-:W-:Y:S01]  /*1050*/  SHF.R.U32.HI R41, RZ, UR5, R60 ;  /* 0x00000005ff297c19 */ /* 0x000fe2000801163c */
[----:B------:R1:W-:Y:S01]  /*1060*/  ATOMS.POPC.INC.32 RZ, [R31+URZ] ;  /* 0x000000001fff7f8c */ /* 0x0003e2000d8000ff */
[----:B------:R-:W-:Y:S01]  /*1070*/  SHF.R.U32.HI R40, RZ, UR5, R59 ;  /* 0x00000005ff287c19 */ /* 0x000fe2000801163b */
[----:B------:R-:W-:Y:S01]  /*1080*/  IMAD R25, R46, 0x4, R15 ;  /* 0x000000042e197824 */ /* 0x000fe200078e020f */
[----:B------:R-:W-:Y:S01]  /*1090*/  SHF.R.U32.HI R37, RZ, UR5, R58 ;  /* 0x00000005ff257c19 */ /* 0x000fe2000801163a */
[----:B------:R1:W-:Y:S01]  /*10a0*/  STL [R1], R6 ;  /* 0x0000000601007387 */ /* 0x0003e20000100800 */
[----:B------:R-:W-:-:S02]  /*10b0*/  LOP3.LUT R43, R43, UR4, RZ, 0x30, !PT ;  /* 0x000000042b2b7c12 */ /* 0x000fc4000f8e30ff */
[----:B------:R-:W-:Y:S01]  /*10c0*/  SHF.R.U32.HI R36, RZ, UR5, R57 ;  /* 0x00000005ff247c19 */ /* 0x000fe20008011639 */
[----:B------:R1:W-:Y:S01]  /*10d0*/  ATOMS.POPC.INC.32 RZ, [R29+URZ] ;  /* 0x000000001dff7f8c */ /* 0x0003e2000d8000ff */
[----:B------:R-:W-:Y:S01]  /*10e0*/  LOP3.LUT R42, R42, UR4, RZ, 0x30, !PT ;  /* 0x000000042a2a7c12 */ /* 0x000fe2000f8e30ff */
[--C-:B------:R-:W-:Y:S01]  /*10f0*/  IMAD R24, R43, 0x4, R15.reuse ;  /* 0x000000042b187824 */ /* 0x100fe200078e020f */
[----:B------:R-:W-:Y:S01]  /*1100*/  SHF.R.U32.HI R35, RZ, UR5, R56 ;  /* 0x00000005ff237c19 */ /* 0x000fe20008011638 */
[----:B------:R1:W-:Y:S01]  /*1110*/  ATOMS.POPC.INC.32 RZ, [R28+URZ] ;  /* 0x000000001cff7f8c */ /* 0x0003e2000d8000ff */
[----:B------:R-:W-:Y:S01]  /*1120*/  LOP3.LUT R41, R41, UR4, RZ, 0x30, !PT ;  /* 0x0000000429297c12 */ /* 0x000fe2000f8e30ff */
[----:B------:R-:W-:Y:S01]  /*1130*/  IMAD R23, R42, 0x4, R15 ;  /* 0x000000042a177824 */ /* 0x000fe200078e020f */
        /* <DEDUP_REMOVED lines=12> */
[----:B------:R-:W-:Y:S01]  /*1200*/  LOP3.LUT R35, R35, UR4, RZ, 0x30, !PT ;  /* 0x0000000423237c12 */ /* 0x000fe2000f8e30ff */
[----:B------:R1:W-:Y:S01]  /*1210*/  ATOMS.POPC.INC.32 RZ, [R7+URZ] ;  /* 0x0000000007ff7f8c */ /* 0x0003e2000d8000ff */
[----:B------:R-:W-:Y:S01]  /*1220*/  LOP3.LUT R34, R34, UR4, RZ, 0x30, !PT ;  /* 0x0000000422227c12 */ /* 0x000fe2000f8e30ff */
[--C-:B------:R-:W-:Y:S01]  /*1230*/  IMAD R19, R36, 0x4, R15.reuse ;  /* 0x0000000424137824 */ /* 0x100fe200078e020f */
[----:B------:R-:W-:Y:S01]  /*1240*/  LOP3.LUT R33, R33, UR4, RZ, 0x30, !PT ;  /* 0x0000000421217c12 */ /* 0x000fe2000f8e30ff */
[----:B------:R1:W-:Y:S01]  /*1250*/  ATOMS.POPC.INC.32 RZ, [R6+URZ] ;  /* 0x0000000006ff7f8c */ /* 0x0003e2000d8000ff */
[----:B------:R-:W-:Y:S01]  /*1260*/  LOP3.LUT R32, R32, UR4, RZ, 0x30, !PT ;  /* 0x0000000420207c12 */ /* 0x000fe2000f8e30ff */
[----:B------:R-:W-:-:S02]  /*1270*/  IMAD R18, R35, 0x4, R15 ;  /* 0x0000000423127824 */ /* 0x000fc400078e020f */
[----:B------:R1:W-:Y:S01]  /*1280*/  ATOMS.POPC.INC.32 RZ, [R24+URZ] ;  /* 0x0000000018ff7f8c */ /* 0x0003e2000d8000ff */
[--C-:B------:R-:W-:Y:S02]  /*1290*/  IMAD R17, R34, 0x4, R15.reuse ;  /* 0x0000000422117824 */ /* 0x100fe400078e020f */
[--C-:B------:R-:W-:Y:S01]  /*12a0*/  IMAD R16, R33, 0x4, R15.reuse ;  /* 0x0000000421107824 */ /* 0x100fe200078e020f */
[----:B------:R1:W-:Y:S01]  /*12b0*/  ATOMS.POPC.INC.32 RZ, [R23+URZ] ;  /* 0x0000000017ff7f8c */ /* 0x0003e2000d8000ff */
[----:B------:R-:W-:-:S03]  /*12c0*/  IMAD R15, R32, 0x4, R15 ;  /* 0x00000004200f7824 */ /* 0x000fc600078e020f */
[----:B------:R1:W-:Y:S04]  /*12d0*/  ATOMS.POPC.INC.32 RZ, [R22+URZ] ;  /* 0x0000000016ff7f8c */ /* 0x0003e8000d8000ff */
[----:B------:R1:W-:Y:S04]  /*12e0*/  ATOMS.POPC.INC.32 RZ, [R21+URZ] ;  /* 0x0000000015ff7f8c */ /* 0x0003e8000d8000ff */
[----:B------:R1:W-:Y:S04]  /*12f0*/  ATOMS.POPC.INC.32 RZ, [R20+URZ] ;  /* 0x0000000014ff7f8c */ /* 0x0003e8000d8000ff */
[----:B------:R1:W-:Y:S04]  /*1300*/  ATOMS.POPC.INC.32 RZ, [R19+URZ] ;  /* 0x0000000013ff7f8c */ /* 0x0003e8000d8000ff */
[----:B------:R1:W-:Y:S04]  /*1310*/  ATOMS.POPC.INC.32 RZ, [R18+URZ] ;  /* 0x0000000012ff7f8c */ /* 0x0003e8000d8000ff */
[----:B------:R1:W-:Y:S04]  /*1320*/  ATOMS.POPC.INC.32 RZ, [R17+URZ] ;  /* 0x0000000011ff7f8c */ /* 0x0003e8000d8000ff */
[----:B------:R1:W-:Y:S04]  /*1330*/  ATOMS.POPC.INC.32 RZ, [R16+URZ] ;  /* 0x0000000010ff7f8c */ /* 0x0003e8000d8000ff */
[----:B------:R1:W-:Y:S01]  /*1340*/  ATOMS.POPC.INC.32 RZ, [R15+URZ] ;  /* 0x000000000fff7f8c */ /* 0x0003e2000d8000ff */
[----:B------:R-:W-:Y:S06]  /*1350*/  BAR.SYNC.DEFER_BLOCKING 0x0 ;  /* 0x0000000000007b1d */ /* 0x000fec0000010000 */
[----:B0-----:R-:W-:Y:S05]  /*1360*/  @P1 BRA `(.L_x_13) ;  /* 0x00000000008c1947 */ /* 0x001fea0003800000 */
[----:B------:R-:W-:Y:S04]  /*1370*/  LDS R13, [R0] ;  /* 0x00000000000d7984 */ /* 0x000fe80000000800 */
[----:B------:R-:W0:Y:S04]  /*1380*/  LDS R14, [R0+0x400] ;  /* 0x00040000000e7984 */ /* 0x000e280000000800 */
[----:B------:R-:W2:Y:S04]  /*1390*/  LDS R52, [R0+0x800] ;  /* 0x0008000000347984 */ /* 0x000ea80000000800 */
[----:B------:R-:W3:Y:S04]  /*13a0*/  LDS R74, [R0+0xc00] ;  /* 0x000c0000004a7984 */ /* 0x000ee80000000800 */
[----:B------:R-:W4:Y:S04]  /*13b0*/  LDS R12, [R0+0x1000] ;  /* 0x00100000000c7984 */ /* 0x000f280000000800 */
[----:B------:R-:W5:Y:S04]  /*13c0*/  LDS R11, [R0+0x1400] ;  /* 0x00140000000b7984 */ /* 0x000f680000000800 */
[----:B------:R-:W5:Y:S04]  /*13d0*/  LDS R4, [R0+0x1800] ;  /* 0x0018000000047984 */ /* 0x000f680000000800 */
[----:B------:R-:W5:Y:S04]  /*13e0*/  LDS R10, [R0+0x1c00] ;  /* 0x001c0000000a7984 */ /* 0x000f680000000800 */
[----:B------:R-:W5:Y:S04]  /*13f0*/  LDS R9, [R0+0x2000] ;  /* 0x0020000000097984 */ /* 0x000f680000000800 */
[----:B------:R-:W5:Y:S04]  /*1400*/  LDS R8, [R0+0x2400] ;  /* 0x0024000000087984 */ /* 0x000f680000000800 */
[----:B-1----:R-:W1:Y:S01]  /*1410*/  LDS R6, [R0+0x2800] ;  /* 0x0028000000067984 */ /* 0x002e620000000800 */
[----:B0-----:R-:W-:-:S03]  /*1420*/  IMAD.IADD R75, R13, 0x1, R14 ;  /* 0x000000010d4b7824 */ /* 0x001fc600078e020e */
[----:B------:R0:W-:Y:S01]  /*1430*/  STS [R0+0x400], R13 ;  /* 0x0004000d00007388 */ /* 0x0001e20000000800 */
[----:B--2---:R-:W-:-:S03]  /*1440*/  IMAD.IADD R7, R75, 0x1, R52 ;  /* 0x000000014b077824 */ /* 0x004fc600078e0234 */
[----:B------:R1:W-:Y:S01]  /*1450*/  STS [R0+0x800], R75 ;  /* 0x0008004b00007388 */ /* 0x0003e20000000800 */
[----:B---3--:R-:W-:-:S03]  /*1460*/  IMAD.IADD R5, R7, 0x1, R74 ;  /* 0x0000000107057824 */ /* 0x008fc600078e024a */
[----:B------:R-:W2:Y:S01]  /*1470*/  LDS R52, [R0+0x2c00] ;  /* 0x002c000000347984 */ /* 0x000ea20000000800 */
[----:B----4-:R-:W-:-:S03]  /*1480*/  IMAD.IADD R12, R5, 0x1, R12 ;  /* 0x00000001050c7824 */ /* 0x010fc600078e020c */
[----:B------:R3:W-:Y:S01]  /*1490*/  STS [R0+0xc00], R7 ;  /* 0x000c000700007388 */ /* 0x0007e20000000800 */
[----:B-----5:R-:W-:-:S03]  /*14a0*/  IMAD.IADD R11, R12, 0x1, R11 ;  /* 0x000000010c0b7824 */ /* 0x020fc600078e020b */
[----:B------:R3:W-:Y:S01]  /*14b0*/  STS [R0+0x1000], R5 ;  /* 0x0010000500007388 */ /* 0x0007e20000000800 */
[----:B------:R-:W-:-:S03]  /*14c0*/  IMAD.IADD R77, R11, 0x1, R4 ;  /* 0x000000010b4d7824 */ /* 0x000fc600078e0204 */
[----:B------:R3:W-:Y:S01]  /*14d0*/  STS [R0+0x1400], R12 ;  /* 0x0014000c00007388 */ /* 0x0007e20000000800 */
[----:B------:R-:W-:-:S03]  /*14e0*/  IMAD.IADD R10, R77, 0x1, R10 ;  /* 0x000000014d0a7824 */ /* 0x000fc600078e020a */
[----:B------:R3:W-:Y:S01]  /*14f0*/  STS [R0+0x1800], R11 ;  /* 0x0018000b00007388 */ /* 0x0007e20000000800 */
[----:B------:R-:W-:-:S03]  /*1500*/  IMAD.IADD R9, R10, 0x1, R9 ;  /* 0x000000010a097824 */ /* 0x000fc600078e0209 */
[----:B------:R3:W-:Y:S01]  /*1510*/  STS [R0+0x1c00], R77 ;  /* 0x001c004d00007388 */ /* 0x0007e20000000800 */
[----:B0-----:R-:W-:-:S03]  /*1520*/  IMAD.IADD R13, R9, 0x1, R8 ;  /* 0x00000001090d7824 */ /* 0x001fc600078e0208 */
[----:B------:R3:W-:Y:S01]  /*1530*/  STS [R0+0x2000], R10 ;  /* 0x0020000a00007388 */ /* 0x0007e20000000800 */
[----:B-1----:R-:W-:-:S03]  /*1540*/  IMAD.IADD R75, R13, 0x1, R6 ;  /* 0x000000010d4b7824 */ /* 0x002fc600078e0206 */
[----:B------:R3:W-:Y:S04]  /*1550*/  STS [R0+0x2400], R9 ;  /* 0x0024000900007388 */ /* 0x0007e80000000800 */
[----:B------:R3:W-:Y:S04]  /*1560*/  STS [R0+0x2800], R13 ;  /* 0x0028000d00007388 */ /* 0x0007e80000000800 */
[----:B------:R3:W-:Y:S04]  /*1570*/  STS [R0], RZ ;  /* 0x000000ff00007388 */ /* 0x0007e80000000800 */
[----:B------:R3:W-:Y:S01]  /*1580*/  STS [R0+0x2c00], R75 ;  /* 0x002c004b00007388 */ /* 0x0007e20000000800 */
[----:B--2---:R-:W-:-:S07]  /*1590*/  IMAD.IADD R52, R75, 0x1, R52 ;  /* 0x000000014b347824 */ /* 0x004fce00078e0234 */
.L_x_13:
[----:B------:R-:W-:Y:S05]  /*15a0*/  BSYNC.RECONVERGENT B0 ;  /* 0x0000000000007941 */ /* 0x000fea0003800200 */
.L_x_12:
[----:B------:R-:W-:Y:S01]  /*15b0*/  ISETP.NE.AND P0, PT, R52, 0x1c80, PT ;  /* 0x00001c803400780c */ /* 0x000fe20003f05270 */
[----:B---3--:R-:W-:-:S03]  /*15c0*/  @!P1 IMAD R5, R72, 0x100, R39 ;  /* 0x0000010048059824 */ /* 0x008fc600078e0227 */
[----:B------:R-:W-:Y:S01]  /*15d0*/  ISETP.LT.U32.AND P0, PT, R39, 0x100, !P0 ;  /* 0x000001002700780c */ /* 0x000fe20004701070 */
[----:B------:R-:W-:Y:S01]  /*15e0*/  @!P1 IMAD.WIDE R2, R5, 0x4, R2 ;  /* 0x0000000405029825 */ /* 0x000fe200078e0202 */
[----:B------:R-:W-:-:S05]  /*15f0*/  @!P1 LOP3.LUT R5, R52, 0x40000000, RZ, 0xfc, !PT ;  /* 0x4000000034059812 */ /* 0x000fca00078efcff */
[----:B------:R0:W-:Y:S06]  /*1600*/  @!P1 STG.E.STRONG.SYS desc[UR6][R2.64], R5 ;  /* 0x0000000502009986 */ /* 0x0001ec000c115906 */
[----:B------:R-:W-:Y:S06]  /*1610*/  BAR.RED.OR.DEFER_BLOCKING 0x0, P0 ;  /* 0x0000000000007b1d */ /* 0x000fec0000014800 */
[----:B------:R-:W2:Y:S02]  /*1620*/  B2R.RESULT RZ, P0 ;  /* 0x0000000000ff731c */ /* 0x000ea40000004000 */
[----:B0-2---:R-:W-:Y:S05]  /*1630*/  @!P0 BRA `(.L_x_14) ;  /* 0x0000000800ac8947 */ /* 0x005fea0003800000 */
[----:B------:R-:W-:Y:S01]  /*1640*/  BSSY B1, `(.L_x_15) ;  /* 0x0000033000017945 */ /* 0x000fe20003800000 */
[----:B-1----:R-:W-:-:S03]  /*1650*/  IMAD R7, R39, 0x8, R73 ;  /* 0x0000000827077824 */ /* 0x002fc600078e0249 */
[----:B------:R-:W-:Y:S05]  /*1660*/  @P1 BRA `(.L_x_16) ;  /* 0x0000000000c01947 */ /* 0x000fea0003800000 */
[----:B------:R-:W0:Y:S02]  /*1670*/  LDCU.64 UR8, c[0x0][0x398] ;  /* 0x00007300ff0877ac */ /* 0x000e240008000a00 */
[----:B0-----:R-:W-:-:S04]  /*1680*/  LEA R4, P0, R39, UR8, 0x3 ;  /* 0x0000000827047c11 */ /* 0x001fc8000f8018ff */
[----:B------:R-:W-:-:S05]  /*1690*/  LEA.HI.X R5, R39, UR9, RZ, 0x3, P0 ;  /* 0x0000000927057c11 */ /* 0x000fca00080f1cff */
[----:B------:R-:W2:Y:S01]  /*16a0*/  LDG.E.64 R2, desc[UR6][R4.64] ;  /* 0x0000000604027981 */ /* 0x000ea2000c1e1b00 */
[----:B------:R-:W-:-:S04]  /*16b0*/  ISETP.GT.U32.AND P0, PT, R39, R51, PT ;  /* 0x000000332700720c */ /* 0x000fc80003f04070 */
[----:B------:R-:W-:-:S04]  /*16c0*/  SEL R9, RZ, 0x1c80, !P0 ;  /* 0x00001c80ff097807 */ /* 0x000fc80004000000 */
[----:B--2---:R-:W-:Y:S01]  /*16d0*/  IADD3 R2, P0, PT, R2, -R9, RZ ;  /* 0x8000000902027210 */ /* 0x004fe20007f1e0ff */
[----:B------:R-:W-:-:S03]  /*16e0*/  IMAD.MOV.U32 R9, RZ, RZ, R52 ;  /* 0x000000ffff097224 */ /* 0x000fc600078e0034 */
[----:B------:R-:W-:Y:S02]  /*16f0*/  IADD3.X R3, PT, PT, R3, -0x1, RZ, P0, !PT ;  /* 0xffffffff03037810 */ /* 0x000fe400007fe4ff */
[----:B------:R-:W-:-:S03]  /*1700*/  ISETP.GE.AND P0, PT, R72, 0x1, PT ;  /* 0x000000014800780c */ /* 0x000fc60003f06270 */
[----:B------:R0:W-:Y:S10]  /*1710*/  STS.64 [R7+0x7200], R2 ;  /* 0x0072000207007388 */ /* 0x0001f40000000a00 */
[----:B------:R-:W-:Y:S05]  /*1720*/  @!P0 BRA `(.L_x_17) ;  /* 0x00000000006c8947 */ /* 0x000fea0003800000 */
[----:B------:R-:W-:Y:S01]  /*1730*/  BSSY B0, `(.L_x_18) ;  /* 0x0000019000007945 */ /* 0x000fe20003800000 */
[----:B------:R-:W-:Y:S02]  /*1740*/  IMAD.MOV.U32 R0, RZ, RZ, -0x1 ;  /* 0xffffffffff007424 */ /* 0x000fe400078e00ff */
[----:B------:R-:W-:Y:S02]  /*1750*/  IMAD.MOV.U32 R4, RZ, RZ, R72 ;  /* 0x000000ffff047224 */ /* 0x000fe400078e0048 */
[----:B------:R-:W-:-:S07]  /*1760*/  IMAD.MOV.U32 R9, RZ, RZ, R52 ;  /* 0x000000ffff097224 */ /* 0x000fce00078e0034 */
.L_x_22:
[----:B0-----:R-:W0:Y:S01]  /*1770*/  LDC.64 R2, c[0x0][0x380] ;  /* 0x0000e000ff027b82 */ /* 0x001e220000000a00 */
[----:B------:R-:W-:Y:S01]  /*1780*/  VIADD R11, R4, 0xffffffff ;  /* 0xffffffff040b7836 */ /* 0x000fe20000000000 */
[----:B------:R-:W-:Y:S03]  /*1790*/  BSSY B2, `(.L_x_19) ;  /* 0x0000008000027945 */ /* 0x000fe60003800000 */
[----:B------:R-:W-:-:S04]  /*17a0*/  IMAD R5, R11, 0x100, R39 ;  /* 0x000001000b057824 */ /* 0x000fc800078e0227 */
[----:B0-----:R-:W-:-:S07]  /*17b0*/  IMAD.WIDE R2, R5, 0x4, R2 ;  /* 0x0000000405027825 */ /* 0x001fce00078e0202 */
.L_x_20:
[----:B------:R-:W-:Y:S05]  /*17c0*/  YIELD ;  /* 0x0000000000007946 */ /* 0x000fea0003800000 */
[----:B------:R0:W-:Y:S06]  /*17d0*/  MEMBAR.SC.CTA ;  /* 0x0000000000007992 */ /* 0x0001ec0000000000 */
[----:B0-----:R-:W2:Y:S02]  /*17e0*/  LDG.E.STRONG.SYS R5, desc[UR6][R2.64] ;  /* 0x0000000602057981 */ /* 0x001ea4000c1f5900 */
[----:B--2---:R-:W-:-:S13]  /*17f0*/  ISETP.NE.AND P0, PT, R5, RZ, PT ;  /* 0x000000ff0500720c */ /* 0x004fda0003f05270 */
[----:B------:R-:W-:Y:S05]  /*1800*/  @!P0 BRA `(.L_x_20) ;  /* 0xfffffffc00ec8947 */ /* 0x000fea000383ffff */
[----:B------:R-:W-:Y:S05]  /*1810*/  BSYNC B2 ;  /* 0x0000000000027941 */ /* 0x000fea0003800000 */
.L_x_19:
[----:B------:R-:W-:Y:S01]  /*1820*/  BSSY.RECONVERGENT B2, `(.L_x_21) ;  /* 0x0000006000027945 */ /* 0x000fe20003800200 */
[C---:B------:R-:W-:Y:S02]  /*1830*/  ISETP.GT.AND P0, PT, R5.reuse, -0x1, PT ;  /* 0xffffffff0500780c */ /* 0x040fe40003f04270 */
[----:B------:R-:W-:Y:S01]  /*1840*/  LOP3.LUT R2, R5, 0x3fffffff, RZ, 0xc0, !PT ;  /* 0x3fffffff05027812 */ /* 0x000fe200078ec0ff */
[----:B------:R-:W-:Y:S05]  /*1850*/  WARPSYNC.EXCLUSIVE R0 ;  /* 0x0000000000007348 */ /* 0x000fea0003a00000 */
[----:B------:R-:W-:-:S05]  /*1860*/  IMAD.IADD R9, R2, 0x1, R9 ;  /* 0x0000000102097824 */ /* 0x000fca00078e0209 */
[----:B------:R-:W-:-:S07]  /*1870*/  VOTE.ANY R0, PT, P0 ;  /* 0x0000000000007806 */ /* 0x000fce00000e0100 */
[----:B------:R-:W-:Y:S05]  /*1880*/  BSYNC.RECONVERGENT B2 ;  /* 0x0000000000027941 */ /* 0x000fea0003800200 */
.L_x_21:
[----:B------:R-:W-:Y:S01]  /*1890*/  ISETP.GT.U32.AND P1, PT, R4, 0x1, PT ;  /* 0x000000010400780c */ /* 0x000fe20003f24070 */
[----:B------:R-:W-:-:S12]  /*18a0*/  IMAD.MOV.U32 R4, RZ, RZ, R11 ;  /* 0x000000ffff047224 */ /* 0x000fd800078e000b */
[----:B------:R-:W-:Y:S05]  /*18b0*/  @P0 BRA P1, `(.L_x_22) ;  /* 0xfffffffc00ac0947 */ /* 0x000fea000083ffff */
[----:B------:R-:W-:Y:S05]  /*18c0*/  BSYNC B0 ;  /* 0x0000000000007941 */ /* 0x000fea0003800000 */
.L_x_18:
[----:B------:R1:W2:Y:S02]  /*18d0*/  LDS.64 R2, [R7+0x7200] ;  /* 0x0072000007027984 */ /* 0x0002a40000000a00 */
.L_x_17:
[----:B------:R-:W3:Y:S01]  /*18e0*/  LDC.64 R4, c[0x0][0x380] ;  /* 0x0000e000ff047b82 */ /* 0x000ee20000000a00 */
[C---:B------:R-:W-:Y:S01]  /*18f0*/  IMAD.IADD R11, R9.reuse, 0x1, -R52 ;  /* 0x00000001090b7824 */ /* 0x040fe200078e0a34 */
[----:B------:R-:W-:Y:S01]  /*1900*/  LOP3.LUT R9, R9, 0x80000000, RZ, 0xfc, !PT ;  /* 0x8000000009097812 */ /* 0x000fe200078efcff */
[----:B------:R-:W-:-:S03]  /*1910*/  IMAD R13, R72, 0x100, R39 ;  /* 0x00000100480d7824 */ /* 0x000fc600078e0227 */
[----:B0-2---:R-:W-:-:S04]  /*1920*/  IADD3 R2, P0, PT, R11, R2, RZ ;  /* 0x000000020b027210 */ /* 0x005fc80007f1e0ff */
[----:B------:R-:W-:-:S05]  /*1930*/  LEA.HI.X.SX32 R3, R11, R3, 0x1, P0 ;  /* 0x000000030b037211 */ /* 0x000fca00000f0eff */
[----:B------:R0:W-:Y:S01]  /*1940*/  STS.64 [R7+0x7200], R2 ;  /* 0x0072000207007388 */ /* 0x0001e20000000a00 */
[----:B---3--:R-:W-:-:S05]  /*1950*/  IMAD.WIDE R4, R13, 0x4, R4 ;  /* 0x000000040d047825 */ /* 0x008fca00078e0204 */
[----:B------:R0:W-:Y:S02]  /*1960*/  STG.E.STRONG.SYS desc[UR6][R4.64], R9 ;  /* 0x0000000904007986 */ /* 0x0001e4000c115906 */
.L_x_16:
[----:B------:R-:W-:Y:S05]  /*1970*/  BSYNC B1 ;  /* 0x0000000000017941 */ /* 0x000fea0003800000 */
.L_x_15:
[----:B0-----:R-:W0:Y:S01]  /*1980*/  LDC.64 R4, c[0x0][0x390] ;  /* 0x0000e400ff047b82 */ /* 0x001e220000000a00 */
[----:B------:R-:W-:Y:S02]  /*1990*/  IMAD.MOV.U32 R3, RZ, RZ, 0x1c80 ;  /* 0x00001c80ff037424 */ /* 0x000fe400078e00ff */
[----:B------:R-:W-:Y:S02]  /*19a0*/  IMAD R73, R51, 0x8, R73 ;  /* 0x0000000833497824 */ /* 0x000fe400078e0249 */
[----:B------:R-:W-:-:S03]  /*19b0*/  IMAD R0, R72, R3, 0x1c80 ;  /* 0x00001c8048007424 */ /* 0x000fc600078e0203 */
[----:B------:R-:W2:Y:S01]  /*19c0*/  LDC R11, c[0x0][0x3c0] ;  /* 0x0000f000ff0b7b82 */ /* 0x000ea20000000800 */
[----:B0-----:R-:W-:Y:S02]  /*19d0*/  ISETP.EQ.U32.AND P1, PT, R4, RZ, PT ;  /* 0x000000ff0400720c */ /* 0x001fe40003f22070 */
[----:B--2---:R-:W-:-:S04]  /*19e0*/  ISETP.GE.AND P0, PT, R0, R11, PT ;  /* 0x0000000b0000720c */ /* 0x004fc80003f06270 */
[----:B------:R-:W-:-:S04]  /*19f0*/  ISETP.EQ.OR.EX P0, PT, R5, RZ, !P0, P1 ;  /* 0x000000ff0500720c */ /* 0x000fc80004702710 */
[----:B------:R-:W-:-:S13]  /*1a00*/  ISETP.GT.U32.OR P0, PT, R39, 0xff, P0 ;  /* 0x000000ff2700780c */ /* 0x000fda0000704470 */
[----:B------:R-:W-:Y:S05]  /*1a10*/  @P0 BRA `(.L_x_23) ;  /* 0x0000000000240947 */ /* 0x000fea0003800000 */
[----:B------:R-:W0:Y:S01]  /*1a20*/  LDS.64 R2, [R7+0x7200] ;  /* 0x0072000007027984 */ /* 0x000e220000000a00 */
[C---:B------:R-:W-:Y:S02]  /*1a30*/  ISETP.GT.U32.AND P0, PT, R39.reuse, R51, PT ;  /* 0x000000332700720c */ /* 0x040fe40003f04070 */
[C---:B------:R-:W-:Y:S02]  /*1a40*/  LEA R4, P2, R39.reuse, R4, 0x3 ;  /* 0x0000000427047211 */ /* 0x040fe400078418ff */
[----:B------:R-:W-:Y:S02]  /*1a50*/  SEL R13, RZ, 0x1c80, !P0 ;  /* 0x00001c80ff0d7807 */ /* 0x000fe40004000000 */
[--C-:B------:R-:W-:Y:S02]  /*1a60*/  SHF.R.S32.HI R9, RZ, 0x1f, R52.reuse ;  /* 0x0000001fff097819 */ /* 0x100fe40000011434 */
[----:B------:R-:W-:Y:S02]  /*1a70*/  LEA.HI.X R5, R39, R5, RZ, 0x3, P2 ;  /* 0x0000000527057211 */ /* 0x000fe400010f1cff */
[----:B0-----:R-:W-:-:S04]  /*1a80*/  IADD3 R2, P0, P1, R2, R13, R52 ;  /* 0x0000000d02027210 */ /* 0x001fc8000791e034 */
[----:B------:R-:W-:-:S05]  /*1a90*/  IADD3.X R3, PT, PT, R3, RZ, R9, P0, P1 ;  /* 0x000000ff03037210 */ /* 0x000fca00007e2409 */
[----:B------:R0:W-:Y:S04]  /*1aa0*/  STG.E.64 desc[UR6][R4.64], R2 ;  /* 0x0000000204007986 */ /* 0x0001e8000c101b06 */
.L_x_23:
[----:B------:R-:W-:Y:S05]  /*1ab0*/  WARPSYNC.ALL ;  /* 0x0000000000007948 */ /* 0x000fea0003800000 */
[----:B------:R-:W-:Y:S01]  /*1ac0*/  BAR.SYNC.DEFER_BLOCKING 0x0 ;  /* 0x0000000000007b1d */ /* 0x000fe20000010000 */
[----:B------:R-:W-:-:S05]  /*1ad0*/  ISETP.GT.AND P0, PT, R0, R11, PT ;  /* 0x0000000b0000720c */ /* 0x000fca0003f04270 */
[----:B0-----:R0:W2:Y:S08]  /*1ae0*/  LDS.64 R2, [R73+0x7200] ;  /* 0x0072000049027984 */ /* 0x0010b00000000a00 */
[----:B0-----:R-:W-:Y:S05]  /*1af0*/  @P0 BRA `(.L_x_24) ;  /* 0x0000000000700947 */ /* 0x001fea0003800000 */
[----:B------:R-:W0:Y:S01]  /*1b00*/  LDCU.64 UR8, c[0x0][0x3a0] ;  /* 0x00007400ff0877ac */ /* 0x000e220008000a00 */
[C---:B------:R-:W-:Y:S02]  /*1b10*/  LOP3.LUT R5, R39.reuse, 0x3e0, RZ, 0xc0, !PT ;  /* 0x000003e027057812 */ /* 0x040fe400078ec0ff */
[----:B------:R-:W-:-:S05]  /*1b20*/  LOP3.LUT R38, R39, 0x1f, RZ, 0xc0, !PT ;  /* 0x0000001f27267812 */ /* 0x000fca00078ec0ff */
[----:B------:R-:W-:-:S05]  /*1b30*/  IMAD R5, R5, 0x13, R38 ;  /* 0x0000001305057824 */ /* 0x000fca00078e0226 */
[----:B--2---:R-:W-:-:S05]  /*1b40*/  IADD3 R0, P0, PT, R5, R2, RZ ;  /* 0x0000000205007210 */ /* 0x004fca0007f1e0ff */
[----:B------:R-:W-:Y:S01]  /*1b50*/  IMAD.X R3, RZ, RZ, R3, P0 ;  /* 0x000000ffff037224 */ /* 0x000fe200000e0603 */
[----:B0-----:R-:W-:-:S04]  /*1b60*/  LEA R2, P0, R0, UR8, 0x2 ;  /* 0x0000000800027c11 */ /* 0x001fc8000f8010ff */
[----:B------:R-:W-:-:S05]  /*1b70*/  LEA.HI.X R3, R0, UR9, R3, 0x2, P0 ;  /* 0x0000000900037c11 */ /* 0x000fca00080f1403 */
[----:B------:R-:W-:Y:S04]  /*1b80*/  STG.E desc[UR6][R2.64], R71 ;  /* 0x0000004702007986 */ /* 0x000fe8000c101906 */
        /* <DEDUP_REMOVED lines=17> */
[----:B------:R-:W-:Y:S01]  /*1ca0*/  STG.E desc[UR6][R2.64+0x900], R53 ;  /* 0x0009003502007986 */ /* 0x000fe2000c101906 */
[----:B------:R-:W-:Y:S05]  /*1cb0*/  EXIT ;  /* 0x000000000000794d */ /* 0x000fea0003800000 */
.L_x_24:
[----:B------:R-:W0:Y:S01]  /*1cc0*/  LDCU.64 UR8, c[0x0][0x3a0] ;  /* 0x00007400ff0877ac */ /* 0x000e220008000a00 */
[C---:B------:R-:W-:Y:S01]  /*1cd0*/  LOP3.LUT R5, R39.reuse, 0x3e0, RZ, 0xc0, !PT ;  /* 0x000003e027057812 */ /* 0x040fe200078ec0ff */
[----:B------:R-:W-:Y:S01]  /*1ce0*/  IMAD R72, R72, -0x1c80, R11 ;  /* 0xffffe38048487824 */ /* 0x000fe200078e020b */
[----:B------:R-:W-:-:S05]  /*1cf0*/  LOP3.LUT R38, R39, 0x1f, RZ, 0xc0, !PT ;  /* 0x0000001f27267812 */ /* 0x000fca00078ec0ff */
[----:B------:R-:W-:-:S04]  /*1d00*/  IMAD R5, R5, 0x13, R38 ;  /* 0x0000001305057824 */ /* 0x000fc800078e0226 */
[C---:B-1----:R-:W-:Y:S01]  /*1d10*/  VIADD R7, R5.reuse, 0x20 ;  /* 0x0000002005077836 */ /* 0x042fe20000000000 */
[C---:B--2---:R-:W-:Y:S01]  /*1d20*/  IADD3 R0, P0, PT, R5.reuse, R2, RZ ;  /* 0x0000000205007210 */ /* 0x044fe20007f1e0ff */
[C---:B------:R-:W-:Y:S01]  /*1d30*/  VIADD R9, R5.reuse, 0x40 ;  /* 0x0000004005097836 */ /* 0x040fe20000000000 */
[CC--:B------:R-:W-:Y:S01]  /*1d40*/  ISETP.GE.AND P1, PT, R5.reuse, R72.reuse, PT ;  /* 0x000000480500720c */ /* 0x0c0fe20003f26270 */
[----:B------:R-:W-:Y:S01]  /*1d50*/  VIADD R11, R5, 0x60 ;  /* 0x00000060050b7836 */ /* 0x000fe20000000000 */
[-C--:B------:R-:W-:Y:S01]  /*1d60*/  ISETP.GE.AND P2, PT, R7, R72.reuse, PT ;  /* 0x000000480700720c */ /* 0x080fe20003f46270 */
[----:B------:R-:W-:Y:S01]  /*1d70*/  IMAD.X R3, RZ, RZ, R3, P0 ;  /* 0x000000ffff037224 */ /* 0x000fe200000e0603 */
[C---:B0-----:R-:W-:Y:S01]  /*1d80*/  LEA R2, P0, R0.reuse, UR8, 0x2 ;  /* 0x0000000800027c11 */ /* 0x041fe2000f8010ff */
[----:B------:R-:W-:Y:S01]  /*1d90*/  VIADD R7, R5, 0x80 ;  /* 0x0000008005077836 */ /* 0x000fe20000000000 */
[----:B------:R-:W-:Y:S01]  /*1da0*/  ISETP.GE.AND P3, PT, R9, R72, PT ;  /* 0x000000480900720c */ /* 0x000fe20003f66270 */
[----:B------:R-:W-:Y:S01]  /*1db0*/  VIADD R9, R5, 0xa0 ;  /* 0x000000a005097836 */ /* 0x000fe20000000000 */
[----:B------:R-:W-:-:S02]  /*1dc0*/  LEA.HI.X R3, R0, UR9, R3, 0x2, P0 ;  /* 0x0000000900037c11 */ /* 0x000fc400080f1403 */
[-C--:B------:R-:W-:Y:S01]  /*1dd0*/  ISETP.GE.AND P5, PT, R7, R72.reuse, PT ;  /* 0x000000480700720c */ /* 0x080fe20003fa6270 */
[----:B------:R-:W-:Y:S01]  /*1de0*/  VIADD R7, R5, 0xe0 ;  /* 0x000000e005077836 */ /* 0x000fe20000000000 */
[-C--:B------:R-:W-:Y:S01]  /*1df0*/  ISETP.GE.AND P4, PT, R11, R72.reuse, PT ;  /* 0x000000480b00720c */ /* 0x080fe20003f86270 */
[----:B------:R-:W-:Y:S01]  /*1e00*/  VIADD R11, R5, 0xc0 ;  /* 0x000000c0050b7836 */ /* 0x000fe20000000000 */
[----:B------:R0:W-:Y:S01]  /*1e10*/  @!P1 STG.E desc[UR6][R2.64], R71 ;  /* 0x0000004702009986 */ /* 0x0001e2000c101906 */
[-C--:B------:R-:W-:Y:S01]  /*1e20*/  ISETP.GE.AND P6, PT, R9, R72.reuse, PT ;  /* 0x000000480900720c */ /* 0x080fe20003fc6270 */
[----:B------:R-:W-:Y:S01]  /*1e30*/  VIADD R9, R5, 0x100 ;  /* 0x0000010005097836 */ /* 0x000fe20000000000 */
[-C--:B------:R-:W-:Y:S01]  /*1e40*/  ISETP.GE.AND P1, PT, R7, R72.reuse, PT ;  /* 0x000000480700720c */ /* 0x080fe20003f26270 */
[----:B------:R-:W-:Y:S01]  /*1e50*/  VIADD R7, R5, 0x120 ;  /* 0x0000012005077836 */ /* 0x000fe20000000000 */
[-C--:B------:R-:W-:Y:S01]  /*1e60*/  ISETP.GE.AND P0, PT, R11, R72.reuse, PT ;  /* 0x000000480b00720c */ /* 0x080fe20003f06270 */
[----:B------:R0:W-:Y:S01]  /*1e70*/  @!P2 STG.E desc[UR6][R2.64+0x80], R70 ;  /* 0x000080460200a986 */ /* 0x0001e2000c101906 */
[----:B------:R-:W-:Y:S01]  /*1e80*/  ISETP.GE.AND P2, PT, R9, R72, PT ;  /* 0x000000480900720c */ /* 0x000fe20003f46270 */
[----:B------:R-:W-:-:S02]  /*1e90*/  VIADD R9, R5, 0x140 ;  /* 0x0000014005097836 */ /* 0x000fc40000000000 */
[----:B------:R0:W-:Y:S01]  /*1ea0*/  @!P3 STG.E desc[UR6][R2.64+0x100], R69 ;  /* 0x000100450200b986 */ /* 0x0001e2000c101906 */
[-C--:B------:R-:W-:Y:S01]  /*1eb0*/  ISETP.GE.AND P3, PT, R7, R72.reuse, PT ;  /* 0x000000480700720c */ /* 0x080fe20003f66270 */
[----:B------:R-:W-:Y:S02]  /*1ec0*/  VIADD R7, R5, 0x160 ;  /* 0x0000016005077836 */ /* 0x000fe40000000000 */
[----:B------:R0:W-:Y:S01]  /*1ed0*/  @!P4 STG.E desc[UR6][R2.64+0x180], R68 ;  /* 0x000180440200c986 */ /* 0x0001e2000c101906 */
[-C--:B------:R-:W-:Y:S01]  /*1ee0*/  ISETP.GE.AND P4, PT, R9, R72.reuse, PT ;  /* 0x000000480900720c */ /* 0x080fe20003f86270 */
[----:B------:R-:W-:Y:S02]  /*1ef0*/  VIADD R9, R5, 0x180 ;  /* 0x0000018005097836 */ /* 0x000fe40000000000 */
        /* <DEDUP_REMOVED lines=14> */
[C---:B------:R-:W-:Y:S02]  /*1fe0*/  VIADD R7, R5.reuse, 0x220 ;  /* 0x0000022005077836 */ /* 0x040fe40000000000 */
[----:B------:R-:W-:Y:S01]  /*1ff0*/  VIADD R5, R5, 0x240 ;  /* 0x0000024005057836 */ /* 0x000fe20000000000 */
[----:B------:R0:W-:Y:S01]  /*2000*/  @!P3 STG.E desc[UR6][R2.64+0x480], R62 ;  /* 0x0004803e0200b986 */ /* 0x0001e2000c101906 */
[----:B------:R-:W-:-:S03]  /*2010*/  ISETP.GE.AND P3, PT, R9, R72, PT ;  /* 0x000000480900720c */ /* 0x000fc60003f66270 */
[----:B------:R0:W-:Y:S01]  /*2020*/  @!P4 STG.E desc[UR6][R2.64+0x500], R61 ;  /* 0x0005003d0200c986 */ /* 0x0001e2000c101906 */
[----:B------:R-:W-:-:S03]  /*2030*/  ISETP.GE.AND P4, PT, R7, R72, PT ;  /* 0x000000480700720c */ /* 0x000fc60003f86270 */
[----:B------:R0:W-:Y:S01]  /*2040*/  @!P5 STG.E desc[UR6][R2.64+0x580], R60 ;  /* 0x0005803c0200d986 */ /* 0x0001e2000c101906 */
[----:B------:R-:W-:-:S03]  /*2050*/  ISETP.GE.AND P5, PT, R5, R72, PT ;  /* 0x000000480500720c */ /* 0x000fc60003fa6270 */
[----:B------:R0:W-:Y:S04]  /*2060*/  @!P6 STG.E desc[UR6][R2.64+0x600], R59 ;  /* 0x0006003b0200e986 */ /* 0x0001e8000c101906 */
[----:B------:R0:W-:Y:S04]  /*2070*/  @!P0 STG.E desc[UR6][R2.64+0x680], R58 ;  /* 0x0006803a02008986 */ /* 0x0001e8000c101906 */
[----:B------:R0:W-:Y:S04]  /*2080*/  @!P1 STG.E desc[UR6][R2.64+0x700], R57 ;  /* 0x0007003902009986 */ /* 0x0001e8000c101906 */
[----:B------:R0:W-:Y:S04]  /*2090*/  @!P2 STG.E desc[UR6][R2.64+0x780], R56 ;  /* 0x000780380200a986 */ /* 0x0001e8000c101906 */
[----:B------:R0:W-:Y:S04]  /*20a0*/  @!P3 STG.E desc[UR6][R2.64+0x800], R55 ;  /* 0x000800370200b986 */ /* 0x0001e8000c101906 */
[----:B------:R0:W-:Y:S01]  /*20b0*/  @!P4 STG.E desc[UR6][R2.64+0x880], R54 ;  /* 0x000880360200c986 */ /* 0x0001e2000c101906 */
[----:B------:R-:W-:Y:S05]  /*20c0*/  @P5 EXIT ;  /* 0x000000000000594d */ /* 0x000fea0003800000 */
[----:B------:R-:W-:Y:S01]  /*20d0*/  STG.E desc[UR6][R2.64+0x900], R53 ;  /* 0x0009003502007986 */ /* 0x000fe2000c101906 */
[----:B------:R-:W-:Y:S05]  /*20e0*/  EXIT ;  /* 0x000000000000794d */ /* 0x000fea0003800000 */
.L_x_14:
[----:B------:R-:W-:Y:S01]  /*20f0*/  IMAD.MOV.U32 R38, RZ, RZ, RZ ;  /* 0x000000ffff267224 */ /* 0x000fe200078e00ff */
[C---:B------:R-:W-:Y:S01]  /*2100*/  ISETP.GT.U32.AND P0, PT, R39.reuse, 0x1f, PT ;  /* 0x0000001f2700780c */ /* 0x040fe20003f04070 */
[----:B------:R-:W-:Y:S05]  /*2110*/  WARPSYNC.ALL ;  /* 0x0000000000007948 */ /* 0x000fea0003800000 */
[----:B------:R-:W-:-:S04]  /*2120*/  IMAD.HI.U32 R0, R39, 0x15555556, R38 ;  /* 0x1555555627007827 */ /* 0x000fc800078e0026 */
[----:B------:R-:W-:-:S05]  /*2130*/  IMAD R3, R0, 0x4, R73 ;  /* 0x0000000400037824 */ /* 0x000fca00078e0249 */
[----:B------:R0:W-:Y:S01]  /*2140*/  STS [R3+0x3410], R52 ;  /* 0x0034103403007388 */ /* 0x0001e20000000800 */
[----:B------:R-:W-:Y:S06]  /*2150*/  BAR.SYNC.DEFER_BLOCKING 0x0 ;  /* 0x0000000000007b1d */ /* 0x000fec0000010000 */
[----:B------:R-:W-:Y:S05]  /*2160*/  @P0 BRA `(.L_x_25) ;  /* 0x0000000000e40947 */ /* 0x000fea0003800000 */
[C-C-:B------:R-:W-:Y:S01]  /*2170*/  IMAD R0, R39.reuse, 0x34, R73.reuse ;  /* 0x0000003427007824 */ /* 0x140fe200078e0249 */
[----:B------:R-:W-:Y:S01]  /*2180*/  UMOV UR5, 0xffffffff ;  /* 0xffffffff00057882 */ /* 0x000fe20000000000 */
[C-C-:B------:R-:W-:Y:S02]  /*2190*/  IMAD R4, R39.reuse, 0x34, R73.reuse ;  /* 0x0000003427047824 */ /* 0x140fe400078e0249 */
[----:B0-----:R-:W-:Y:S01]  /*21a0*/  IMAD R3, R39, 0x34, R73 ;  /* 0x0000003427037824 */ /* 0x001fe200078e0249 */
[----:B------:R-:W-:Y:S04]  /*21b0*/  LDS R14, [R0+0x3410] ;  /* 0x00341000000e7984 */ /* 0x000fe80000000800 */
[----:B------:R-:W-:Y:S04]  /*21c0*/  LDS R13, [R0+0x3414] ;  /* 0x00341400000d7984 */ /* 0x000fe80000000800 */
[----:B------:R-:W0:Y:S04]  /*21d0*/  LDS R12, [R0+0x3418] ;  /* 0x00341800000c7984 */ /* 0x000e280000000800 */
[----:B------:R-:W-:Y:S04]  /*21e0*/  LDS R11, [R0+0x341c] ;  /* 0x00341c00000b7984 */ /* 0x000fe80000000800 */
[----:B------:R-:W2:Y:S04]  /*21f0*/  LDS R10, [R0+0x3420] ;  /* 0x00342000000a7984 */ /* 0x000ea80000000800 */
[----:B------:R-:W-:Y:S04]  /*2200*/  LDS R9, [R0+0x3424] ;  /* 0x0034240000097984 */ /* 0x000fe80000000800 */
[----:B------:R-:W3:Y:S04]  /*2210*/  LDS R8, [R0+0x3428] ;  /* 0x0034280000087984 */ /* 0x000ee80000000800 */
[----:B-1----:R-:W-:Y:S04]  /*2220*/  LDS R7, [R0+0x342c] ;  /* 0x00342c0000077984 */ /* 0x002fe80000000800 */
[----:B------:R-:W1:Y:S04]  /*2230*/  LDS R6, [R0+0x3430] ;  /* 0x0034300000067984 */ /* 0x000e680000000800 */
[----:B------:R-:W-:Y:S04]  /*2240*/  LDS R5, [R0+0x3434] ;  /* 0x0034340000057984 */ /* 0x000fe80000000800 */
[----:B------:R-:W4:Y:S04]  /*2250*/  LDS R4, [R4+0x3438] ;  /* 0x0034380004047984 */ /* 0x000f280000000800 */
[----:B------:R-:W5:Y:S01]  /*2260*/  LDS R2, [R3+0x343c] ;  /* 0x00343c0003027984 */ /* 0x000f620000000800 */
[----:B0-----:R-:W-:-:S04]  /*2270*/  IADD3 R74, PT, PT, R12, R13, R14 ;  /* 0x0000000d0c4a7210 */ /* 0x001fc80007ffe00e */
[----:B--2---:R-:W-:-:S04]  /*2280*/  IADD3 R74, PT, PT, R10, R74, R11 ;  /* 0x0000004a0a4a7210 */ /* 0x004fc80007ffe00b */
[----:B---3--:R-:W-:-:S04]  /*2290*/  IADD3 R74, PT, PT, R8, R74, R9 ;  /* 0x0000004a084a7210 */ /* 0x008fc80007ffe009 */
[----:B-1----:R-:W-:-:S04]  /*22a0*/  IADD3 R74, PT, PT, R6, R74, R7 ;  /* 0x0000004a064a7210 */ /* 0x002fc80007ffe007 */
[----:B----4-:R-:W-:-:S05]  /*22b0*/  IADD3 R75, PT, PT, R4, R74, R5 ;  /* 0x0000004a044b7210 */ /* 0x010fca0007ffe005 */
[----:B-----5:R-:W-:Y:S01]  /*22c0*/  IMAD.IADD R2, R2, 0x1, R75 ;  /* 0x0000000102027824 */ /* 0x020fe200078e024b */
[----:B------:R-:W-:Y:S06]  /*22d0*/  BRA.DIV UR5, `(.L_x_26) ;  /* 0x0000005a05807947 */ /* 0x000fec000b800000 */
[----:B------:R-:W0:Y:S02]  /*22e0*/  SHFL.UP P0, R77, R2, 0x1, RZ ;  /* 0x04200000024d7989 */ /* 0x000e2400000000ff */
[----:B0-----:R-:W-:-:S05]  /*22f0*/  @P0 IMAD.IADD R77, R2, 0x1, R77 ;  /* 0x00000001024d0824 */ /* 0x001fca00078e024d */
[----:B------:R-:W0:Y:S02]  /*2300*/  SHFL.UP P0, R74, R77, 0x2, RZ ;  /* 0x044000004d4a7989 */ /* 0x000e2400000000ff */
[----:B0-----:R-:W-:-:S05]  /*2310*/  @P0 IMAD.IADD R74, R77, 0x1, R74 ;  /* 0x000000014d4a0824 */ /* 0x001fca00078e024a */
[----:B------:R-:W0:Y:S02]  /*2320*/  SHFL.UP P0, R77, R74, 0x4, RZ ;  /* 0x048000004a4d7989 */ /* 0x000e2400000000ff */
[----:B0-----:R-:W-:-:S05]  /*2330*/  @P0 IMAD.IADD R77, R74, 0x1, R77 ;  /* 0x000000014a4d0824 */ /* 0x001fca00078e024d */
[----:B------:R-:W0:Y:S02]  /*2340*/  SHFL.UP P0, R74, R77, 0x8, RZ ;  /* 0x050000004d4a7989 */ /* 0x000e2400000000ff */
[----:B0-----:R-:W-:-:S05]  /*2350*/  @P0 IMAD.IADD R74, R77, 0x1, R74 ;  /* 0x000000014d4a0824 */ /* 0x001fca00078e024a */
[----:B------:R0:W1:Y:S02]  /*2360*/  SHFL.UP P0, R0, R74, 0x10, RZ ;  /* 0x060000004a007989 */ /* 0x00006400000000ff */
.L_x_118:
[----:B-1----:R-:W-:-:S04]  /*2370*/  @P0 IMAD.IADD R0, R74, 0x1, R0 ;  /* 0x000000014a000824 */ /* 0x002fc800078e0200 */
[----:B------:R-:W-:-:S04]  /*2380*/  IMAD.IADD R2, R0, 0x1, -R2 ;  /* 0x0000000100027824 */ /* 0x000fc800078e0a02 */
[----:B------:R-:W-:Y:S01]  /*2390*/  IMAD.IADD R14, R14, 0x1, R2 ;  /* 0x000000010e0e7824 */ /* 0x000fe200078e0202 */
[----:B------:R2:W-:Y:S03]  /*23a0*/  STS [R3+0x3410], R2 ;  /* 0x0034100203007388 */ /* 0x0005e60000000800 */
        /* <DEDUP_REMOVED lines=19> */
[----:B------:R2:W-:Y:S04]  /*24e0*/  STS [R3+0x3438], R5 ;  /* 0x0034380503007388 */ /* 0x0005e80000000800 */
[----:B------:R2:W-:Y:S02]  /*24f0*/  STS [R3+0x343c], R4 ;  /* 0x00343c0403007388 */ /* 0x0005e40000000800 */
.L_x_25:
[----:B------:R-:W3:Y:S01]  /*2500*/  LDL R0, [R1+0x8] ;  /* 0x0000080001007983 */ /* 0x000ee20000100800 */
[----:B------:R-:W-:Y:S05]  /*2510*/  WARPSYNC.ALL ;  /* 0x0000000000007948 */ /* 0x000fea0003800000 */
[----:B--2---:R-:W-:Y:S01]  /*2520*/  IMAD.MOV.U32 R2, RZ, RZ, RZ ;  /* 0x000000ffff027224 */ /* 0x004fe200078e00ff */
[----:B------:R-:W-:Y:S01]  /*2530*/  BSSY.RECONVERGENT B0, `(.L_x_27) ;  /* 0x000002d000007945 */ /* 0x000fe20003800200 */
[----:B0-----:R-:W-:Y:S02]  /*2540*/  IMAD.MOV.U32 R3, RZ, RZ, R39 ;  /* 0x000000ffff037224 */ /* 0x001fe400078e0027 */
[----:B------:R-:W-:-:S04]  /*2550*/  IMAD.HI.U32 R2, R39, 0x15555556, R2 ;  /* 0x1555555627027827 */ /* 0x000fc800078e0002 */
[--C-:B------:R-:W-:Y:S01]  /*2560*/  IMAD R2, R2, 0x4, R73.reuse ;  /* 0x0000000402027824 */ /* 0x100fe200078e0249 */
[----:B------:R-:W-:Y:S06]  /*2570*/  BAR.SYNC.DEFER_BLOCKING 0x0 ;  /* 0x0000000000007b1d */ /* 0x000fec0000010000 */
[----:B------:R0:W2:Y:S01]  /*2580*/  LDS R3, [R2+0x3410] ;  /* 0x0034100002037984 */ /* 0x0000a20000000800 */
[----:B---3--:R-:W-:Y:S01]  /*2590*/  ISETP.NE.AND P0, PT, R0, RZ, PT ;  /* 0x000000ff0000720c */ /* 0x008fe20003f05270 */
[----:B------:R-:W-:-:S12]  /*25a0*/  IMAD R0, R39, 0x4, R73 ;  /* 0x0000000427007824 */ /* 0x000fd800078e0249 */
[----:B0-2---:R-:W-:Y:S05]  /*25b0*/  @P0 BRA `(.L_x_28) ;  /* 0x0000000000900947 */ /* 0x005fea0003800000 */
[----:B------:R-:W0:Y:S04]  /*25c0*/  LDS R10, [R0] ;  /* 0x00000000000a7984 */ /* 0x000e280000000800 */
[----:B------:R-:W2:Y:S04]  /*25d0*/  LDS R9, [R0+0x400] ;  /* 0x0004000000097984 */ /* 0x000ea80000000800 */
[----:B------:R-:W3:Y:S04]  /*25e0*/  LDS R8, [R0+0x800] ;  /* 0x0008000000087984 */ /* 0x000ee80000000800 */
[----:B-1----:R-:W1:Y:S04]  /*25f0*/  LDS R6, [R0+0xc00] ;  /* 0x000c000000067984 */ /* 0x002e680000000800 */
[----:B------:R-:W4:Y:S04]  /*2600*/  LDS R4, [R0+0x1000] ;  /* 0x0010000000047984 */ /* 0x000f280000000800 */
[----:B------:R-:W5:Y:S04]  /*2610*/  LDS R2, [R0+0x1400] ;  /* 0x0014000000027984 */ /* 0x000f680000000800 */
[----:B------:R-:W5:Y:S04]  /*2620*/  LDS R5, [R0+0x1c00] ;  /* 0x001c000000057984 */ /* 0x000f680000000800 */
[----:B------:R-:W5:Y:S04]  /*2630*/  LDS R12, [R0+0x2000] ;  /* 0x00200000000c7984 */ /* 0x000f680000000800 */
[----:B------:R-:W5:Y:S04]  /*2640*/  LDS R76, [R0+0x2400] ;  /* 0x00240000004c7984 */ /* 0x000f680000000800 */
[----:B------:R-:W5:Y:S01]  /*2650*/  LDS R74, [R0+0x2800] ;  /* 0x00280000004a7984 */ /* 0x000f620000000800 */
[----:B0-----:R-:W-:-:S03]  /*2660*/  IMAD.IADD R7, R3, 0x1, R10 ;  /* 0x0000000103077824 */ /* 0x001fc600078e020a */
[----:B------:R-:W0:Y:S01]  /*2670*/  LDS R14, [R0+0x2c00] ;  /* 0x002c0000000e7984 */ /* 0x000e220000000800 */
[----:B--2---:R-:W-:-:S03]  /*2680*/  IMAD.IADD R9, R3, 0x1, R9 ;  /* 0x0000000103097824 */ /* 0x004fc600078e0209 */
[----:B------:R-:W2:Y:S01]  /*2690*/  LDS R10, [R0+0x1800] ;  /* 0x00180000000a7984 */ /* 0x000ea20000000800 */
[----:B---3--:R-:W-:-:S03]  /*26a0*/  IMAD.IADD R11, R3, 0x1, R8 ;  /* 0x00000001030b7824 */ /* 0x008fc600078e0208 */
[----:B------:R4:W-:Y:S01]  /*26b0*/  STS [R0], R7 ;  /* 0x0000000700007388 */ /* 0x0009e20000000800 */
[----:B-1----:R-:W-:-:S03]  /*26c0*/  IMAD.IADD R13, R3, 0x1, R6 ;  /* 0x00000001030d7824 */ /* 0x002fc600078e0206 */
[----:B------:R1:W-:Y:S04]  /*26d0*/  STS [R0+0x400], R9 ;  /* 0x0004000900007388 */ /* 0x0003e80000000800 */
[----:B------:R3:W-:Y:S01]  /*26e0*/  STS [R0+0x800], R11 ;  /* 0x0008000b00007388 */ /* 0x0007e20000000800 */
[----:B----4-:R-:W-:-:S03]  /*26f0*/  IMAD.IADD R7, R3, 0x1, R4 ;  /* 0x0000000103077824 */ /* 0x010fc600078e0204 */
[----:B------:R0:W-:Y:S01]  /*2700*/  STS [R0+0xc00], R13 ;  /* 0x000c000d00007388 */ /* 0x0001e20000000800 */
[C---:B-----5:R-:W-:Y:S02]  /*2710*/  IMAD.IADD R75, R3.reuse, 0x1, R2 ;  /* 0x00000001034b7824 */ /* 0x060fe400078e0202 */
[C---:B------:R-:W-:Y:S01]  /*2720*/  IMAD.IADD R5, R3.reuse, 0x1, R5 ;  /* 0x0000000103057824 */ /* 0x040fe200078e0205 */
[----:B------:R4:W-:Y:S01]  /*2730*/  STS [R0+0x1000], R7 ;  /* 0x0010000700007388 */ /* 0x0009e20000000800 */
[----:B------:R-:W-:-:S03]  /*2740*/  IMAD.IADD R12, R3, 0x1, R12 ;  /* 0x00000001030c7824 */ /* 0x000fc600078e020c */
[----:B------:R4:W-:Y:S01]  /*2750*/  STS [R0+0x1400], R75 ;  /* 0x0014004b00007388 */ /* 0x0009e20000000800 */
[----:B-1----:R-:W-:-:S03]  /*2760*/  IMAD.IADD R9, R3, 0x1, R76 ;  /* 0x0000000103097824 */ /* 0x002fc600078e024c */
[----:B------:R4:W-:Y:S01]  /*2770*/  STS [R0+0x1c00], R5 ;  /* 0x001c000500007388 */ /* 0x0009e20000000800 */
[----:B---3--:R-:W-:-:S03]  /*2780*/  IMAD.IADD R11, R3, 0x1, R74 ;  /* 0x00000001030b7824 */ /* 0x008fc600078e024a */
[----:B------:R4:W-:Y:S01]  /*2790*/  STS [R0+0x2000], R12 ;  /* 0x0020000c00007388 */ /* 0x0009e20000000800 */
[----:B0-----:R-:W-:-:S03]  /*27a0*/  IMAD.IADD R13, R3, 0x1, R14 ;  /* 0x00000001030d7824 */ /* 0x001fc600078e020e */
[----:B------:R4:W-:Y:S01]  /*27b0*/  STS [R0+0x2400], R9 ;  /* 0x0024000900007388 */ /* 0x0009e20000000800 */
[----:B--2---:R-:W-:-:S03]  /*27c0*/  IMAD.IADD R77, R3, 0x1, R10 ;  /* 0x00000001034d7824 */ /* 0x004fc600078e020a */
[----:B------:R4:W-:Y:S04]  /*27d0*/  STS [R0+0x2800], R11 ;  /* 0x0028000b00007388 */ /* 0x0009e80000000800 */
[----:B------:R4:W-:Y:S04]  /*27e0*/  STS [R0+0x1800], R77 ;  /* 0x0018004d00007388 */ /* 0x0009e80000000800 */
[----:B------:R4:W-:Y:S02]  /*27f0*/  STS [R0+0x2c00], R13 ;  /* 0x002c000d00007388 */ /* 0x0009e40000000800 */
.L_x_28:
[----:B------:R-:W-:Y:S05]  /*2800*/  BSYNC.RECONVERGENT B0 ;  /* 0x0000000000007941 */ /* 0x000fea0003800200 */
.L_x_27:
[----:B------:R-:W-:Y:S01]  /*2810*/  BAR.SYNC.DEFER_BLOCKING 0x0 ;  /* 0x0000000000007b1d */ /* 0x000fe20000010000 */
[----:B------:R-:W-:-:S05]  /*2820*/  R2P PR, R51, 0x7f ;  /* 0x0000007f33007804 */ /* 0x000fca0000000000 */
[----:B------:R-:W-:Y:S01]  /*2830*/  BSSY.RECONVERGENT B0, `(.L_x_29) ;  /* 0x0000022000007945 */ /* 0x000fe20003800200 */
[----:B------:R-:W0:Y:S07]  /*2840*/  S2R R4, SR_LANEID ;  /* 0x0000000000047919 */ /* 0x000e2e0000000000 */
[----:B------:R-:W-:Y:S02]  /*2850*/  VOTE.ANY R2, PT, P0 ;  /* 0x0000000000027806 */ /* 0x000fe400000e0100 */
[----:B----4-:R-:W-:-:S02]  /*2860*/  VOTE.ANY R5, PT, P1 ;  /* 0x0000000000057806 */ /* 0x010fc400008e0100 */
[----:B------:R-:W-:Y:S02]  /*2870*/  @!P0 LOP3.LUT R2, RZ, R2, RZ, 0x33, !PT ;  /* 0x00000002ff028212 */ /* 0x000fe400078e33ff */
[----:B-1----:R-:W-:Y:S02]  /*2880*/  VOTE.ANY R7, PT, P2 ;  /* 0x0000000000077806 */ /* 0x002fe400010e0100 */
[----:B------:R-:W-:Y:S02]  /*2890*/  @!P1 LOP3.LUT R5, RZ, R5, RZ, 0x33, !PT ;  /* 0x00000005ff059212 */ /* 0x000fe400078e33ff */
[----:B------:R-:W-:Y:S02]  /*28a0*/  VOTE.ANY R9, PT, P3 ;  /* 0x0000000000097806 */ /* 0x000fe400018e0100 */
[----:B------:R-:W-:Y:S02]  /*28b0*/  @!P2 LOP3.LUT R7, RZ, R7, RZ, 0x33, !PT ;  /* 0x00000007ff07a212 */ /* 0x000fe400078e33ff */
[----:B------:R-:W-:-:S02]  /*28c0*/  LOP3.LUT R2, R5, R2, RZ, 0xc0, !PT ;  /* 0x0000000205027212 */ /* 0x000fc400078ec0ff */
[----:B------:R-:W-:Y:S02]  /*28d0*/  @!P3 LOP3.LUT R9, RZ, R9, RZ, 0x33, !PT ;  /* 0x00000009ff09b212 */ /* 0x000fe400078e33ff */
[----:B------:R-:W-:Y:S02]  /*28e0*/  LOP3.LUT R2, R7, R2, RZ, 0xc0, !PT ;  /* 0x0000000207027212 */ /* 0x000fe400078ec0ff */
[----:B------:R-:W-:Y:S02]  /*28f0*/  VOTE.ANY R5, PT, P4 ;  /* 0x0000000000057806 */ /* 0x000fe400020e0100 */
[----:B------:R-:W-:Y:S02]  /*2900*/  LOP3.LUT R2, R9, R2, RZ, 0xc0, !PT ;  /* 0x0000000209027212 */ /* 0x000fe400078ec0ff */
[----:B------:R-:W-:Y:S02]  /*2910*/  @!P4 LOP3.LUT R5, RZ, R5, RZ, 0x33, !PT ;  /* 0x00000005ff05c212 */ /* 0x000fe400078e33ff */
[----:B------:R-:W-:-:S02]  /*2920*/  VOTE.ANY R7, PT, P5 ;  /* 0x0000000000077806 */ /* 0x000fc400028e0100 */
[----:B------:R-:W-:Y:S02]  /*2930*/  LOP3.LUT R2, R5, R2, RZ, 0xc0, !PT ;  /* 0x0000000205027212 */ /* 0x000fe400078ec0ff */
[----:B------:R-:W-:Y:S02]  /*2940*/  LOP3.LUT P0, RZ, R51, 0x80, RZ, 0xc0, !PT ;  /* 0x0000008033ff7812 */ /* 0x000fe4000780c0ff */
[----:B------:R-:W-:Y:S02]  /*2950*/  @!P5 LOP3.LUT R7, RZ, R7, RZ, 0x33, !PT ;  /* 0x00000007ff07d212 */ /* 0x000fe400078e33ff */
[----:B------:R-:W-:Y:S02]  /*2960*/  VOTE.ANY R6, PT, P6 ;  /* 0x0000000000067806 */ /* 0x000fe400030e0100 */
[----:B------:R-:W-:Y:S02]  /*2970*/  LOP3.LUT R7, R7, R2, RZ, 0xc0, !PT ;  /* 0x0000000207077212 */ /* 0x000fe400078ec0ff */
[----:B------:R-:W1:Y:S01]  /*2980*/  S2R R2, SR_LEMASK ;  /* 0x0000000000027919 */ /* 0x000e620000003a00 */
[----:B------:R-:W-:-:S04]  /*2990*/  @!P6 LOP3.LUT R6, RZ, R6, RZ, 0x33, !PT ;  /* 0x00000006ff06e212 */ /* 0x000fc800078e33ff */
[----:B------:R-:W-:Y:S02]  /*29a0*/  VOTE.ANY R8, PT, P0 ;  /* 0x0000000000087806 */ /* 0x000fe400000e0100 */
[----:B------:R-:W-:Y:S02]  /*29b0*/  LOP3.LUT R7, R6, R7, RZ, 0xc0, !PT ;  /* 0x0000000706077212 */ /* 0x000fe400078ec0ff */
[----:B------:R-:W-:-:S04]  /*29c0*/  @!P0 LOP3.LUT R8, RZ, R8, RZ, 0x33, !PT ;  /* 0x00000008ff088212 */ /* 0x000fc800078e33ff */
[----:B------:R-:W-:Y:S01]  /*29d0*/  LOP3.LUT R9, R8, R7, RZ, 0xc0, !PT ;  /* 0x0000000708097212 */ /* 0x000fe200078ec0ff */
[----:B------:R-:W-:-:S03]  /*29e0*/  IMAD.MOV.U32 R8, RZ, RZ, RZ ;  /* 0x000000ffff087224 */ /* 0x000fc600078e00ff */
[----:B------:R-:W0:Y:S01]  /*29f0*/  FLO.U32 R7, R9 ;  /* 0x0000000900077300 */ /* 0x000e2200000e0000 */
[----:B-1----:R-:W-:Y:S02]  /*2a00*/  LOP3.LUT R5, R2, R9, RZ, 0xc0, !PT ;  /* 0x0000000902057212 */ /* 0x002fe400078ec0ff */
[----:B0-----:R-:W-:-:S05]  /*2a10*/  ISETP.NE.AND P0, PT, R4, R7, PT ;  /* 0x000000070400720c */ /* 0x001fca0003f05270 */
[----:B------:R-:W0:Y:S08]  /*2a20*/  POPC R5, R5 ;  /* 0x0000000500057309 */ /* 0x000e300000000000 */
[----:B------:R-:W-:Y:S05]  /*2a30*/  @P0 BRA `(.L_x_30) ;  /* 0x0000000000040947 */ /* 0x000fea0003800000 */
[----:B0-----:R1:W2:Y:S02]  /*2a40*/  ATOMS.ADD R8, [R30], R5 ;  /* 0x000000051e08738c */ /* 0x0012a40000000000 */
.L_x_30:
[----:B------:R-:W-:Y:S05]  /*2a50*/  BSYNC.RECONVERGENT B0 ;  /* 0x0000000000007941 */ /* 0x000fea0003800200 */
.L_x_29:
[----:B------:R-:W3:Y:S01]  /*2a60*/  LDCU UR5, c[0x0][0x3c4] ;  /* 0x00007880ff0577ac */ /* 0x000ee20008000800 */
[----:B--2---:R2:W4:Y:S01]  /*2a70*/  SHFL.IDX PT, R8, R8, R7, 0x1f ;  /* 0x00001f0708087589 */ /* 0x00452200000e0000 */
[----:B------:R-:W-:Y:S01]  /*2a80*/  BSSY.RECONVERGENT B0, `(.L_x_31) ;  /* 0x0000023000007945 */ /* 0x000fe20003800200 */
[----:B------:R-:W-:Y:S01]  /*2a90*/  IMAD.MOV.U32 R12, RZ, RZ, RZ ;  /* 0x000000ffff0c7224 */ /* 0x000fe200078e00ff */
[----:B---3--:R-:W-:-:S04]  /*2aa0*/  SHF.R.U32.HI R6, RZ, UR5, R70 ;  /* 0x00000005ff067c19 */ /* 0x008fc80008011646 */
[----:B------:R-:W-:-:S04]  /*2ab0*/  LOP3.LUT R10, R6, UR4, RZ, 0x30, !PT ;  /* 0x00000004060a7c12 */ /* 0x000fc8000f8e30ff */
[----:B------:R-:W-:-:S13]  /*2ac0*/  R2P PR, R10, 0x7f ;  /* 0x0000007f0a007804 */ /* 0x000fda0000000000 */
[----:B------:R-:W-:Y:S02]  /*2ad0*/  VOTE.ANY R6, PT, P0 ;  /* 0x0000000000067806 */ /* 0x000fe400000e0100 */
[----:B------:R-:W-:Y:S02]  /*2ae0*/  VOTE.ANY R9, PT, P1 ;  /* 0x0000000000097806 */ /* 0x000fe400008e0100 */
[----:B------:R-:W-:Y:S02]  /*2af0*/  @!P0 LOP3.LUT R6, RZ, R6, RZ, 0x33, !PT ;  /* 0x00000006ff068212 */ /* 0x000fe400078e33ff */
[----:B------:R-:W-:Y:S02]  /*2b00*/  @!P1 LOP3.LUT R9, RZ, R9, RZ, 0x33, !PT ;  /* 0x00000009ff099212 */ /* 0x000fe400078e33ff */
[----:B------:R-:W-:Y:S02]  /*2b10*/  VOTE.ANY R11, PT, P2 ;  /* 0x00000000000b7806 */ /* 0x000fe400010e0100 */
[----:B------:R-:W-:-:S02]  /*2b20*/  LOP3.LUT R6, R9, R6, RZ, 0xc0, !PT ;  /* 0x0000000609067212 */ /* 0x000fc400078ec0ff */
[----:B------:R-:W-:Y:S02]  /*2b30*/  @!P2 LOP3.LUT R11, RZ, R11, RZ, 0x33, !PT ;  /* 0x0000000bff0ba212 */ /* 0x000fe400078e33ff */
[----:B------:R-:W-:Y:S02]  /*2b40*/  VOTE.ANY R9, PT, P3 ;  /* 0x0000000000097806 */ /* 0x000fe400018e0100 */
[----:B------:R-:W-:Y:S02]  /*2b50*/  LOP3.LUT R6, R11, R6, RZ, 0xc0, !PT ;  /* 0x000000060b067212 */ /* 0x000fe400078ec0ff */
[----:B------:R-:W-:Y:S02]  /*2b60*/  @!P3 LOP3.LUT R9, RZ, R9, RZ, 0x33, !PT ;  /* 0x00000009ff09b212 */ /* 0x000fe400078e33ff */
[----:B------:R-:W-:Y:S02]  /*2b70*/  LOP3.LUT P0, RZ, R10, 0x80, RZ, 0xc0, !PT ;  /* 0x000000800aff7812 */ /* 0x000fe4000780c0ff */
[----:B------:R-:W-:-:S02]  /*2b80*/  VOTE.ANY R11, PT, P4 ;  /* 0x00000000000b7806 */ /* 0x000fc400020e0100 */
[----:B------:R-:W-:Y:S02]  /*2b90*/  LOP3.LUT R6, R9, R6, RZ, 0xc0, !PT ;  /* 0x0000000609067212 */ /* 0x000fe400078ec0ff */
[----:B------:R-:W-:Y:S02]  /*2ba0*/  VOTE.ANY R9, PT, P5 ;  /* 0x0000000000097806 */ /* 0x000fe400028e0100 */
[----:B------:R-:W-:Y:S02]  /*2bb0*/  @!P4 LOP3.LUT R11, RZ, R11, RZ, 0x33, !PT ;  /* 0x0000000bff0bc212 */ /* 0x000fe400078e33ff */
[----:B------:R-:W-:Y:S02]  /*2bc0*/  @!P5 LOP3.LUT R9, RZ, R9, RZ, 0x33, !PT ;  /* 0x00000009ff09d212 */ /* 0x000fe400078e33ff */
[----:B------:R-:W-:Y:S02]  /*2bd0*/  LOP3.LUT R6, R11, R6, RZ, 0xc0, !PT ;  /* 0x000000060b067212 */ /* 0x000fe400078ec0ff */
[----:B------:R-:W-:-:S02]  /*2be0*/  VOTE.ANY R11, PT, P6 ;  /* 0x00000000000b7806 */ /* 0x000fc400030e0100 */
[----:B------:R-:W-:Y:S02]  /*2bf0*/  LOP3.LUT R6, R9, R6, RZ, 0xc0, !PT ;  /* 0x0000000609067212 */ /* 0x000fe400078ec0ff */
[----:B------:R-:W-:Y:S02]  /*2c00*/  VOTE.ANY R9, PT, P0 ;  /* 0x0000000000097806 */ /* 0x000fe400000e0100 */
[----:B------:R-:W-:Y:S02]  /*2c10*/  @!P6 LOP3.LUT R11, RZ, R11, RZ, 0x33, !PT ;  /* 0x0000000bff0be212 */ /* 0x000fe400078e33ff */
[----:B------:R-:W-:Y:S02]  /*2c20*/  @!P0 LOP3.LUT R9, RZ, R9, RZ, 0x33, !PT ;  /* 0x00000009ff098212 */ /* 0x000fe400078e33ff */
[----:B------:R-:W-:-:S04]  /*2c30*/  LOP3.LUT R6, R11, R6, RZ, 0xc0, !PT ;  /* 0x000000060b067212 */ /* 0x000fc800078ec0ff */
[----:B------:R-:W-:-:S04]  /*2c40*/  LOP3.LUT R11, R9, R6, RZ, 0xc0, !PT ;  /* 0x00000006090b7212 */ /* 0x000fc800078ec0ff */
[----:B------:R-:W3:Y:S01]  /*2c50*/  FLO.U32 R9, R11 ;  /* 0x0000000b00097300 */ /* 0x000ee200000e0000 */
[----:B------:R-:W-:-:S07]  /*2c60*/  LOP3.LUT R6, R2, R11, RZ, 0xc0, !PT ;  /* 0x0000000b02067212 */ /* 0x000fce00078ec0ff */
[----:B------:R-:W0:Y:S01]  /*2c70*/  POPC R6, R6 ;  /* 0x0000000600067309 */ /* 0x000e220000000000 */
[----:B---3--:R-:W-:-:S13]  /*2c80*/  ISETP.NE.AND P0, PT, R4, R9, PT ;  /* 0x000000090400720c */ /* 0x008fda0003f05270 */
[----:B0-2-4-:R-:W-:Y:S05]  /*2c90*/  @P0 BRA `(.L_x_32) ;  /* 0x0000000000040947 */ /* 0x015fea0003800000 */
[----:B------:R0:W2:Y:S02]  /*2ca0*/  ATOMS.ADD R12, [R31], R6 ;  /* 0x000000061f0c738c */ /* 0x0000a40000000000 */
.L_x_32:
[----:B------:R-:W-:Y:S05]  /*2cb0*/  BSYNC.RECONVERGENT B0 ;  /* 0x0000000000007941 */ /* 0x000fea0003800200 */
.L_x_31:
[----:B------:R-:W-:Y:S01]  /*2cc0*/  R2P PR, R50, 0x7f ;  /* 0x0000007f32007804 */ /* 0x000fe20000000000 */
[----:B------:R-:W-:-:S12]  /*2cd0*/  BSSY.RECONVERGENT B0, `(.L_x_33) ;  /* 0x0000021000007945 */ /* 0x000fd80003800200 */
        /* <DEDUP_REMOVED lines=22> */
[----:B------:R-:W-:Y:S01]  /*2e40*/  LOP3.LUT R7, R14, R7, RZ, 0xc0, !PT ;  /* 0x000000070e077212 */ /* 0x000fe200078ec0ff */
[----:B------:R-:W-:-:S03]  /*2e50*/  IMAD.MOV.U32 R14, RZ, RZ, RZ ;  /* 0x000000ffff0e7224 */ /* 0x000fc600078e00ff */
[----:B------:R-:W-:Y:S02]  /*2e60*/  LOP3.LUT R13, R10, R7, RZ, 0xc0, !PT ;  /* 0x000000070a0d7212 */ /* 0x000fe400078ec0ff */
[----:B--2---:R2:W3:Y:S02]  /*2e70*/  SHFL.IDX PT, R7, R12, R9, 0x1f ;  /* 0x00001f090c077589 */ /* 0x0044e400000e0000 */
[----:B------:R-:W4:Y:S01]  /*2e80*/  FLO.U32 R11, R13 ;  /* 0x0000000d000b7300 */ /* 0x000f2200000e0000 */
[----:B------:R-:W-:-:S07]  /*2e90*/  LOP3.LUT R10, R2, R13, RZ, 0xc0, !PT ;  /* 0x0000000d020a7212 */ /* 0x000fce00078ec0ff */
[----:B------:R-:W0:Y:S01]  /*2ea0*/  POPC R10, R10 ;  /* 0x0000000a000a7309 */ /* 0x000e220000000000 */
[----:B----4-:R-:W-:-:S13]  /*2eb0*/  ISETP.NE.AND P0, PT, R4, R11, PT ;  /* 0x0000000b0400720c */ /* 0x010fda0003f05270 */
[----:B0-23--:R-:W-:Y:S05]  /*2ec0*/  @P0 BRA `(.L_x_34) ;  /* 0x0000000000040947 */ /* 0x00dfea0003800000 */
[----:B------:R0:W2:Y:S02]  /*2ed0*/  ATOMS.ADD R14, [R29], R10 ;  /* 0x0000000a1d0e738c */ /* 0x0000a40000000000 */
.L_x_34:
[----:B------:R-:W-:Y:S05]  /*2ee0*/  BSYNC.RECONVERGENT B0 ;  /* 0x0000000000007941 */ /* 0x000fea0003800200 */
.L_x_33:
[----:B------:R-:W-:Y:S01]  /*2ef0*/  R2P PR, R49, 0x7f ;  /* 0x0000007f31007804 */ /* 0x000fe20000000000 */
[----:B--2---:R2:W3:Y:S01]  /*2f00*/  SHFL.IDX PT, R11, R14, R11, 0x1f ;  /* 0x00001f0b0e0b7589 */ /* 0x0044e200000e0000 */
[----:B------:R-:W-:Y:S11]  /*2f10*/  BSSY.RECONVERGENT B0, `(.L_x_35) ;  /* 0x0000020000007945 */ /* 0x000ff60003800200 */
[----:B------:R-:W-:-:S02]  /*2f20*/  VOTE.ANY R9, PT, P0 ;  /* 0x0000000000097806 */ /* 0x000fc400000e0100 */
[----:B------:R-:W-:Y:S02]  /*2f30*/  VOTE.ANY R12, PT, P1 ;  /* 0x00000000000c7806 */ /* 0x000fe400008e0100 */
[----:B------:R-:W-:Y:S02]  /*2f40*/  @!P0 LOP3.LUT R9, RZ, R9, RZ, 0x33, !PT ;  /* 0x00000009ff098212 */ /* 0x000fe400078e33ff */
[----:B------:R-:W-:Y:S02]  /*2f50*/  @!P1 LOP3.LUT R12, RZ, R12, RZ, 0x33, !PT ;  /* 0x0000000cff0c9212 */ /* 0x000fe400078e33ff */
[----:B-1----:R-:W-:Y:S02]  /*2f60*/  VOTE.ANY R30, PT, P2 ;  /* 0x00000000001e7806 */ /* 0x002fe400010e0100 */
[----:B------:R-:W-:Y:S02]  /*2f70*/  LOP3.LUT R9, R12, R9, RZ, 0xc0, !PT ;  /* 0x000000090c097212 */ /* 0x000fe400078ec0ff */
[----:B------:R-:W-:-:S02]  /*2f80*/  @!P2 LOP3.LUT R30, RZ, R30, RZ, 0x33, !PT ;  /* 0x0000001eff1ea212 */ /* 0x000fc400078e33ff */
[----:B------:R-:W-:Y:S02]  /*2f90*/  VOTE.ANY R12, PT, P3 ;  /* 0x00000000000c7806 */ /* 0x000fe400018e0100 */
[----:B------:R-:W-:Y:S02]  /*2fa0*/  LOP3.LUT R9, R30, R9, RZ, 0xc0, !PT ;  /* 0x000000091e097212 */ /* 0x000fe400078ec0ff */
[----:B------:R-:W-:Y:S02]  /*2fb0*/  @!P3 LOP3.LUT R12, RZ, R12, RZ, 0x33, !PT ;  /* 0x0000000cff0cb212 */ /* 0x000fe400078e33ff */
[----:B------:R-:W-:Y:S02]  /*2fc0*/  LOP3.LUT P0, RZ, R49, 0x80, RZ, 0xc0, !PT ;  /* 0x0000008031ff7812 */ /* 0x000fe4000780c0ff */
[----:B------:R-:W-:Y:S02]  /*2fd0*/  VOTE.ANY R30, PT, P4 ;  /* 0x00000000001e7806 */ /* 0x000fe400020e0100 */
[----:B------:R-:W-:-:S02]  /*2fe0*/  LOP3.LUT R9, R12, R9, RZ, 0xc0, !PT ;  /* 0x000000090c097212 */ /* 0x000fc400078ec0ff */
[----:B------:R-:W-:Y:S02]  /*2ff0*/  VOTE.ANY R12, PT, P5 ;  /* 0x00000000000c7806 */ /* 0x000fe400028e0100 */
[----:B------:R-:W-:Y:S02]  /*3000*/  @!P4 LOP3.LUT R30, RZ, R30, RZ, 0x33, !PT ;  /* 0x0000001eff1ec212 */ /* 0x000fe400078e33ff */
[----:B------:R-:W-:Y:S02]  /*3010*/  @!P5 LOP3.LUT R12, RZ, R12, RZ, 0x33, !PT ;  /* 0x0000000cff0cd212 */ /* 0x000fe400078e33ff */
[----:B------:R-:W-:Y:S02]  /*3020*/  LOP3.LUT R9, R30, R9, RZ, 0xc0, !PT ;  /* 0x000000091e097212 */ /* 0x000fe400078ec0ff */
[----:B------:R-:W-:Y:S02]  /*3030*/  VOTE.ANY R30, PT, P6 ;  /* 0x00000000001e7806 */ /* 0x000fe400030e0100 */
[----:B------:R-:W-:-:S02]  /*3040*/  LOP3.LUT R9, R12, R9, RZ, 0xc0, !PT ;  /* 0x000000090c097212 */ /* 0x000fc400078ec0ff */
[----:B------:R-:W-:Y:S02]  /*3050*/  VOTE.ANY R12, PT, P0 ;  /* 0x00000000000c7806 */ /* 0x000fe400000e0100 */
[----:B------:R-:W-:Y:S02]  /*3060*/  @!P6 LOP3.LUT R30, RZ, R30, RZ, 0x33, !PT ;  /* 0x0000001eff1ee212 */ /* 0x000fe400078e33ff */
[----:B------:R-:W-:Y:S02]  /*3070*/  @!P0 LOP3.LUT R12, RZ, R12, RZ, 0x33, !PT ;  /* 0x0000000cff0c8212 */ /* 0x000fe400078e33ff */
[----:B------:R-:W-:Y:S01]  /*3080*/  LOP3.LUT R9, R30, R9, RZ, 0xc0, !PT ;  /* 0x000000091e097212 */ /* 0x000fe200078ec0ff */
[----:B------:R-:W-:-:S03]  /*3090*/  IMAD.MOV.U32 R30, RZ, RZ, RZ ;  /* 0x000000ffff1e7224 */ /* 0x000fc600078e00ff */
[----:B0-----:R-:W-:-:S04]  /*30a0*/  LOP3.LUT R29, R12, R9, RZ, 0xc0, !PT ;  /* 0x000000090c1d7212 */ /* 0x001fc800078ec0ff */
[----:B------:R-:W0:Y:S01]  /*30b0*/  FLO.U32 R13, R29 ;  /* 0x0000001d000d7300 */ /* 0x000e2200000e0000 */
[----:B------:R-:W-:-:S07]  /*30c0*/  LOP3.LUT R9, R2, R29, RZ, 0xc0, !PT ;  /* 0x0000001d02097212 */ /* 0x000fce00078ec0ff */
[----:B------:R-:W1:Y:S01]  /*30d0*/  POPC R9, R9 ;  /* 0x0000000900097309 */ /* 0x000e620000000000 */
[----:B0-----:R-:W-:-:S13]  /*30e0*/  ISETP.NE.AND P0, PT, R4, R13, PT ;  /* 0x0000000d0400720c */ /* 0x001fda0003f05270 */
[----:B-123--:R-:W-:Y:S05]  /*30f0*/  @P0 BRA `(.L_x_36) ;  /* 0x0000000000040947 */ /* 0x00efea0003800000 */
[----:B------:R0:W1:Y:S02]  /*3100*/  ATOMS.ADD R30, [R28], R9 ;  /* 0x000000091c1e738c */ /* 0x0000640000000000 */
.L_x_36:
[----:B------:R-:W-:Y:S05]  /*3110*/  BSYNC.RECONVERGENT B0 ;  /* 0x0000000000007941 */ /* 0x000fea0003800200 */
.L_x_35:
[----:B------:R-:W-:Y:S01]  /*3120*/  R2P PR, R48, 0x7f ;  /* 0x0000007f30007804 */ /* 0x000fe20000000000 */
[----:B-1----:R1:W2:Y:S01]  /*3130*/  SHFL.IDX PT, R14, R30, R13, 0x1f ;  /* 0x00001f0d1e0e7589 */ /* 0x0022a200000e0000 */
[----:B------:R-:W-:Y:S01]  /*3140*/  BSSY.RECONVERGENT B0, `(.L_x_37) ;  /* 0x0000020000007945 */ /* 0x000fe20003800200 */
[----:B0-----:R-:W-:-:S10]  /*3150*/  IMAD.MOV.U32 R28, RZ, RZ, RZ ;  /* 0x000000ffff1c7224 */ /* 0x001fd400078e00ff */
        /* <DEDUP_REMOVED lines=24> */
[----:B------:R-:W0:Y:S01]  /*32e0*/  FLO.U32 R29, R31 ;  /* 0x0000001f001d7300 */ /* 0x000e2200000e0000 */
[----:B------:R-:W-:-:S07]  /*32f0*/  LOP3.LUT R12, R2, R31, RZ, 0xc0, !PT ;  /* 0x0000001f020c7212 */ /* 0x000fce00078ec0ff */
[----:B------:R-:W3:Y:S01]  /*3300*/  POPC R12, R12 ;  /* 0x0000000c000c7309 */ /* 0x000ee20000000000 */
[----:B0-----:R-:W-:-:S13]  /*3310*/  ISETP.NE.AND P0, PT, R4, R29, PT ;  /* 0x0000001d0400720c */ /* 0x001fda0003f05270 */
[----:B-123--:R-:W-:Y:S05]  /*3320*/  @P0 BRA `(.L_x_38) ;  /* 0x0000000000040947 */ /* 0x00efea0003800000 */
[----:B------:R0:W1:Y:S02]  /*3330*/  ATOMS.ADD R28, [R27], R12 ;  /* 0x0000000c1b1c738c */ /* 0x0000640000000000 */
.L_x_38:
[----:B------:R-:W-:Y:S05]  /*3340*/  BSYNC.RECONVERGENT B0 ;  /* 0x0000000000007941 */ /* 0x000fea0003800200 */
.L_x_37:
[----:B------:R-:W-:Y:S01]  /*3350*/  R2P PR, R47, 0x7f ;  /* 0x0000007f2f007804 */ /* 0x000fe20000000000 */
[----:B01----:R0:W1:Y:S01]  /*3360*/  SHFL.IDX PT, R27, R28, R29, 0x1f ;  /* 0x00001f1d1c1b7589 */ /* 0x00306200000e0000 */
[----:B------:R-:W-:Y:S11]  /*3370*/  BSSY.RECONVERGENT B0, `(.L_x_39) ;  /* 0x0000020000007945 */ /* 0x000ff60003800200 */
[----:B------:R-:W-:-:S02]  /*3380*/  VOTE.ANY R13, PT, P0 ;  /* 0x00000000000d7806 */ /* 0x000fc400000e0100 */
[----:B------:R-:W-:Y:S02]  /*3390*/  VOTE.ANY R30, PT, P1 ;  /* 0x00000000001e7806 */ /* 0x000fe400008e0100 */
[----:B------:R-:W-:Y:S02]  /*33a0*/  @!P0 LOP3.LUT R13, RZ, R13, RZ, 0x33, !PT ;  /* 0x0000000dff0d8212 */ /* 0x000fe400078e33ff */
[----:B------:R-:W-:Y:S02]  /*33b0*/  @!P1 LOP3.LUT R30, RZ, R30, RZ, 0x33, !PT ;  /* 0x0000001eff1e9212 */ /* 0x000fe400078e33ff */
[----:B------:R-:W-:Y:S02]  /*33c0*/  VOTE.ANY R48, PT, P2 ;  /* 0x0000000000307806 */ /* 0x000fe400010e0100 */
        /* <DEDUP_REMOVED lines=17> */
[----:B------:R-:W-:-:S04]  /*34e0*/  LOP3.LUT R13, R48, R13, RZ, 0xc0, !PT ;  /* 0x0000000d300d7212 */ /* 0x000fc800078ec0ff */
[----:B------:R-:W-:Y:S01]  /*34f0*/  LOP3.LUT R47, R30, R13, RZ, 0xc0, !PT ;  /* 0x0000000d1e2f7212 */ /* 0x000fe200078ec0ff */
[----:B------:R-:W-:-:S03]  /*3500*/  IMAD.MOV.U32 R30, RZ, RZ, RZ ;  /* 0x000000ffff1e7224 */ /* 0x000fc600078e00ff */
[----:B------:R-:W2:Y:S01]  /*3510*/  FLO.U32 R31, R47 ;  /* 0x0000002f001f7300 */ /* 0x000ea200000e0000 */
[----:B------:R-:W-:-:S07]  /*3520*/  LOP3.LUT R13, R2, R47, RZ, 0xc0, !PT ;  /* 0x0000002f020d7212 */ /* 0x000fce00078ec0ff */
[----:B------:R-:W3:Y:S01]  /*3530*/  POPC R13, R13 ;  /* 0x0000000d000d7309 */ /* 0x000ee20000000000 */
[----:B--2---:R-:W-:-:S13]  /*3540*/  ISETP.NE.AND P0, PT, R4, R31, PT ;  /* 0x0000001f0400720c */ /* 0x004fda0003f05270 */
[----:B01-3--:R-:W-:Y:S05]  /*3550*/  @P0 BRA `(.L_x_40) ;  /* 0x0000000000040947 */ /* 0x00bfea0003800000 */
[----:B------:R0:W1:Y:S02]  /*3560*/  ATOMS.ADD R30, [R26], R13 ;  /* 0x0000000d1a1e738c */ /* 0x0000640000000000 */
.L_x_40:
[----:B------:R-:W-:Y:S05]  /*3570*/  BSYNC.RECONVERGENT B0 ;  /* 0x0000000000007941 */ /* 0x000fea0003800200 */
.L_x_39:
[----:B------:R-:W-:Y:S01]  /*3580*/  R2P PR, R46, 0x7f ;  /* 0x0000007f2e007804 */ /* 0x000fe20000000000 */
[----:B-1----:R1:W2:Y:S01]  /*3590*/  SHFL.IDX PT, R28, R30, R31, 0x1f ;  /* 0x00001f1f1e1c7589 */ /* 0x0022a200000e0000 */
[----:B------:R-:W-:Y:S11]  /*35a0*/  BSSY.RECONVERGENT B0, `(.L_x_41) ;  /* 0x0000020000007945 */ /* 0x000ff60003800200 */
[----:B0-----:R-:W-:-:S02]  /*35b0*/  VOTE.ANY R26, PT, P0 ;  /* 0x00000000001a7806 */ /* 0x001fc400000e0100 */
        /* <DEDUP_REMOVED lines=9> */
[----:B------:R-:W-:Y:S01]  /*3650*/  LOP3.LUT P0, RZ, R46, 0x80, RZ, 0xc0, !PT ;  /* 0x000000802eff7812 */ /* 0x000fe2000780c0ff */
[----:B------:R-:W-:Y:S01]  /*3660*/  IMAD.MOV.U32 R46, RZ, RZ, RZ ;  /* 0x000000ffff2e7224 */ /* 0x000fe200078e00ff */
        /* <DEDUP_REMOVED lines=19> */
.L_x_42:
[----:B------:R-:W-:Y:S05]  /*37a0*/  BSYNC.RECONVERGENT B0 ;  /* 0x0000000000007941 */ /* 0x000fea0003800200 */
.L_x_41:
        /* <DEDUP_REMOVED lines=27> */
[----:B------:R-:W-:-:S04]  /*3960*/  LOP3.LUT R45, R30, R25, RZ, 0xc0, !PT ;  /* 0x000000191e2d7212 */ /* 0x000fc800078ec0ff */
[----:B------:R-:W0:Y:S01]  /*3970*/  FLO.U32 R31, R45 ;  /* 0x0000002d001f7300 */ /* 0x000e2200000e0000 */
[----:B------:R-:W-:-:S07]  /*3980*/  LOP3.LUT R25, R2, R45, RZ, 0xc0, !PT ;  /* 0x0000002d02197212 */ /* 0x000fce00078ec0ff */
[----:B------:R-:W3:Y:S01]  /*3990*/  POPC R25, R25 ;  /* 0x0000001900197309 */ /* 0x000ee20000000000 */
[----:B0-----:R-:W-:-:S13]  /*39a0*/  ISETP.NE.AND P0, PT, R4, R31, PT ;  /* 0x0000001f0400720c */ /* 0x001fda0003f05270 */
[----:B-123--:R-:W-:Y:S05]  /*39b0*/  @P0 BRA `(.L_x_44) ;  /* 0x0000000000080947 */ /* 0x00efea0003800000 */
[----:B------:R-:W2:Y:S04]  /*39c0*/  LDL.LU R47, [R1+0x4] ;  /* 0x00000400012f7983 */ /* 0x000ea80000300800 */
[----:B--2---:R0:W1:Y:S02]  /*39d0*/  ATOMS.ADD R48, [R47], R25 ;  /* 0x000000192f30738c */ /* 0x0040640000000000 */
.L_x_44:
[----:B------:R-:W-:Y:S05]  /*39e0*/  BSYNC.RECONVERGENT B0 ;  /* 0x0000000000007941 */ /* 0x000fea0003800200 */
.L_x_43:
[----:B------:R-:W-:Y:S01]  /*39f0*/  R2P PR, R44, 0x7f ;  /* 0x0000007f2c007804 */ /* 0x000fe20000000000 */
[----:B------:R-:W-:Y:S01]  /*3a00*/  BSSY.RECONVERGENT B0, `(.L_x_45) ;  /* 0x0000022000007945 */ /* 0x000fe20003800200 */
[----:B------:R-:W-:-:S11]  /*3a10*/  IMAD.MOV.U32 R46, RZ, RZ, RZ ;  /* 0x000000ffff2e7224 */ /* 0x000fd600078e00ff */
[----:B------:R-:W-:Y:S02]  /*3a20*/  VOTE.ANY R30, PT, P0 ;  /* 0x00000000001e7806 */ /* 0x000fe400000e0100 */
[----:B------:R-:W-:Y:S02]  /*3a30*/  VOTE.ANY R45, PT, P1 ;  /* 0x00000000002d7806 */ /* 0x000fe400008e0100 */
[----:B------:R-:W-:Y:S02]  /*3a40*/  @!P0 LOP3.LUT R30, RZ, R30, RZ, 0x33, !PT ;  /* 0x0000001eff1e8212 */ /* 0x000fe400078e33ff */
[----:B------:R-:W-:Y:S02]  /*3a50*/  @!P1 LOP3.LUT R45, RZ, R45, RZ, 0x33, !PT ;  /* 0x0000002dff2d9212 */ /* 0x000fe400078e33ff */
[----:B0-----:R-:W-:Y:S02]  /*3a60*/  VOTE.ANY R47, PT, P2 ;  /* 0x00000000002f7806 */ /* 0x001fe400010e0100 */
[----:B------:R-:W-:-:S02]  /*3a70*/  LOP3.LUT R30, R45, R30, RZ, 0xc0, !PT ;  /* 0x0000001e2d1e7212 */ /* 0x000fc400078ec0ff */
[----:B------:R-:W-:Y:S02]  /*3a80*/  @!P2 LOP3.LUT R47, RZ, R47, RZ, 0x33, !PT ;  /* 0x0000002fff2fa212 */ /* 0x000fe400078e33ff */
[----:B------:R-:W-:Y:S02]  /*3a90*/  VOTE.ANY R45, PT, P3 ;  /* 0x00000000002d7806 */ /* 0x000fe400018e0100 */
[----:B------:R-:W-:Y:S02]  /*3aa0*/  LOP3.LUT R30, R47, R30, RZ, 0xc0, !PT ;  /* 0x0000001e2f1e7212 */ /* 0x000fe400078ec0ff */
[----:B------:R-:W-:Y:S02]  /*3ab0*/  @!P3 LOP3.LUT R45, RZ, R45, RZ, 0x33, !PT ;  /* 0x0000002dff2db212 */ /* 0x000fe400078e33ff */
[----:B------:R-:W-:Y:S02]  /*3ac0*/  LOP3.LUT P0, RZ, R44, 0x80, RZ, 0xc0, !PT ;  /* 0x000000802cff7812 */ /* 0x000fe4000780c0ff */
[----:B------:R-:W-:Y:S01]  /*3ad0*/  VOTE.ANY R47, PT, P4 ;  /* 0x00000000002f7806 */ /* 0x000fe200020e0100 */
[----:B-1----:R0:W1:Y:S01]  /*3ae0*/  SHFL.IDX PT, R44, R48, R31, 0x1f ;  /* 0x00001f1f302c7589 */ /* 0x00206200000e0000 */
        /* <DEDUP_REMOVED lines=12> */
[----:B------:R-:W2:Y:S01]  /*3bb0*/  FLO.U32 R45, R47 ;  /* 0x0000002f002d7300 */ /* 0x000ea200000e0000 */
[----:B------:R-:W-:-:S07]  /*3bc0*/  LOP3.LUT R30, R2, R47, RZ, 0xc0, !PT ;  /* 0x0000002f021e7212 */ /* 0x000fce00078ec0ff */
[----:B------:R-:W3:Y:S01]  /*3bd0*/  POPC R30, R30 ;  /* 0x0000001e001e7309 */ /* 0x000ee20000000000 */
[----:B--2---:R-:W-:-:S13]  /*3be0*/  ISETP.NE.AND P0, PT, R4, R45, PT ;  /* 0x0000002d0400720c */ /* 0x004fda0003f05270 */
[----:B01-3--:R-:W-:Y:S05]  /*3bf0*/  @P0 BRA `(.L_x_46) ;  /* 0x0000000000080947 */ /* 0x00bfea0003800000 */
[----:B------:R-:W2:Y:S04]  /*3c00*/  LDL.LU R49, [R1] ;  /* 0x0000000001317983 */ /* 0x000ea80000300800 */
[----:B--2---:R0:W1:Y:S02]  /*3c10*/  ATOMS.ADD R46, [R49], R30 ;  /* 0x0000001e312e738c */ /* 0x0040640000000000 */
.L_x_46:
[----:B------:R-:W-:Y:S05]  /*3c20*/  BSYNC.RECONVERGENT B0 ;  /* 0x0000000000007941 */ /* 0x000fea0003800200 */
.L_x_45:
        /* <DEDUP_REMOVED lines=13> */
[----:B------:R-:W-:Y:S01]  /*3d00*/  VOTE.ANY R50, PT, P4 ;  /* 0x0000000000327806 */ /* 0x000fe200020e0100 */
[----:B-1----:R1:W2:Y:S01]  /*3d10*/  SHFL.IDX PT, R43, R46, R45, 0x1f ;  /* 0x00001f2d2e2b7589 */ /* 0x0022a200000e0000 */
        /* <DEDUP_REMOVED lines=11> */
[----:B0-----:R-:W-:Y:S01]  /*3dd0*/  LOP3.LUT R49, R48, R31, RZ, 0xc0, !PT ;  /* 0x0000001f30317212 */ /* 0x001fe200078ec0ff */
[----:B------:R-:W-:-:S03]  /*3de0*/  IMAD.MOV.U32 R48, RZ, RZ, RZ ;  /* 0x000000ffff307224 */ /* 0x000fc600078e00ff */
[----:B------:R-:W0:Y:S01]  /*3df0*/  FLO.U32 R47, R49 ;  /* 0x00000031002f7300 */ /* 0x000e2200000e0000 */
[----:B------:R-:W-:-:S07]  /*3e00*/  LOP3.LUT R31, R2, R49, RZ, 0xc0, !PT ;  /* 0x00000031021f7212 */ /* 0x000fce00078ec0ff */
[----:B------:R-:W3:Y:S01]  /*3e10*/  POPC R31, R31 ;  /* 0x0000001f001f7309 */ /* 0x000ee20000000000 */
[----:B0-----:R-:W-:-:S13]  /*3e20*/  ISETP.NE.AND P0, PT, R4, R47, PT ;  /* 0x0000002f0400720c */ /* 0x001fda0003f05270 */
[----:B-123--:R-:W-:Y:S05]  /*3e30*/  @P0 BRA `(.L_x_48) ;  /* 0x0000000000040947 */ /* 0x00efea0003800000 */
[----:B------:R0:W1:Y:S02]  /*3e40*/  ATOMS.ADD R48, [R24], R31 ;  /* 0x0000001f1830738c */ /* 0x0000640000000000 */
.L_x_48:
[----:B------:R-:W-:Y:S05]  /*3e50*/  BSYNC.RECONVERGENT B0 ;  /* 0x0000000000007941 */ /* 0x000fea0003800200 */
.L_x_47:
[----:B------:R-:W-:Y:S01]  /*3e60*/  R2P PR, R42, 0x7f ;  /* 0x0000007f2a007804 */ /* 0x000fe20000000000 */
[----:B------:R-:W-:Y:S01]  /*3e70*/  BSSY.RECONVERGENT B0, `(.L_x_49) ;  /* 0x0000021000007945 */ /* 0x000fe20003800200 */
[----:B------:R-:W-:-:S11]  /*3e80*/  IMAD.MOV.U32 R46, RZ, RZ, RZ ;  /* 0x000000ffff2e7224 */ /* 0x000fd600078e00ff */
[----:B0-----:R-:W-:Y:S02]  /*3e90*/  VOTE.ANY R24, PT, P0 ;  /* 0x0000000000187806 */ /* 0x001fe400000e0100 */
        /* <DEDUP_REMOVED lines=29> */
[----:B------:R0:W1:Y:S02]  /*4070*/  ATOMS.ADD R46, [R23], R24 ;  /* 0x00000018172e738c */ /* 0x0000640000000000 */
.L_x_50:
[----:B------:R-:W-:Y:S05]  /*4080*/  BSYNC.RECONVERGENT B0 ;  /* 0x0000000000007941 */ /* 0x000fea0003800200 */
.L_x_49:
[----:B------:R-:W-:Y:S01]  /*4090*/  R2P PR, R41, 0x7f ;  /* 0x0000007f29007804 */ /* 0x000fe20000000000 */
[----:B------:R-:W-:-:S12]  /*40a0*/  BSSY.RECONVERGENT B0, `(.L_x_51) ;  /* 0x0000021000007945 */ /* 0x000fd80003800200 */
        /* <DEDUP_REMOVED lines=23> */
[----:B------:R-:W-:Y:S01]  /*4220*/  LOP3.LUT R49, R48, R23, RZ, 0xc0, !PT ;  /* 0x0000001730317212 */ /* 0x000fe200078ec0ff */
[----:B------:R-:W-:Y:S01]  /*4230*/  IMAD.MOV.U32 R48, RZ, RZ, RZ ;  /* 0x000000ffff307224 */ /* 0x000fe200078e00ff */
[----:B-1----:R0:W1:Y:S02]  /*4240*/  SHFL.IDX PT, R23, R46, R45, 0x1f ;  /* 0x00001f2d2e177589 */ /* 0x00206400000e0000 */
[----:B------:R-:W2:Y:S01]  /*4250*/  FLO.U32 R47, R49 ;  /* 0x00000031002f7300 */ /* 0x000ea200000e0000 */
[----:B------:R-:W-:-:S07]  /*4260*/  LOP3.LUT R41, R2, R49, RZ, 0xc0, !PT ;  /* 0x0000003102297212 */ /* 0x000fce00078ec0ff */
[----:B------:R-:W3:Y:S01]  /*4270*/  POPC R41, R41 ;  /* 0x0000002900297309 */ /* 0x000ee20000000000 */
[----:B--2---:R-:W-:-:S13]  /*4280*/  ISETP.NE.AND P0, PT, R4, R47, PT ;  /* 0x0000002f0400720c */ /* 0x004fda0003f05270 */
[----:B01-3--:R-:W-:Y:S05]  /*4290*/  @P0 BRA `(.L_x_52) ;  /* 0x0000000000040947 */ /* 0x00bfea0003800000 */
[----:B------:R0:W1:Y:S02]  /*42a0*/  ATOMS.ADD R48, [R22], R41 ;  /* 0x000000291630738c */ /* 0x0000640000000000 */
.L_x_52:
[----:B------:R-:W-:Y:S05]  /*42b0*/  BSYNC.RECONVERGENT B0 ;  /* 0x0000000000007941 */ /* 0x000fea0003800200 */
.L_x_51:
        /* <DEDUP_REMOVED lines=34> */
.L_x_54:
[----:B------:R-:W-:Y:S05]  /*44e0*/  BSYNC.RECONVERGENT B0 ;  /* 0x0000000000007941 */ /* 0x000fea0003800200 */
.L_x_53:
        /* <DEDUP_REMOVED lines=34> */
.L_x_56:
[----:B------:R-:W-:Y:S05]  /*4710*/  BSYNC.RECONVERGENT B0 ;  /* 0x0000000000007941 */ /* 0x000fea0003800200 */
.L_x_55:
        /* <DEDUP_REMOVED lines=34> */
.L_x_58:
[----:B------:R-:W-:Y:S05]  /*4940*/  BSYNC.RECONVERGENT B0 ;  /* 0x0000000000007941 */ /* 0x000fea0003800200 */
.L_x_57:
        /* <DEDUP_REMOVED lines=34> */
.L_x_60:
[----:B------:R-:W-:Y:S05]  /*4b70*/  BSYNC.RECONVERGENT B0 ;  /* 0x0000000000007941 */ /* 0x000fea0003800200 */
.L_x_59:
        /* <DEDUP_REMOVED lines=26> */
[----:B------:R-:W-:Y:S02]  /*4d20*/  LOP3.LUT R49, R45, R18, RZ, 0xc0, !PT ;  /* 0x000000122d317212 */ /* 0x000fe400078ec0ff */
[----:B-1----:R0:W1:Y:S02]  /*4d30*/  SHFL.IDX PT, R18, R48, R47, 0x1f ;  /* 0x00001f2f30127589 */ /* 0x00206400000e0000 */
[----:B------:R-:W2:Y:S01]  /*4d40*/  FLO.U32 R45, R49 ;  /* 0x00000031002d7300 */ /* 0x000ea200000e0000 */
[----:B------:R-:W-:-:S07]  /*4d50*/  LOP3.LUT R34, R2, R49, RZ, 0xc0, !PT ;  /* 0x0000003102227212 */ /* 0x000fce00078ec0ff */
[----:B------:R-:W3:Y:S01]  /*4d60*/  POPC R34, R34 ;  /* 0x0000002200227309 */ /* 0x000ee20000000000 */
[----:B--2---:R-:W-:-:S13]  /*4d70*/  ISETP.NE.AND P0, PT, R4, R45, PT ;  /* 0x0000002d0400720c */ /* 0x004fda0003f05270 */
[----:B01-3--:R-:W-:Y:S05]  /*4d80*/  @P0 BRA `(.L_x_62) ;  /* 0x0000000000040947 */ /* 0x00bfea0003800000 */
[----:B------:R0:W1:Y:S02]  /*4d90*/  ATOMS.ADD R46, [R17], R34 ;  /* 0x00000022112e738c */ /* 0x0000640000000000 */
.L_x_62:
[----:B------:R-:W-:Y:S05]  /*4da0*/  BSYNC.RECONVERGENT B0 ;  /* 0x0000000000007941 */ /* 0x000fea0003800200 */
.L_x_61:
        /* <DEDUP_REMOVED lines=28> */
[----:B------:R-:W0:Y:S01]  /*4f70*/  FLO.U32 R33, R47 ;  /* 0x0000002f00217300 */ /* 0x000e2200000e0000 */
[----:B------:R-:W-:-:S07]  /*4f80*/  LOP3.LUT R17, R2, R47, RZ, 0xc0, !PT ;  /* 0x0000002f02117212 */ /* 0x000fce00078ec0ff */
[----:B------:R-:W3:Y:S01]  /*4f90*/  POPC R17, R17 ;  /* 0x0000001100117309 */ /* 0x000ee20000000000 */
[----:B0-----:R-:W-:-:S13]  /*4fa0*/  ISETP.NE.AND P0, PT, R4, R33, PT ;  /* 0x000000210400720c */ /* 0x001fda0003f05270 */
[----:B-123--:R-:W-:Y:S05]  /*4fb0*/  @P0 BRA `(.L_x_64) ;  /* 0x0000000000040947 */ /* 0x00efea0003800000 */
[----:B------:R0:W1:Y:S02]  /*4fc0*/  ATOMS.ADD R48, [R16], R17 ;  /* 0x000000111030738c */ /* 0x0000640000000000 */
.L_x_64:
[----:B------:R-:W-:Y:S05]  /*4fd0*/  BSYNC.RECONVERGENT B0 ;  /* 0x0000000000007941 */ /* 0x000fea0003800200 */
.L_x_63:
[----:B------:R-:W-:Y:S01]  /*4fe0*/  R2P PR, R32, 0x7f ;  /* 0x0000007f20007804 */ /* 0x000fe20000000000 */
[----:B-1----:R1:W2:Y:S01]  /*4ff0*/  SHFL.IDX PT, R48, R48, R33, 0x1f ;  /* 0x00001f2130307589 */ /* 0x0022a200000e0000 */
[----:B------:R-:W-:Y:S01]  /*5000*/  BSSY.RECONVERGENT B0, `(.L_x_65) ;  /* 0x0000021000007945 */ /* 0x000fe20003800200 */
[----:B------:R-:W-:Y:S02]  /*5010*/  IMAD.IADD R8, R5, 0x1, R8 ;  /* 0x0000000105087824 */ /* 0x000fe400078e0208 */
[----:B------:R-:W-:-:S08]  /*5020*/  IMAD.MOV.U32 R5, RZ, RZ, RZ ;  /* 0x000000ffff057224 */ /* 0x000fd000078e00ff */
        /* <DEDUP_REMOVED lines=30> */
.L_x_66:
[----:B------:R-:W-:Y:S05]  /*5210*/  BSYNC.RECONVERGENT B0 ;  /* 0x0000000000007941 */ /* 0x000fea0003800200 */
.L_x_65:
[----:B------:R-:W2:Y:S01]  /*5220*/  LDL.LU R4, [R1+0x8] ;  /* 0x0000080001047983 */ /* 0x000ea20000300800 */
[----:B------:R-:W-:Y:S01]  /*5230*/  IMAD.IADD R6, R6, 0x1, R7 ;  /* 0x0000000106067824 */ /* 0x000fe200078e0207 */
[----:B------:R-:W-:Y:S01]  /*5240*/  BSSY B1, `(.L_x_67) ;  /* 0x000006c000017945 */ /* 0x000fe20003800000 */
[----:B------:R-:W-:Y:S01]  /*5250*/  IMAD.IADD R10, R10, 0x1, R11 ;  /* 0x000000010a0a7824 */ /* 0x000fe200078e020b */
[----:B-1----:R-:W0:Y:S01]  /*5260*/  SHFL.IDX PT, R5, R5, R16, 0x1f ;  /* 0x00001f1005057589 */ /* 0x002e2200000e0000 */
[----:B------:R-:W-:Y:S02]  /*5270*/  IMAD.IADD R14, R9, 0x1, R14 ;  /* 0x00000001090e7824 */ /* 0x000fe400078e020e */
[--C-:B------:R-:W-:Y:S01]  /*5280*/  IMAD R8, R8, 0x4, R73.reuse ;  /* 0x0000000408087824 */ /* 0x100fe200078e0249 */
[----:B------:R-:W-:Y:S01]  /*5290*/  BAR.SYNC.DEFER_BLOCKING 0x0 ;  /* 0x0000000000007b1d */ /* 0x000fe20000010000 */
[----:B------:R-:W-:Y:S02]  /*52a0*/  IMAD.IADD R28, R13, 0x1, R28 ;  /* 0x000000010d1c7824 */ /* 0x000fe400078e021c */
[----:B------:R-:W-:-:S02]  /*52b0*/  IMAD R7, R6, 0x4, R73 ;  /* 0x0000000406077824 */ /* 0x000fc400078e0249 */
[----:B------:R-:W-:Y:S02]  /*52c0*/  IMAD.IADD R26, R26, 0x1, R29 ;  /* 0x000000011a1a7824 */ /* 0x000fe400078e021d */
[--C-:B------:R-:W-:Y:S02]  /*52d0*/  IMAD R10, R10, 0x4, R73.reuse ;  /* 0x000000040a0a7824 */ /* 0x100fe400078e0249 */
[----:B------:R-:W-:Y:S02]  /*52e0*/  IMAD.IADD R44, R25, 0x1, R44 ;  /* 0x00000001192c7824 */ /* 0x000fe400078e022c */
[----:B------:R-:W-:Y:S02]  /*52f0*/  IMAD R9, R14, 0x4, R73 ;  /* 0x000000040e097824 */ /* 0x000fe400078e0249 */
[----:B------:R-:W-:Y:S02]  /*5300*/  IMAD.IADD R42, R31, 0x1, R42 ;  /* 0x000000011f2a7824 */ /* 0x000fe400078e022a */
[----:B------:R-:W-:-:S02]  /*5310*/  IMAD.IADD R24, R24, 0x1, R23 ;  /* 0x0000000118187824 */ /* 0x000fc400078e0217 */
[----:B------:R-:W-:Y:S02]  /*5320*/  IMAD R6, R26, 0x4, R73 ;  /* 0x000000041a067824 */ /* 0x000fe400078e0249 */
[----:B------:R-:W-:Y:S02]  /*5330*/  IMAD.IADD R40, R41, 0x1, R40 ;  /* 0x0000000129287824 */ /* 0x000fe400078e0228 */
[----:B0-----:R-:W-:Y:S02]  /*5340*/  IMAD.IADD R2, R2, 0x1, R5 ;  /* 0x0000000102027824 */ /* 0x001fe400078e0205 */
[--C-:B------:R-:W-:Y:S01]  /*5350*/  IMAD R5, R28, 0x4, R73.reuse ;  /* 0x000000041c057824 */ /* 0x100fe200078e0249 */
[----:B------:R0:W-:Y:S01]  /*5360*/  STS [R8+-0x4], R71 ;  /* 0xfffffc4708007388 */ /* 0x0001e20000000800 */
[----:B------:R-:W-:Y:S02]  /*5370*/  IMAD R11, R44, 0x4, R73 ;  /* 0x000000042c0b7824 */ /* 0x000fe400078e0249 */
[----:B------:R-:W-:Y:S01]  /*5380*/  IMAD.IADD R22, R22, 0x1, R37 ;  /* 0x0000000116167824 */ /* 0x000fe200078e0225 */
[----:B------:R1:W-:Y:S01]  /*5390*/  STS [R7+-0x4], R70 ;  /* 0xfffffc4607007388 */ /* 0x0003e20000000800 */
[----:B------:R-:W-:-:S02]  /*53a0*/  IMAD.IADD R36, R21, 0x1, R36 ;  /* 0x0000000115247824 */ /* 0x000fc400078e0224 */
[----:B------:R-:W-:Y:S01]  /*53b0*/  IMAD.IADD R20, R20, 0x1, R35 ;  /* 0x0000000114147824 */ /* 0x000fe200078e0223 */
[----:B------:R3:W-:Y:S01]  /*53c0*/  STS [R10+-0x4], R69 ;  /* 0xfffffc450a007388 */ /* 0x0007e20000000800 */
[----:B------:R-:W-:Y:S02]  /*53d0*/  IMAD.IADD R18, R19, 0x1, R18 ;  /* 0x0000000113127824 */ /* 0x000fe400078e0212 */
[----:B0-----:R-:W-:Y:S01]  /*53e0*/  IMAD R8, R24, 0x4, R73 ;  /* 0x0000000418087824 */ /* 0x001fe200078e0249 */
[----:B------:R0:W-:Y:S01]  /*53f0*/  STS [R9+-0x4], R68 ;  /* 0xfffffc4409007388 */ /* 0x0001e20000000800 */
[----:B------:R-:W-:Y:S02]  /*5400*/  IMAD.IADD R34, R34, 0x1, R45 ;  /* 0x0000000122227824 */ /* 0x000fe400078e022d */
[----:B-1----:R-:W-:Y:S02]  /*5410*/  IMAD R7, R42, 0x4, R73 ;  /* 0x000000042a077824 */ /* 0x002fe400078e0249 */
[----:B------:R-:W-:-:S02]  /*5420*/  IMAD.IADD R48, R17, 0x1, R48 ;  /* 0x0000000111307824 */ /* 0x000fc400078e0230 */
[--C-:B---3--:R-:W-:Y:S02]  /*5430*/  IMAD R10, R22, 0x4, R73.reuse ;  /* 0x00000004160a7824 */ /* 0x108fe400078e0249 */
[--C-:B------:R-:W-:Y:S02]  /*5440*/  IMAD R13, R36, 0x4, R73.reuse ;  /* 0x00000004240d7824 */ /* 0x100fe400078e0249 */
[--C-:B0-----:R-:W-:Y:S02]  /*5450*/  IMAD R9, R40, 0x4, R73.reuse ;  /* 0x0000000428097824 */ /* 0x101fe400078e0249 */
[----:B------:R-:W-:Y:S01]  /*5460*/  IMAD R2, R2, 0x4, R73 ;  /* 0x0000000402027824 */ /* 0x000fe200078e0249 */
[----:B--2---:R-:W-:Y:S01]  /*5470*/  ISETP.NE.AND P0, PT, R4, RZ, PT ;  /* 0x000000ff0400720c */ /* 0x004fe20003f05270 */
[----:B------:R-:W-:Y:S02]  /*5480*/  IMAD.IADD R4, R12, 0x1, R27 ;  /* 0x000000010c047824 */ /* 0x000fe400078e021b */
[----:B------:R-:W-:-:S02]  /*5490*/  IMAD.IADD R12, R30, 0x1, R43 ;  /* 0x000000011e0c7824 */ /* 0x000fc400078e022b */
[--C-:B------:R-:W-:Y:S02]  /*54a0*/  IMAD R4, R4, 0x4, R73.reuse ;  /* 0x0000000404047824 */ /* 0x100fe400078e0249 */
[----:B------:R-:W-:-:S03]  /*54b0*/  IMAD R12, R12, 0x4, R73 ;  /* 0x000000040c0c7824 */ /* 0x000fc600078e0249 */
[----:B------:R0:W-:Y:S04]  /*54c0*/  STS [R4+-0x4], R67 ;  /* 0xfffffc4304007388 */ /* 0x0001e80000000800 */
[----:B------:R1:W-:Y:S04]  /*54d0*/  STS [R5+-0x4], R66 ;  /* 0xfffffc4205007388 */ /* 0x0003e80000000800 */
[----:B------:R2:W-:Y:S01]  /*54e0*/  STS [R6+-0x4], R65 ;  /* 0xfffffc4106007388 */ /* 0x0005e20000000800 */
[----:B0-----:R-:W-:-:S03]  /*54f0*/  IMAD R4, R20, 0x4, R73 ;  /* 0x0000000414047824 */ /* 0x001fc600078e0249 */
[----:B------:R0:W-:Y:S01]  /*5500*/  STS [R11+-0x4], R64 ;  /* 0xfffffc400b007388 */ /* 0x0001e20000000800 */
[----:B-1----:R-:W-:-:S03]  /*5510*/  IMAD R5, R18, 0x4, R73 ;  /* 0x0000000412057824 */ /* 0x002fc600078e0249 */
[----:B------:R-:W-:Y:S01]  /*5520*/  STS [R12+-0x4], R63 ;  /* 0xfffffc3f0c007388 */ /* 0x000fe20000000800 */
[----:B--2---:R-:W-:-:S03]  /*5530*/  IMAD R6, R34, 0x4, R73 ;  /* 0x0000000422067824 */ /* 0x004fc600078e0249 */
[----:B------:R-:W-:Y:S01]  /*5540*/  STS [R7+-0x4], R62 ;  /* 0xfffffc3e07007388 */ /* 0x000fe20000000800 */
[----:B0-----:R-:W-:-:S03]  /*5550*/  IMAD R11, R48, 0x4, R73 ;  /* 0x00000004300b7824 */ /* 0x001fc600078e0249 */
[----:B------:R-:W-:Y:S04]  /*5560*/  STS [R8+-0x4], R61 ;  /* 0xfffffc3d08007388 */ /* 0x000fe80000000800 */
[----:B------:R-:W-:Y:S04]  /*5570*/  STS [R9+-0x4], R60 ;  /* 0xfffffc3c09007388 */ /* 0x000fe80000000800 */
[----:B------:R-:W-:Y:S04]  /*5580*/  STS [R10+-0x4], R59 ;  /* 0xfffffc3b0a007388 */ /* 0x000fe80000000800 */
[----:B------:R0:W-:Y:S04]  /*5590*/  STS [R13+-0x4], R58 ;  /* 0xfffffc3a0d007388 */ /* 0x0001e80000000800 */
[----:B------:R1:W-:Y:S04]  /*55a0*/  STS [R4+-0x4], R57 ;  /* 0xfffffc3904007388 */ /* 0x0003e80000000800 */
[----:B------:R1:W-:Y:S01]  /*55b0*/  STS [R5+-0x4], R56 ;  /* 0xfffffc3805007388 */ /* 0x0003e20000000800 */
[----:B0-----:R-:W-:-:S03]  /*55c0*/  IMAD R13, R39, 0x8, R73 ;  /* 0x00000008270d7824 */ /* 0x001fc600078e0249 */
[----:B------:R1:W-:Y:S04]  /*55d0*/  STS [R6+-0x4], R55 ;  /* 0xfffffc3706007388 */ /* 0x0003e80000000800 */
[----:B------:R1:W-:Y:S04]  /*55e0*/  STS [R11+-0x4], R54 ;  /* 0xfffffc360b007388 */ /* 0x0003e80000000800 */
[----:B------:R1:W-:Y:S01]  /*55f0*/  STS [R2+-0x4], R53 ;  /* 0xfffffc3502007388 */ /* 0x0003e20000000800 */
[----:B------:R-:W-:Y:S05]  /*5600*/  @P0 BRA `(.L_x_68) ;  /* 0x0000000000bc0947 */ /* 0x000fea0003800000 */
[----:B------:R-:W1:Y:S02]  /*5610*/  LDCU.64 UR8, c[0x0][0x398] ;  /* 0x00007300ff0877ac */ /* 0x000e640008000a00 */
[----:B-1----:R-:W-:-:S04]  /*5620*/  LEA R6, P0, R39, UR8, 0x3 ;  /* 0x0000000827067c11 */ /* 0x002fc8000f8018ff */
[----:B------:R-:W-:-:S05]  /*5630*/  LEA.HI.X R7, R39, UR9, RZ, 0x3, P0 ;  /* 0x0000000927077c11 */ /* 0x000fca00080f1cff */
[----:B------:R-:W2:Y:S01]  /*5640*/  LDG.E.64 R4, desc[UR6][R6.64] ;  /* 0x0000000606047981 */ /* 0x000ea2000c1e1b00 */
[----:B------:R-:W-:Y:S02]  /*5650*/  SHF.R.S32.HI R9, RZ, 0x1f, R3 ;  /* 0x0000001fff097819 */ /* 0x000fe40000011403 */
[----:B--2---:R-:W-:-:S05]  /*5660*/  IADD3 R4, P0, PT, -R3, R4, RZ ;  /* 0x0000000403047210 */ /* 0x004fca0007f1e1ff */
[----:B------:R-:W-:Y:S01]  /*5670*/  IMAD.X R5, R5, 0x1, ~R9, P0 ;  /* 0x0000000105057824 */ /* 0x000fe200000e0e09 */
[----:B------:R-:W-:Y:S01]  /*5680*/  ISETP.GE.AND P0, PT, R72, 0x1, PT ;  /* 0x000000014800780c */ /* 0x000fe20003f06270 */
[----:B------:R-:W-:-:S03]  /*5690*/  IMAD.MOV.U32 R9, RZ, RZ, R52 ;  /* 0x000000ffff097224 */ /* 0x000fc600078e0034 */
[----:B------:R0:W-:Y:S09]  /*56a0*/  STS.64 [R13+0x7200], R4 ;  /* 0x007200040d007388 */ /* 0x0001f20000000a00 */
[----:B------:R-:W-:Y:S05]  /*56b0*/  @!P0 BRA `(.L_x_69) ;  /* 0x00000000006c8947 */ /* 0x000fea0003800000 */
[----:B------:R-:W-:Y:S01]  /*56c0*/  BSSY B0, `(.L_x_70) ;  /* 0x0000019000007945 */ /* 0x000fe20003800000 */
[----:B------:R-:W-:Y:S02]  /*56d0*/  IMAD.MOV.U32 R2, RZ, RZ, -0x1 ;  /* 0xffffffffff027424 */ /* 0x000fe400078e00ff */
[----:B------:R-:W-:Y:S02]  /*56e0*/  IMAD.MOV.U32 R6, RZ, RZ, R72 ;  /* 0x000000ffff067224 */ /* 0x000fe400078e0048 */
[----:B------:R-:W-:-:S07]  /*56f0*/  IMAD.MOV.U32 R9, RZ, RZ, R52 ;  /* 0x000000ffff097224 */ /* 0x000fce00078e0034 */
.L_x_74:
[----:B0-----:R-:W0:Y:S01]  /*5700*/  LDC.64 R4, c[0x0][0x380] ;  /* 0x0000e000ff047b82 */ /* 0x001e220000000a00 */
[----:B------:R-:W-:Y:S01]  /*5710*/  VIADD R11, R6, 0xffffffff ;  /* 0xffffffff060b7836 */ /* 0x000fe20000000000 */
[----:B------:R-:W-:Y:S03]  /*5720*/  BSSY B2, `(.L_x_71) ;  /* 0x0000008000027945 */ /* 0x000fe60003800000 */
[----:B------:R-:W-:-:S04]  /*5730*/  IMAD R7, R11, 0x100, R39 ;  /* 0x000001000b077824 */ /* 0x000fc800078e0227 */
[----:B0-----:R-:W-:-:S07]  /*5740*/  IMAD.WIDE R4, R7, 0x4, R4 ;  /* 0x0000000407047825 */ /* 0x001fce00078e0204 */
.L_x_72:
[----:B------:R-:W-:Y:S05]  /*5750*/  YIELD ;  /* 0x0000000000007946 */ /* 0x000fea0003800000 */
[----:B------:R0:W-:Y:S06]  /*5760*/  MEMBAR.SC.CTA ;  /* 0x0000000000007992 */ /* 0x0001ec0000000000 */
[----:B0-----:R-:W2:Y:S02]  /*5770*/  LDG.E.STRONG.SYS R7, desc[UR6][R4.64] ;  /* 0x0000000604077981 */ /* 0x001ea4000c1f5900 */
[----:B--2---:R-:W-:-:S13]  /*5780*/  ISETP.NE.AND P0, PT, R7, RZ, PT ;  /* 0x000000ff0700720c */ /* 0x004fda0003f05270 */
[----:B------:R-:W-:Y:S05]  /*5790*/  @!P0 BRA `(.L_x_72) ;  /* 0xfffffffc00ec8947 */ /* 0x000fea000383ffff */
[----:B------:R-:W-:Y:S05]  /*57a0*/  BSYNC B2 ;  /* 0x0000000000027941 */ /* 0x000fea0003800000 */
.L_x_71:
[----:B------:R-:W-:Y:S01]  /*57b0*/  BSSY.RECONVERGENT B2, `(.L_x_73) ;  /* 0x0000006000027945 */ /* 0x000fe20003800200 */
[C---:B------:R-:W-:Y:S02]  /*57c0*/  ISETP.GT.AND P0, PT, R7.reuse, -0x1, PT ;  /* 0xffffffff0700780c */ /* 0x040fe40003f04270 */
[----:B------:R-:W-:Y:S01]  /*57d0*/  LOP3.LUT R4, R7, 0x3fffffff, RZ, 0xc0, !PT ;  /* 0x3fffffff07047812 */ /* 0x000fe200078ec0ff */
[----:B------:R-:W-:Y:S05]  /*57e0*/  WARPSYNC.EXCLUSIVE R2 ;  /* 0x0000000002007348 */ /* 0x000fea0003a00000 */
[----:B------:R-:W-:-:S05]  /*57f0*/  IMAD.IADD R9, R4, 0x1, R9 ;  /* 0x0000000104097824 */ /* 0x000fca00078e0209 */
[----:B------:R-:W-:-:S07]  /*5800*/  VOTE.ANY R2, PT, P0 ;  /* 0x0000000000027806 */ /* 0x000fce00000e0100 */
[----:B------:R-:W-:Y:S05]  /*5810*/  BSYNC.RECONVERGENT B2 ;  /* 0x0000000000027941 */ /* 0x000fea0003800200 */
.L_x_73:
[----:B------:R-:W-:Y:S01]  /*5820*/  ISETP.GT.U32.AND P1, PT, R6, 0x1, PT ;  /* 0x000000010600780c */ /* 0x000fe20003f24070 */
[----:B------:R-:W-:-:S12]  /*5830*/  IMAD.MOV.U32 R6, RZ, RZ, R11 ;  /* 0x000000ffff067224 */ /* 0x000fd800078e000b */
[----:B------:R-:W-:Y:S05]  /*5840*/  @P0 BRA P1, `(.L_x_74) ;  /* 0xfffffffc00ac0947 */ /* 0x000fea000083ffff */
[----:B------:R-:W-:Y:S05]  /*5850*/  BSYNC B0 ;  /* 0x0000000000007941 */ /* 0x000fea0003800000 */
.L_x_70:
[----:B------:R1:W2:Y:S02]  /*5860*/  LDS.64 R4, [R13+0x7200] ;  /* 0x007200000d047984 */ /* 0x0002a40000000a00 */
.L_x_69:
        /* <DEDUP_REMOVED lines=9> */
.L_x_68:
[----:B------:R-:W-:Y:S05]  /*5900*/  BSYNC B1 ;  /* 0x0000000000017941 */ /* 0x000fea0003800000 */
.L_x_67:
[----:B0-----:R-:W0:Y:S01]  /*5910*/  LDC.64 R8, c[0x0][0x390] ;  /* 0x0000e400ff087b82 */ /* 0x001e220000000a00 */
[----:B-1----:R-:W-:-:S04]  /*5920*/  IMAD.MOV.U32 R5, RZ, RZ, 0x1c80 ;  /* 0x00001c80ff057424 */ /* 0x002fc800078e00ff */
[----:B------:R-:W-:-:S03]  /*5930*/  IMAD R5, R72, R5, 0x1c80 ;  /* 0x00001c8048057424 */ /* 0x000fc600078e0205 */
[----:B------:R-:W1:Y:S01]  /*5940*/  LDC R6, c[0x0][0x3c0] ;  /* 0x0000f000ff067b82 */ /* 0x000e620000000800 */
[----:B0-----:R-:W-:Y:S02]  /*5950*/  ISETP.EQ.U32.AND P1, PT, R8, RZ, PT ;  /* 0x000000ff0800720c */ /* 0x001fe40003f22070 */
[CC--:B-1----:R-:W-:Y:S02]  /*5960*/  ISETP.GE.AND P0, PT, R5.reuse, R6.reuse, PT ;  /* 0x000000060500720c */ /* 0x0c2fe40003f06270 */
[----:B------:R-:W-:Y:S02]  /*5970*/  ISETP.GT.AND P3, PT, R5, R6, PT ;  /* 0x000000060500720c */ /* 0x000fe40003f64270 */
[----:B------:R-:W-:-:S04]  /*5980*/  ISETP.EQ.OR.EX P0, PT, R9, RZ, !P0, P1 ;  /* 0x000000ff0900720c */ /* 0x000fc80004702710 */
[----:B------:R-:W-:-:S13]  /*5990*/  ISETP.GT.U32.OR P0, PT, R39, 0xff, P0 ;  /* 0x000000ff2700780c */ /* 0x000fda0000704470 */
[----:B------:R-:W-:Y:S05]  /*59a0*/  @P0 BRA `(.L_x_75) ;  /* 0x0000000000200947 */ /* 0x000fea0003800000 */
[----:B------:R-:W0:Y:S01]  /*59b0*/  LDS.64 R4, [R13+0x7200] ;  /* 0x007200000d047984 */ /* 0x000e220000000a00 */
[--C-:B------:R-:W-:Y:S02]  /*59c0*/  SHF.R.S32.HI R7, RZ, 0x1f, R52.reuse ;  /* 0x0000001fff077819 */ /* 0x100fe40000011434 */
[C---:B------:R-:W-:Y:S02]  /*59d0*/  LEA R2, P2, R39.reuse, R8, 0x3 ;  /* 0x0000000827027211 */ /* 0x040fe400078418ff */
[----:B0-----:R-:W-:Y:S02]  /*59e0*/  IADD3 R52, P0, P1, R4, R3, R52 ;  /* 0x0000000304347210 */ /* 0x001fe4000791e034 */
[----:B------:R-:W-:Y:S02]  /*59f0*/  SHF.R.S32.HI R4, RZ, 0x1f, R3 ;  /* 0x0000001fff047819 */ /* 0x000fe40000011403 */
[----:B------:R-:W-:Y:S02]  /*5a00*/  LEA.HI.X R3, R39, R9, RZ, 0x3, P2 ;  /* 0x0000000927037211 */ /* 0x000fe400010f1cff */
[----:B------:R-:W-:-:S05]  /*5a10*/  IADD3.X R53, PT, PT, R5, R4, R7, P0, P1 ;  /* 0x0000000405357210 */ /* 0x000fca00007e2407 */
[----:B------:R0:W-:Y:S02]  /*5a20*/  STG.E.64 desc[UR6][R2.64], R52 ;  /* 0x0000003402007986 */ /* 0x0001e4000c101b06 */
.L_x_75:
[----:B------:R-:W-:Y:S05]  /*5a30*/  WARPSYNC.ALL ;  /* 0x0000000000007948 */ /* 0x000fea0003800000 */
[----:B------:R-:W-:Y:S06]  /*5a40*/  BAR.SYNC.DEFER_BLOCKING 0x0 ;  /* 0x0000000000007b1d */ /* 0x000fec0000010000 */
[----:B------:R-:W-:Y:S05]  /*5a50*/  @P3 BRA `(.L_x_76) ;  /* 0x0000000c00503947 */ /* 0x000fea0003800000 */
[----:B------:R-:W0:Y:S01]  /*5a60*/  LDS R9, [R0] ;  /* 0x0000000000097984 */ /* 0x000e220000000800 */
[----:B------:R-:W0:Y:S01]  /*5a70*/  LDCU UR5, c[0x0][0x3c4] ;  /* 0x00007880ff0577ac */ /* 0x000e220008000800 */
[----:B------:R-:W1:Y:S01]  /*5a80*/  LDCU.64 UR8, c[0x0][0x3a0] ;  /* 0x00007400ff0877ac */ /* 0x000e620008000a00 */
[----:B0-----:R-:W-:-:S04]  /*5a90*/  SHF.R.U32.HI R2, RZ, UR5, R9 ;  /* 0x00000005ff027c19 */ /* 0x001fc80008011609 */
[----:B------:R-:W-:-:S05]  /*5aa0*/  LOP3.LUT R2, R2, UR4, RZ, 0x30, !PT ;  /* 0x0000000402027c12 */ /* 0x000fca000f8e30ff */
[----:B------:R-:W-:-:S06]  /*5ab0*/  IMAD R3, R2, 0x8, R73 ;  /* 0x0000000802037824 */ /* 0x000fcc00078e0249 */
[----:B------:R-:W0:Y:S02]  /*5ac0*/  LDS.64 R2, [R3+0x7200] ;  /* 0x0072000003027984 */ /* 0x000e240000000a00 */
[----:B0-----:R-:W-:-:S05]  /*5ad0*/  IADD3 R2, P0, PT, R2, R39, RZ ;  /* 0x0000002702027210 */ /* 0x001fca0007f1e0ff */
[----:B------:R-:W-:Y:S01]  /*5ae0*/  IMAD.X R5, RZ, RZ, R3, P0 ;  /* 0x000000ffff057224 */ /* 0x000fe200000e0603 */
[----:B-1----:R-:W-:-:S04]  /*5af0*/  LEA R4, P0, R2, UR8, 0x2 ;  /* 0x0000000802047c11 */ /* 0x002fc8000f8010ff */
[----:B------:R-:W-:-:S05]  /*5b00*/  LEA.HI.X R5, R2, UR9, R5, 0x2, P0 ;  /* 0x0000000902057c11 */ /* 0x000fca00080f1405 */
[----:B------:R-:W-:Y:S01]  /*5b10*/  STG.E desc[UR6][R4.64], R9 ;  /* 0x0000000904007986 */ /* 0x000fe2000c101906 */
[----:B------:R-:W-:-:S03]  /*5b20*/  NOP ;  /* 0x0000000000007918 */ /* 0x000fc60000000000 */
[----:B------:R-:W0:Y:S02]  /*5b30*/  LDS R11, [R0+0x600] ;  /* 0x00060000000b7984 */ /* 0x000e240000000800 */
[----:B0-----:R-:W-:-:S04]  /*5b40*/  SHF.R.U32.HI R2, RZ, UR5, R11 ;  /* 0x00000005ff027c19 */ /* 0x001fc8000801160b */
[----:B------:R-:W-:-:S05]  /*5b50*/  LOP3.LUT R2, R2, UR4, RZ, 0x30, !PT ;  /* 0x0000000402027c12 */ /* 0x000fca000f8e30ff */
[----:B------:R-:W-:-:S06]  /*5b60*/  IMAD R3, R2, 0x8, R73 ;  /* 0x0000000802037824 */ /* 0x000fcc00078e0249 */
[----:B------:R-:W0:Y:S02]  /*5b70*/  LDS.64 R2, [R3+0x7200] ;  /* 0x0072000003027984 */ /* 0x000e240000000a00 */
[----:B0-----:R-:W-:-:S05]  /*5b80*/  IADD3 R2, P0, PT, R2, R39, RZ ;  /* 0x0000002702027210 */ /* 0x001fca0007f1e0ff */
[----:B------:R-:W-:Y:S01]  /*5b90*/  IMAD.X R7, RZ, RZ, R3, P0 ;  /* 0x000000ffff077224 */ /* 0x000fe200000e0603 */
[----:B------:R-:W-:-:S04]  /*5ba0*/  LEA R6, P0, R2, UR8, 0x2 ;  /* 0x0000000802067c11 */ /* 0x000fc8000f8010ff */
[----:B------:R-:W-:-:S05]  /*5bb0*/  LEA.HI.X R7, R2, UR9, R7, 0x2, P0 ;  /* 0x0000000902077c11 */ /* 0x000fca00080f1407 */
[----:B------:R-:W-:Y:S01]  /*5bc0*/  STG.E desc[UR6][R6.64+0x600], R11 ;  /* 0x0006000b06007986 */ /* 0x000fe2000c101906 */
[----:B------:R-:W-:-:S03]  /*5bd0*/  NOP ;  /* 0x0000000000007918 */ /* 0x000fc60000000000 */
[----:B------:R-:W0:Y:S02]  /*5be0*/  LDS R9, [R0+0xc00] ;  /* 0x000c000000097984 */ /* 0x000e240000000800 */
[----:B0-----:R-:W-:-:S04]  /*5bf0*/  SHF.R.U32.HI R2, RZ, UR5, R9 ;  /* 0x00000005ff027c19 */ /* 0x001fc80008011609 */
[----:B------:R-:W-:-:S05]  /*5c00*/  LOP3.LUT R2, R2, UR4, RZ, 0x30, !PT ;  /* 0x0000000402027c12 */ /* 0x000fca000f8e30ff */
[----:B------:R-:W-:-:S05]  /*5c10*/  IMAD R8, R2, 0x8, R73 ;  /* 0x0000000802087824 */ /* 0x000fca00078e0249 */
        /* <DEDUP_REMOVED lines=182> */
[----:B------:R-:W-:Y:S01]  /*6780*/  NOP ;  /* 0x0000000000007918 */ /* 0x000fe20000000000 */
[----:B------:R-:W-:Y:S05]  /*6790*/  EXIT ;  /* 0x000000000000794d */ /* 0x000fea0003800000 */
.L_x_76:
[----:B0-----:R-:W-:Y:S01]  /*67a0*/  IMAD R3, R72, -0x1c80, R6 ;  /* 0xffffe38048037824 */ /* 0x001fe200078e0206 */
[----:B------:R-:W-:Y:S01]  /*67b0*/  BSSY.RECONVERGENT B0, `(.L_x_77) ;  /* 0x000001c000007945 */ /* 0x000fe20003800200 */
[C---:B------:R-:W-:Y:S02]  /*67c0*/  VIADD R6, R39.reuse, 0x480 ;  /* 0x0000048027067836 */ /* 0x040fe40000000000 */
[C---:B------:R-:W-:Y:S01]  /*67d0*/  VIADD R2, R39.reuse, 0x180 ;  /* 0x0000018027027836 */ /* 0x040fe20000000000 */
[CC--:B------:R-:W-:Y:S01]  /*67e0*/  ISETP.GE.AND P1, PT, R39.reuse, R3.reuse, PT ;  /* 0x000000032700720c */ /* 0x0c0fe20003f26270 */
[C---:B------:R-:W-:Y:S01]  /*67f0*/  VIADD R4, R39.reuse, 0x300 ;  /* 0x0000030027047836 */ /* 0x040fe20000000000 */
[-C--:B------:R-:W-:Y:S01]  /*6800*/  ISETP.GE.AND P4, PT, R6, R3.reuse, PT ;  /* 0x000000030600720c */ /* 0x080fe20003f86270 */
[C---:B------:R-:W-:Y:S01]  /*6810*/  VIADD R6, R39.reuse, 0x900 ;  /* 0x0000090027067836 */ /* 0x040fe20000000000 */
[-C--:B------:R-:W-:Y:S01]  /*6820*/  ISETP.GE.AND P2, PT, R2, R3.reuse, PT ;  /* 0x000000030200720c */ /* 0x080fe20003f46270 */
[C---:B------:R-:W-:Y:S01]  /*6830*/  VIADD R2, R39.reuse, 0x600 ;  /* 0x0000060027027836 */ /* 0x040fe20000000000 */
[-C--:B------:R-:W-:Y:S01]  /*6840*/  ISETP.GE.AND P3, PT, R4, R3.reuse, PT ;  /* 0x000000030400720c */ /* 0x080fe20003f66270 */
[C---:B------:R-:W-:Y:S01]  /*6850*/  VIADD R4, R39.reuse, 0x780 ;  /* 0x0000078027047836 */ /* 0x040fe20000000000 */
[-C--:B------:R-:W-:Y:S01]  /*6860*/  ISETP.GE.AND P0, PT, R6, R3.reuse, PT ;  /* 0x000000030600720c */ /* 0x080fe20003f06270 */
[----:B------:R-:W-:Y:S01]  /*6870*/  VIADD R6, R39, 0xa80 ;  /* 0x00000a8027067836 */ /* 0x000fe20000000000 */
[----:B------:R-:W-:-:S02]  /*6880*/  ISETP.GE.AND P5, PT, R2, R3, PT ;  /* 0x000000030200720c */ /* 0x000fc40003fa6270 */
[----:B------:R-:W-:Y:S01]  /*6890*/  ISETP.GE.AND P6, PT, R4, R3, PT ;  /* 0x000000030400720c */ /* 0x000fe20003fc6270 */
[----:B------:R-:W-:-:S12]  /*68a0*/  @P1 BRA `(.L_x_78) ;  /* 0x0000000000301947 */ /* 0x000fd80003800000 */
[----:B------:R-:W0:Y:S01]  /*68b0*/  LDS R7, [R0] ;  /* 0x0000000000077984 */ /* 0x000e220000000800 */
[----:B------:R-:W0:Y:S01]  /*68c0*/  LDCU UR5, c[0x0][0x3c4] ;  /* 0x00007880ff0577ac */ /* 0x000e220008000800 */
[----:B------:R-:W1:Y:S01]  /*68d0*/  LDCU.64 UR8, c[0x0][0x3a0] ;  /* 0x00007400ff0877ac */ /* 0x000e620008000a00 */
[----:B0-----:R-:W-:-:S04]  /*68e0*/  SHF.R.U32.HI R2, RZ, UR5, R7 ;  /* 0x00000005ff027c19 */ /* 0x001fc80008011607 */
[----:B------:R-:W-:-:S05]  /*68f0*/  LOP3.LUT R2, R2, UR4, RZ, 0x30, !PT ;  /* 0x0000000402027c12 */ /* 0x000fca000f8e30ff */
[----:B------:R-:W-:-:S05]  /*6900*/  IMAD R2, R2, 0x8, R73 ;  /* 0x0000000802027824 */ /* 0x000fca00078e0249 */
[----:B------:R-:W0:Y:S02]  /*6910*/  LDS.64 R4, [R2+0x7200] ;  /* 0x0072000002047984 */ /* 0x000e240000000a00 */
[----:B0-----:R-:W-:-:S05]  /*6920*/  IADD3 R8, P1, PT, R4, R39, RZ ;  /* 0x0000002704087210 */ /* 0x001fca0007f3e0ff */
[----:B------:R-:W-:Y:S01]  /*6930*/  IMAD.X R5, RZ, RZ, R5, P1 ;  /* 0x000000ffff057224 */ /* 0x000fe200008e0605 */
[----:B-1----:R-:W-:-:S04]  /*6940*/  LEA R4, P1, R8, UR8, 0x2 ;  /* 0x0000000808047c11 */ /* 0x002fc8000f8210ff */
[----:B------:R-:W-:-:S05]  /*6950*/  LEA.HI.X R5, R8, UR9, R5, 0x2, P1 ;  /* 0x0000000908057c11 */ /* 0x000fca00088f1405 */
[----:B------:R0:W-:Y:S04]  /*6960*/  STG.E desc[UR6][R4.64], R7 ;  /* 0x0000000704007986 */ /* 0x0001e8000c101906 */
.L_x_78:
[----:B------:R-:W-:Y:S05]  /*6970*/  BSYNC.RECONVERGENT B0 ;  /* 0x0000000000007941 */ /* 0x000fea0003800200 */
.L_x_77:
[----:B------:R-:W-:Y:S01]  /*6980*/  NOP ;  /* 0x0000000000007918 */ /* 0x000fe20000000000 */
[----:B------:R-:W-:Y:S01]  /*6990*/  BSSY.RECONVERGENT B0, `(.L_x_79) ;  /* 0x0000010000007945 */ /* 0x000fe20003800200 */
[----:B------:R-:W-:Y:S02]  /*69a0*/  ISETP.GE.AND P1, PT, R6, R3, PT ;  /* 0x000000030600720c */ /* 0x000fe40003f26270 */
[----:B------:R-:W-:Y:S01]  /*69b0*/  LOP3.LUT R6, R39, 0xc00, RZ, 0xfc, !PT ;  /* 0x00000c0027067812 */ /* 0x000fe200078efcff */
[----:B------:R-:W-:Y:S10]  /*69c0*/  @P2 BRA `(.L_x_80) ;  /* 0x0000000000302947 */ /* 0x000ff40003800000 */
[----:B0-----:R-:W0:Y:S01]  /*69d0*/  LDS R7, [R0+0x600] ;  /* 0x0006000000077984 */ /* 0x001e220000000800 */
        /* <DEDUP_REMOVED lines=11> */
.L_x_80:
[----:B------:R-:W-:Y:S05]  /*6a90*/  BSYNC.RECONVERGENT B0 ;  /* 0x0000000000007941 */ /* 0x000fea0003800200 */
.L_x_79:
[----:B------:R-:W-:Y:S01]  /*6aa0*/  NOP ;  /* 0x0000000000007918 */ /* 0x000fe20000000000 */
[----:B------:R-:W-:Y:S01]  /*6ab0*/  BSSY.RECONVERGENT B0, `(.L_x_81) ;  /* 0x0000010000007945 */ /* 0x000fe20003800200 */
[----:B------:R-:W-:Y:S01]  /*6ac0*/  ISETP.GE.AND P2, PT, R6, R3, PT ;  /* 0x000000030600720c */ /* 0x000fe20003f46270 */
[----:B------:R-:W-:Y:S02]  /*6ad0*/  VIADD R6, R39, 0xd80 ;  /* 0x00000d8027067836 */ /* 0x000fe40000000000 */
[----:B------:R-:W-:Y:S10]  /*6ae0*/  @P3 BRA `(.L_x_82) ;  /* 0x0000000000303947 */ /* 0x000ff40003800000 */
[----:B01----:R-:W0:Y:S01]  /*6af0*/  LDS R7, [R0+0xc00] ;  /* 0x000c000000077984 */ /* 0x003e220000000800 */
        /* <DEDUP_REMOVED lines=11> */
.L_x_82:
[----:B------:R-:W-:Y:S05]  /*6bb0*/  BSYNC.RECONVERGENT B0 ;  /* 0x0000000000007941 */ /* 0x000fea0003800200 */
.L_x_81:
[----:B------:R-:W-:Y:S01]  /*6bc0*/  NOP ;  /* 0x0000000000007918 */ /* 0x000fe20000000000 */
[----:B------:R-:W-:Y:S01]  /*6bd0*/  BSSY.RECONVERGENT B0, `(.L_x_83) ;  /* 0x0000010000007945 */ /* 0x000fe20003800200 */
[----:B------:R-:W-:Y:S01]  /*6be0*/  ISETP.GE.AND P3, PT, R6, R3, PT ;  /* 0x000000030600720c */ /* 0x000fe20003f66270 */
[----:B------:R-:W-:Y:S02]  /*6bf0*/  VIADD R6, R39, 0xf00 ;  /* 0x00000f0027067836 */ /* 0x000fe40000000000 */
[----:B------:R-:W-:Y:S10]  /*6c00*/  @P4 BRA `(.L_x_84) ;  /* 0x0000000000304947 */ /* 0x000ff40003800000 */
[----:B012---:R-:W0:Y:S01]  /*6c10*/  LDS R7, [R0+0x1200] ;  /* 0x0012000000077984 */ /* 0x007e220000000800 */
        /* <DEDUP_REMOVED lines=11> */
.L_x_84:
[----:B------:R-:W-:Y:S05]  /*6cd0*/  BSYNC.RECONVERGENT B0 ;  /* 0x0000000000007941 */ /* 0x000fea0003800200 */
.L_x_83:
[----:B------:R-:W-:Y:S01]  /*6ce0*/  NOP ;  /* 0x0000000000007918 */ /* 0x000fe20000000000 */
[----:B------:R-:W-:Y:S01]  /*6cf0*/  BSSY.RECONVERGENT B0, `(.L_x_85) ;  /* 0x0000010000007945 */ /* 0x000fe20003800200 */
[----:B------:R-:W-:Y:S01]  /*6d00*/  ISETP.GE.AND P4, PT, R6, R3, PT ;  /* 0x000000030600720c */ /* 0x000fe20003f86270 */
[----:B------:R-:W-:Y:S02]  /*6d10*/  VIADD R6, R39, 0x1080 ;  /* 0x0000108027067836 */ /* 0x000fe40000000000 */
[----:B------:R-:W-:Y:S10]  /*6d20*/  @P5 BRA `(.L_x_86) ;  /* 0x0000000000305947 */ /* 0x000ff40003800000 */
[----:B0123--:R-:W0:Y:S01]  /*6d30*/  LDS R7, [R0+0x1800] ;  /* 0x0018000000077984 */ /* 0x00fe220000000800 */
        /* <DEDUP_REMOVED lines=11> */
.L_x_86:
[----:B------:R-:W-:Y:S05]  /*6df0*/  BSYNC.RECONVERGENT B0 ;  /* 0x0000000000007941 */ /* 0x000fea0003800200 */
.L_x_85:
[----:B------:R-:W-:Y:S01]  /*6e00*/  NOP ;  /* 0x0000000000007918 */ /* 0x000fe20000000000 */
[----:B------:R-:W-:Y:S01]  /*6e10*/  BSSY.RECONVERGENT B0, `(.L_x_87) ;  /* 0x0000010000007945 */ /* 0x000fe20003800200 */
[----:B------:R-:W-:Y:S01]  /*6e20*/  ISETP.GE.AND P5, PT, R6, R3, PT ;  /* 0x000000030600720c */ /* 0x000fe20003fa6270 */
[----:B------:R-:W-:Y:S02]  /*6e30*/  VIADD R6, R39, 0x1200 ;  /* 0x0000120027067836 */ /* 0x000fe40000000000 */
[----:B------:R-:W-:Y:S10]  /*6e40*/  @P6 BRA `(.L_x_88) ;  /* 0x0000000000306947 */ /* 0x000ff40003800000 */
[----:B01234-:R-:W0:Y:S01]  /*6e50*/  LDS R7, [R0+0x1e00] ;  /* 0x001e000000077984 */ /* 0x01fe220000000800 */
        /* <DEDUP_REMOVED lines=11> */
.L_x_88:
[----:B------:R-:W-:Y:S05]  /*6f10*/  BSYNC.RECONVERGENT B0 ;  /* 0x0000000000007941 */ /* 0x000fea0003800200 */
.L_x_87:
        /* <DEDUP_REMOVED lines=17> */
.L_x_90:
[----:B------:R-:W-:Y:S05]  /*7030*/  BSYNC.RECONVERGENT B0 ;  /* 0x0000000000007941 */ /* 0x000fea0003800200 */
.L_x_89:
        /* <DEDUP_REMOVED lines=17> */
.L_x_92:
[----:B------:R-:W-:Y:S05]  /*7150*/  BSYNC.RECONVERGENT B0 ;  /* 0x0000000000007941 */ /* 0x000fea0003800200 */
.L_x_91:
        /* <DEDUP_REMOVED lines=17> */
.L_x_94:
[----:B------:R-:W-:Y:S05]  /*7270*/  BSYNC.RECONVERGENT B0 ;  /* 0x0000000000007941 */ /* 0x000fea0003800200 */
.L_x_93:
[----:B------:R-:W-:Y:S01]  /*7280*/  NOP ;  /* 0x0000000000007918 */ /* 0x000fe20000000000 */
[----:B------:R-:W-:Y:S01]  /*7290*/  BSSY.RECONVERGENT B0, `(.L_x_95) ;  /* 0x0000010000007945 */ /* 0x000fe20003800200 */
[----:B------:R-:W-:Y:S02]  /*72a0*/  ISETP.GE.AND P2, PT, R6, R3, PT ;  /* 0x000000030600720c */ /* 0x000fe40003f46270 */
[----:B------:R-:W-:Y:S01]  /*72b0*/  LOP3.LUT R6, R39, 0x1800, RZ, 0xfc, !PT ;  /* 0x0000180027067812 */ /* 0x000fe200078efcff */
        /* <DEDUP_REMOVED lines=13> */
.L_x_96:
[----:B------:R-:W-:Y:S05]  /*7390*/  BSYNC.RECONVERGENT B0 ;  /* 0x0000000000007941 */ /* 0x000fea0003800200 */
.L_x_95:
        /* <DEDUP_REMOVED lines=17> */
.L_x_98:
[----:B------:R-:W-:Y:S05]  /*74b0*/  BSYNC.RECONVERGENT B0 ;  /* 0x0000000000007941 */ /* 0x000fea0003800200 */
.L_x_97:
[----:B------:R-:W-:Y:S01]  /*74c0*/  NOP ;  /* 0x0000000000007918 */ /* 0x000fe20000000000 */
[----:B------:R-:W-:Y:S01]  /*74d0*/  BSSY.RECONVERGENT B0, `(.L_x_99) ;  /* 0x000000f000007945 */ /* 0x000fe20003800200 */
[----:B------:R-:W-:-:S03]  /*74e0*/  ISETP.GE.AND P4, PT, R6, R3, PT ;  /* 0x000000030600720c */ /* 0x000fc60003f86270 */
        /* <DEDUP_REMOVED lines=13> */
.L_x_100:
[----:B------:R-:W-:Y:S05]  /*75c0*/  BSYNC.RECONVERGENT B0 ;  /* 0x0000000000007941 */ /* 0x000fea0003800200 */
.L_x_99:
[----:B------:R-:W-:Y:S01]  /*75d0*/  NOP ;  /* 0x0000000000007918 */ /* 0x000fe20000000000 */
[----:B------:R-:W-:Y:S04]  /*75e0*/  BSSY.RECONVERGENT B0, `(.L_x_101) ;  /* 0x000000e000007945 */ /* 0x000fe80003800200 */
[----:B------:R-:W-:Y:S05]  /*75f0*/  @P6 BRA `(.L_x_102) ;  /* 0x0000000000306947 */ /* 0x000fea0003800000 */
        /* <DEDUP_REMOVED lines=12> */
.L_x_102:
[----:B------:R-:W-:Y:S05]  /*76c0*/  BSYNC.RECONVERGENT B0 ;  /* 0x0000000000007941 */ /* 0x000fea0003800200 */
.L_x_101:
        /* <DEDUP_REMOVED lines=15> */
.L_x_104:
[----:B------:R-:W-:Y:S05]  /*77c0*/  BSYNC.RECONVERGENT B0 ;  /* 0x0000000000007941 */ /* 0x000fea0003800200 */
.L_x_103:
        /* <DEDUP_REMOVED lines=15> */
.L_x_106:
[----:B------:R-:W-:Y:S05]  /*78c0*/  BSYNC.RECONVERGENT B0 ;  /* 0x0000000000007941 */ /* 0x000fea0003800200 */
.L_x_105:
        /* <DEDUP_REMOVED lines=15> */
.L_x_108:
[----:B------:R-:W-:Y:S05]  /*79c0*/  BSYNC.RECONVERGENT B0 ;  /* 0x0000000000007941 */ /* 0x000fea0003800200 */
.L_x_107:
        /* <DEDUP_REMOVED lines=15> */
.L_x_110:
[----:B------:R-:W-:Y:S05]  /*7ac0*/  BSYNC.RECONVERGENT B0 ;  /* 0x0000000000007941 */ /* 0x000fea0003800200 */
.L_x_109:
        /* <DEDUP_REMOVED lines=15> */
.L_x_112:
[----:B------:R-:W-:Y:S05]  /*7bc0*/  BSYNC.RECONVERGENT B0 ;  /* 0x0000000000007941 */ /* 0x000fea0003800200 */
.L_x_111:
[----:B------:R-:W-:Y:S01]  /*7bd0*/  NOP ;  /* 0x0000000000007918 */ /* 0x000fe20000000000 */
[----:B01234-:R-:W0:Y:S01]  /*7be0*/  LDS R7, [R0+0x6c00] ;  /* 0x006c000000077984 */ /* 0x01fe220000000800 */
[----:B------:R-:W0:Y:S02]  /*7bf0*/  LDCU UR5, c[0x0][0x3c4] ;  /* 0x00007880ff0577ac */ /* 0x000e240008000800 */
[----:B0-----:R-:W-:-:S04]  /*7c00*/  SHF.R.U32.HI R2, RZ, UR5, R7 ;  /* 0x00000005ff027c19 */ /* 0x001fc80008011607 */
[----:B------:R-:W-:-:S05]  /*7c10*/  LOP3.LUT R2, R2, UR4, RZ, 0x30, !PT ;  /* 0x0000000402027c12 */ /* 0x000fca000f8e30ff */
[----:B------:R-:W-:Y:S02]  /*7c20*/  IMAD R4, R2, 0x8, R73 ;  /* 0x0000000802047824 */ /* 0x000fe400078e0249 */
[----:B------:R-:W-:-:S04]  /*7c30*/  VIADD R2, R39, 0x1b00 ;  /* 0x00001b0027027836 */ /* 0x000fc80000000000 */
[----:B------:R-:W0:Y:S01]  /*7c40*/  LDS.64 R4, [R4+0x7200] ;  /* 0x0072000004047984 */ /* 0x000e220000000a00 */
[----:B------:R-:W-:-:S13]  /*7c50*/  ISETP.GE.AND P0, PT, R2, R3, PT ;  /* 0x000000030200720c */ /* 0x000fda0003f06270 */
[----:B------:R-:W1:Y:S01]  /*7c60*/  @!P0 LDC.64 R2, c[0x0][0x3a0] ;  /* 0x0000e800ff028b82 */ /* 0x000e620000000a00 */
[----:B0-----:R-:W-:-:S05]  /*7c70*/  IADD3 R38, P1, PT, R4, R39, RZ ;  /* 0x0000002704267210 */ /* 0x001fca0007f3e0ff */
[----:B------:R-:W-:Y:S01]  /*7c80*/  IMAD.X R5, RZ, RZ, R5, P1 ;  /* 0x000000ffff057224 */ /* 0x000fe200008e0605 */
[----:B-1----:R-:W-:-:S04]  /*7c90*/  @!P0 LEA R2, P1, R38, R2, 0x2 ;  /* 0x0000000226028211 */ /* 0x002fc800078210ff */
[----:B------:R-:W-:-:S05]  /*7ca0*/  @!P0 LEA.HI.X R3, R38, R3, R5, 0x2, P1 ;  /* 0x0000000326038211 */ /* 0x000fca00008f1405 */
[----:B------:R-:W-:Y:S01]  /*7cb0*/  @!P0 STG.E desc[UR6][R2.64+0x6c00], R7 ;  /* 0x006c000702008986 */ /* 0x000fe2000c101906 */
[----:B------:R-:W-:Y:S01]  /*7cc0*/  NOP ;  /* 0x0000000000007918 */ /* 0x000fe20000000000 */
[----:B------:R-:W-:Y:S05]  /*7cd0*/  EXIT ;  /* 0x000000000000794d */ /* 0x000fea0003800000 */
.L_x_26:
[----:B------:R-:W-:Y:S02]  /*7ce0*/  IMAD.MOV.U32 R0, RZ, RZ, 0x1 ;  /* 0x00000001ff007424 */ /* 0x000fe400078e00ff */
[----:B------:R-:W-:Y:S02]  /*7cf0*/  IMAD.MOV.U32 R77, RZ, RZ, R2 ;  /* 0x000000ffff4d7224 */ /* 0x000fe400078e0002 */
[----:B------:R-:W-:Y:S02]  /*7d00*/  IMAD.MOV.U32 R75, RZ, RZ, RZ ;  /* 0x000000ffff4b7224 */ /* 0x000fe400078e00ff */
[----:B------:R-:W-:-:S07]  /*7d10*/  IMAD.MOV.U32 R76, RZ, RZ, -0x1 ;  /* 0xffffffffff4c7424 */ /* 0x000fce00078e00ff */
[----:B------:R-:W-:Y:S05]  /*7d20*/  WARPSYNC.COLLECTIVE R76, `(.L_x_113) ;  /* 0x000000004c087348 */ /* 0x000fea0003c00000 */
[----:B------:R0:W1:Y:S02]  /*7d30*/  SHFL.UP P0, R0, R77, R0, R75 ;  /* 0x040000004d007389 */ /* 0x000064000000004b */
[----:B01----:R-:W-:Y:S05]  /*7d40*/  ENDCOLLECTIVE ;  /* 0x000000000000791b */ /* 0x003fea0003800000 */
.L_x_113:
[----:B------:R-:W-:Y:S02]  /*7d50*/  IMAD.MOV.U32 R77, RZ, RZ, R0 ;  /* 0x000000ffff4d7224 */ /* 0x000fe400078e0000 */
[----:B------:R-:W-:Y:S02]  /*7d60*/  IMAD.MOV.U32 R0, RZ, RZ, 0x2 ;  /* 0x00000002ff007424 */ /* 0x000fe400078e00ff */
[----:B------:R-:W-:-:S07]  /*7d70*/  @P0 IMAD.IADD R77, R2, 0x1, R77 ;  /* 0x00000001024d0824 */ /* 0x000fce00078e024d */
[----:B------:R-:W-:Y:S05]  /*7d80*/  WARPSYNC.COLLECTIVE R76, `(.L_x_114) ;  /* 0x000000004c087348 */ /* 0x000fea0003c00000 */
[----:B------:R0:W1:Y:S02]  /*7d90*/  SHFL.UP P0, R0, R77, R0, R75 ;  /* 0x040000004d007389 */ /* 0x000064000000004b */
[----:B01----:R-:W-:Y:S05]  /*7da0*/  ENDCOLLECTIVE ;  /* 0x000000000000791b */ /* 0x003fea0003800000 */
.L_x_114:
[----:B------:R-:W-:Y:S02]  /*7db0*/  IMAD.MOV.U32 R74, RZ, RZ, R0 ;  /* 0x000000ffff4a7224 */ /* 0x000fe400078e0000 */
[----:B------:R-:W-:Y:S02]  /*7dc0*/  IMAD.MOV.U32 R0, RZ, RZ, 0x4 ;  /* 0x00000004ff007424 */ /* 0x000fe400078e00ff */
[----:B------:R-:W-:-:S04]  /*7dd0*/  @P0 IMAD.IADD R74, R77, 0x1, R74 ;  /* 0x000000014d4a0824 */ /* 0x000fc800078e024a */
[----:B------:R-:W-:-:S07]  /*7de0*/  IMAD.MOV.U32 R77, RZ, RZ, R74 ;  /* 0x000000ffff4d7224 */ /* 0x000fce00078e004a */
[----:B------:R-:W-:Y:S05]  /*7df0*/  WARPSYNC.COLLECTIVE R76, `(.L_x_115) ;  /* 0x000000004c087348 */ /* 0x000fea0003c00000 */
[----:B------:R0:W1:Y:S02]  /*7e00*/  SHFL.UP P0, R0, R77, R0, R75 ;  /* 0x040000004d007389 */ /* 0x000064000000004b */
[----:B01----:R-:W-:Y:S05]  /*7e10*/  ENDCOLLECTIVE ;  /* 0x000000000000791b */ /* 0x003fea0003800000 */
.L_x_115:
[----:B------:R-:W-:Y:S02]  /*7e20*/  IMAD.MOV.U32 R77, RZ, RZ, R0 ;  /* 0x000000ffff4d7224 */ /* 0x000fe400078e0000 */
[----:B------:R-:W-:Y:S02]  /*7e30*/  IMAD.MOV.U32 R0, RZ, RZ, 0x8 ;  /* 0x00000008ff007424 */ /* 0x000fe400078e00ff */
[----:B------:R-:W-:-:S07]  /*7e40*/  @P0 IMAD.IADD R77, R74, 0x1, R77 ;  /* 0x000000014a4d0824 */ /* 0x000fce00078e024d */
[----:B------:R-:W-:Y:S05]  /*7e50*/  WARPSYNC.COLLECTIVE R76, `(.L_x_116) ;  /* 0x000000004c087348 */ /* 0x000fea0003c00000 */
[----:B------:R0:W1:Y:S02]  /*7e60*/  SHFL.UP P0, R0, R77, R0, R75 ;  /* 0x040000004d007389 */ /* 0x000064000000004b */
[----:B01----:R-:W-:Y:S05]  /*7e70*/  ENDCOLLECTIVE ;  /* 0x000000000000791b */ /* 0x003fea0003800000 */
.L_x_116:
[----:B------:R-:W-:Y:S02]  /*7e80*/  IMAD.MOV.U32 R74, RZ, RZ, R0 ;  /* 0x000000ffff4a7224 */ /* 0x000fe400078e0000 */
[----:B------:R-:W-:Y:S02]  /*7e90*/  IMAD.MOV.U32 R0, RZ, RZ, 0x10 ;  /* 0x00000010ff007424 */ /* 0x000fe400078e00ff */
[----:B------:R-:W-:-:S04]  /*7ea0*/  @P0 IMAD.IADD R74, R77, 0x1, R74 ;  /* 0x000000014d4a0824 */ /* 0x000fc800078e024a */
[----:B------:R-:W-:-:S07]  /*7eb0*/  IMAD.MOV.U32 R77, RZ, RZ, R74 ;  /* 0x000000ffff4d7224 */ /* 0x000fce00078e004a */
[----:B------:R-:W-:Y:S05]  /*7ec0*/  WARPSYNC.COLLECTIVE R76, `(.L_x_117) ;  /* 0x000000004c087348 */ /* 0x000fea0003c00000 */
[----:B------:R0:W1:Y:S02]  /*7ed0*/  SHFL.UP P0, R0, R77, R0, R75 ;  /* 0x040000004d007389 */ /* 0x000064000000004b */
[----:B01----:R-:W-:Y:S05]  /*7ee0*/  ENDCOLLECTIVE ;  /* 0x000000000000791b */ /* 0x003fea0003800000 */
.L_x_117:
[----:B------:R-:W-:Y:S05]  /*7ef0*/  BRA `(.L_x_118) ;  /* 0xffffffa4001c7947 */ /* 0x000fea000383ffff */
.L_x_119:
[----:B------:R-:W-:-:S00]  /*7f00*/  BRA `(.L_x_119) ;  /* 0xfffffffc00fc7947 */ /* 0x000fc0000383ffff */
[----:B------:R-:W-:-:S00]  /*7f10*/  NOP ;  /* 0x0000000000007918 */ /* 0x000fc00000000000 */
        /* <DEDUP_REMOVED lines=14> */
.L_x_272:


//--------------------- .text._ZN3cub18CUB_300001_SM_10006detail10radix_sort33DeviceRadixSortExclusiveSumKernelINS1_5radix10policy_hubIjNS0_8NullTypeEyE10Policy1000EyEEvPT0_ --------------------------
	.section	.text._ZN3cub18CUB_300001_SM_10006detail10radix_sort33DeviceRadixSortExclusiveSumKernelINS1_5radix10policy_hubIjNS0_8NullTypeEyE10Policy1000EyEEvPT0_,"ax",@progbits
	.align	128
        .global         _ZN3cub18CUB_300001_SM_10006detail10radix_sort33DeviceRadixSortExclusiveSumKernelINS1_5radix10policy_hubIjNS0_8NullTypeEyE10Policy1000EyEEvPT0_
        .type           _ZN3cub18CUB_300001_SM_10006detail10radix_sort33DeviceRadixSortExclusiveSumKernelINS1_5radix10policy_hubIjNS0_8NullTypeEyE10Policy1000EyEEvPT0_,@function
        .size           _ZN3cub18CUB_300001_SM_10006detail10radix_sort33DeviceRadixSortExclusiveSumKernelINS1_5radix10policy_hubIjNS0_8NullTypeEyE10Policy1000EyEEvPT0_,(.L_x_273 - _ZN3cub18CUB_300001_SM_10006detail10radix_sort33DeviceRadixSortExclusiveSumKernelINS1_5radix10policy_hubIjNS0_8NullTypeEyE10Policy1000EyEEvPT0_)
        .other          _ZN3cub18CUB_300001_SM_10006detail10radix_sort33DeviceRadixSortExclusiveSumKernelINS1_5radix10policy_hubIjNS0_8NullTypeEyE10Policy1000EyEEvPT0_,@"STO_CUDA_ENTRY STV_DEFAULT"
_ZN3cub18CUB_300001_SM_10006detail10radix_sort33DeviceRadixSortExclusiveSumKernelINS1_5radix10policy_hubIjNS0_8NullTypeEyE10Policy1000EyEEvPT0_:
.text._ZN3cub18CUB_300001_SM_10006detail10radix_sort33DeviceRadixSortExclusiveSumKernelINS1_5radix10policy_hubIjNS0_8NullTypeEyE10Policy1000EyEEvPT0_:
[----:B------:R-:W-:Y:S01]  /*0000*/  LDC R1, c[0x0][0x37c] ;  /* 0x0000df00ff017b82 */ /* 0x000fe20000000800 */
[----:B------:R-:W0:Y:S07]  /*0010*/  S2R R18, SR_TID.X ;  /* 0x0000000000127919 */ /* 0x000e2e0000002100 */
[----:B------:R-:W1:Y:S01]  /*0020*/  LDC.64 R16, c[0x0][0x380] ;  /* 0x0000e000ff107b82 */ /* 0x000e620000000a00 */
[----:B------:R-:W2:Y:S01]  /*0030*/  LDCU.64 UR4, c[0x0][0x358] ;  /* 0x00006b00ff0477ac */ /* 0x000ea20008000a00 */
[----:B------:R-:W3:Y:S01]  /*0040*/  S2R R5, SR_CTAID.X ;  /* 0x0000000000057919 */ /* 0x000ee20000002500 */
[----:B0-----:R-:W-:Y:S01]  /*0050*/  ISETP.GT.U32.AND P1, PT, R18, 0xff, PT ;  /* 0x000000ff1200780c */ /* 0x001fe20003f24070 */
[----:B---3--:R-:W-:-:S04]  /*0060*/  IMAD R5, R5, 0x100, R18 ;  /* 0x0000010005057824 */ /* 0x008fc800078e0212 */
[----:B-1----:R-:W-:-:S08]  /*0070*/  IMAD.WIDE R16, R5, 0x8, R16 ;  /* 0x0000000805107825 */ /* 0x002fd000078e0210 */
[----:B--2---:R-:W2:Y:S01]  /*0080*/  @!P1 LDG.E.64 R2, desc[UR4][R16.64] ;  /* 0x0000000410029981 */ /* 0x004ea2000c1e1b00 */
[----:B------:R-:W-:Y:S02]  /*0090*/  MOV R0, 0x400 ;  /* 0x0000040000007802 */ /* 0x000fe40000000f00 */
[C---:B------:R-:W-:Y:S01]  /*00a0*/  ISETP.GT.U32.AND P0, PT, R18.reuse, 0x1f, PT ;  /* 0x0000001f1200780c */ /* 0x040fe20003f04070 */
[----:B------:R-:W0:Y:S02]  /*00b0*/  S2R R5, SR_CgaCtaId ;  /* 0x0000000000057919 */ /* 0x000e240000008800 */
[----:B0-----:R-:W-:Y:S02]  /*00c0*/  LEA R5, R5, R0, 0x18 ;  /* 0x0000000005057211 */ /* 0x001fe400078ec0ff */
[----:B------:R-:W-:-:S05]  /*00d0*/  LEA.HI R0, R18, R18, RZ, 0x1d ;  /* 0x0000001212007211 */ /* 0x000fca00078fe8ff */
[----:B------:R-:W-:-:S05]  /*00e0*/  IMAD R0, R0, 0x8, R5 ;  /* 0x0000000800007824 */ /* 0x000fca00078e0205 */
[----:B--2---:R0:W-:Y:S01]  /*00f0*/  STS.64 [R0+0x10], R2 ;  /* 0x0000100200007388 */ /* 0x0041e20000000a00 */
[----:B------:R-:W-:Y:S06]  /*0100*/  BAR.SYNC.DEFER_BLOCKING 0x0 ;  /* 0x0000000000007b1d */ /* 0x000fec0000010000 */
[----:B------:R-:W-:Y:S05]  /*0110*/  @P0 BRA `(.L_x_120) ;  /* 0x0000000400240947 */ /* 0x000fea0003800000 */
[----:B------:R-:W-:Y:S01]  /*0120*/  IMAD R18, R18, 0x48, R5 ;  /* 0x0000004812127824 */ /* 0x000fe200078e0205 */
[----:B------:R-:W-:-:S04]  /*0130*/  UMOV UR6, 0xffffffff ;  /* 0xffffffff00067882 */ /* 0x000fc80000000000 */
[----:B------:R-:W-:Y:S04]  /*0140*/  LDS.64 R14, [R18+0x10] ;  /* 0x00001000120e7984 */ /* 0x000fe80000000a00 */
[----:B------:R-:W-:Y:S04]  /*0150*/  LDS.64 R12, [R18+0x18] ;  /* 0x00001800120c7984 */ /* 0x000fe80000000a00 */
[----:B------:R-:W1:Y:S04]  /*0160*/  LDS.64 R10, [R18+0x20] ;  /* 0x00002000120a7984 */ /* 0x000e680000000a00 */
[----:B------:R-:W-:Y:S04]  /*0170*/  LDS.64 R8, [R18+0x28] ;  /* 0x0000280012087984 */ /* 0x000fe80000000a00 */
[----:B------:R-:W2:Y:S04]  /*0180*/  LDS.64 R6, [R18+0x30] ;  /* 0x0000300012067984 */ /* 0x000ea80000000a00 */
[----:B------:R-:W-:Y:S04]  /*0190*/  LDS.64 R4, [R18+0x38] ;  /* 0x0000380012047984 */ /* 0x000fe80000000a00 */
[----:B0-----:R-:W0:Y:S04]  /*01a0*/  LDS.64 R2, [R18+0x40] ;  /* 0x0000400012027984 */ /* 0x001e280000000a00 */
[----:B------:R-:W3:Y:S01]  /*01b0*/  LDS.64 R20, [R18+0x48] ;  /* 0x0000480012147984 */ /* 0x000ee20000000a00 */
[----:B-1----:R-:W-:-:S04]  /*01c0*/  IADD3 R19, P3, P4, R10, R12, R14 ;  /* 0x0000000c0a137210 */ /* 0x002fc80007c7e00e */
[----:B------:R-:W-:Y:S02]  /*01d0*/  IADD3.X R23, PT, PT, R11, R13, R15, P3, P4 ;  /* 0x0000000d0b177210 */ /* 0x000fe40001fe840f */
[----:B--2---:R-:W-:-:S04]  /*01e0*/  IADD3 R19, P0, P2, R6, R19, R8 ;  /* 0x0000001306137210 */ /* 0x004fc80007a1e008 */
[----:B------:R-:W-:Y:S02]  /*01f0*/  IADD3.X R23, PT, PT, R7, R23, R9, P0, P2 ;  /* 0x0000001707177210 */ /* 0x000fe400007e4409 */
[----:B0-----:R-:W-:-:S04]  /*0200*/  IADD3 R19, P3, P4, R2, R19, R4 ;  /* 0x0000001302137210 */ /* 0x001fc80007c7e004 */
[----:B---3--:R-:W-:Y:S02]  /*0210*/  IADD3 R20, P0, PT, R20, R19, RZ ;  /* 0x0000001314147210 */ /* 0x008fe40007f1e0ff */
[----:B------:R-:W-:-:S05]  /*0220*/  IADD3.X R19, PT, PT, R3, R23, R5, P3, P4 ;  /* 0x0000001703137210 */ /* 0x000fca0001fe8405 */
[----:B------:R-:W-:Y:S01]  /*0230*/  IMAD.X R19, R21, 0x1, R19, P0 ;  /* 0x0000000115137824 */ /* 0x000fe200000e0613 */
[----:B------:R-:W-:Y:S06]  /*0240*/  BRA.DIV UR6, `(.L_x_121) ;  /* 0x0000000206f07947 */ /* 0x000fec000b800000 */
[----:B------:R-:W0:Y:S04]  /*0250*/  SHFL.UP PT, R27, R20, 0x1, RZ ;  /* 0x04200000141b7989 */ /* 0x000e2800000e00ff */
[----:B------:R-:W1:Y:S01]  /*0260*/  SHFL.UP P0, R25, R19, 0x1, RZ ;  /* 0x0420000013197989 */ /* 0x000e6200000000ff */
[----:B0-----:R-:W-:-:S04]  /*0270*/  IADD3 R22, P2, PT, R27, R20, RZ ;  /* 0x000000141b167210 */ /* 0x001fc80007f5e0ff */
[----:B-1----:R-:W-:Y:S01]  /*0280*/  SEL R27, R22, R27, P0 ;  /* 0x0000001b161b7207 */ /* 0x002fe20000000000 */
[----:B------:R-:W-:-:S04]  /*0290*/  IMAD.X R26, R25, 0x1, R19, P2 ;  /* 0x00000001191a7824 */ /* 0x000fc800010e0613 */
[----:B------:R-:W0:Y:S01]  /*02a0*/  SHFL.UP PT, R28, R27, 0x2, RZ ;  /* 0x044000001b1c7989 */ /* 0x000e2200000e00ff */
[----:B------:R-:W-:-:S05]  /*02b0*/  SEL R26, R26, R25, P0 ;  /* 0x000000191a1a7207 */ /* 0x000fca0000000000 */
[----:B------:R-:W1:Y:S01]  /*02c0*/  SHFL.UP P0, R25, R26, 0x2, RZ ;  /* 0x044000001a197989 */ /* 0x000e6200000000ff */
[----:B0-----:R-:W-:-:S05]  /*02d0*/  IADD3 R21, P2, PT, R28, R27, RZ ;  /* 0x0000001b1c157210 */ /* 0x001fca0007f5e0ff */
[----:B-1----:R-:W-:Y:S01]  /*02e0*/  IMAD.X R22, R25, 0x1, R26, P2 ;  /* 0x0000000119167824 */ /* 0x002fe200010e061a */
[----:B------:R-:W-:-:S04]  /*02f0*/  SEL R28, R21, R28, P0 ;  /* 0x0000001c151c7207 */ /* 0x000fc80000000000 */
[----:B------:R-:W-:Y:S01]  /*0300*/  SEL R29, R22, R25, P0 ;  /* 0x00000019161d7207 */ /* 0x000fe20000000000 */
        /* <DEDUP_REMOVED lines=12> */
[----:B------:R0:W1:Y:S04]  /*03d0*/  SHFL.UP PT, R28, R27, 0x10, RZ ;  /* 0x060000001b1c7989 */ /* 0x00006800000e00ff */
[----:B------:R0:W2:Y:S02]  /*03e0*/  SHFL.UP P0, R25, R26, 0x10, RZ ;  /* 0x060000001a197989 */ /* 0x0000a400000000ff */
.L_x_132:
[----:B-1----:R-:W-:-:S04]  /*03f0*/  IADD3 R21, P2, PT, R28, R27, RZ ;  /* 0x0000001b1c157210 */ /* 0x002fc80007f5e0ff */
[----:B--2---:R-:W-:Y:S01]  /*0400*/  SEL R21, R21, R28, P0 ;  /* 0x0000001c15157207 */ /* 0x004fe20000000000 */
[----:B------:R-:W-:-:S05]  /*0410*/  IMAD.X R22, R25, 0x1, R26, P2 ;  /* 0x0000000119167824 */ /* 0x000fca00010e061a */
[----:B------:R-:W-:Y:S02]  /*0420*/  SEL R22, R22, R25, P0 ;  /* 0x0000001916167207 */ /* 0x000fe40000000000 */
[----:B------:R-:W-:-:S05]  /*0430*/  IADD3 R20, P0, PT, R21, -R20, RZ ;  /* 0x8000001415147210 */ /* 0x000fca0007f1e0ff */
[----:B------:R-:W-:Y:S01]  /*0440*/  IMAD.X R21, R22, 0x1, ~R19, P0 ;  /* 0x0000000116157824 */ /* 0x000fe200000e0e13 */
[----:B------:R-:W-:-:S04]  /*0450*/  IADD3 R14, P0, PT, R14, R20, RZ ;  /* 0x000000140e0e7210 */ /* 0x000fc80007f1e0ff */
[----:B------:R1:W-:Y:S01]  /*0460*/  STS.64 [R18+0x10], R20 ;  /* 0x0000101412007388 */ /* 0x0003e20000000a00 */
[----:B------:R-:W-:Y:S01]  /*0470*/  IMAD.X R15, R15, 0x1, R21, P0 ;  /* 0x000000010f0f7824 */ /* 0x000fe200000e0615 */
        /* <DEDUP_REMOVED lines=17> */
[----:B------:R-:W-:-:S05]  /*0590*/  IMAD.X R3, R3, 0x1, R5, P0 ;  /* 0x0000000103037824 */ /* 0x000fca00000e0605 */
[----:B------:R1:W-:Y:S03]  /*05a0*/  STS.64 [R18+0x48], R2 ;  /* 0x0000480212007388 */ /* 0x0003e60000000a00 */
.L_x_120:
[----:B------:R-:W-:Y:S05]  /*05b0*/  WARPSYNC.ALL ;  /* 0x0000000000007948 */ /* 0x000fea0003800000 */
[----:B------:R-:W-:Y:S06]  /*05c0*/  BAR.SYNC.DEFER_BLOCKING 0x0 ;  /* 0x0000000000007b1d */ /* 0x000fec0000010000 */
[----:B------:R-:W-:Y:S05]  /*05d0*/  @P1 EXIT ;  /* 0x000000000000194d */ /* 0x000fea0003800000 */
[----:B01----:R-:W0:Y:S04]  /*05e0*/  LDS.64 R2, [R0+0x10] ;  /* 0x0000100000027984 */ /* 0x003e280000000a00 */
[----:B0-----:R-:W-:Y:S01]  /*05f0*/  STG.E.64 desc[UR4][R16.64], R2 ;  /* 0x0000000210007986 */ /* 0x001fe2000c101b04 */
[----:B------:R-:W-:Y:S05]  /*0600*/  EXIT ;  /* 0x000000000000794d */ /* 0x000fea0003800000 */
.L_x_121:
[----:B------:R-:W-:Y:S02]  /*0610*/  IMAD.MOV.U32 R24, RZ, RZ, R20 ;  /* 0x000000ffff187224 */ /* 0x000fe400078e0014 */
[----:B------:R-:W-:Y:S02]  /*0620*/  IMAD.MOV.U32 R23, RZ, RZ, 0x1 ;  /* 0x00000001ff177424 */ /* 0x000fe400078e00ff */
[----:B------:R-:W-:Y:S02]  /*0630*/  IMAD.MOV.U32 R22, RZ, RZ, RZ ;  /* 0x000000ffff167224 */ /* 0x000fe400078e00ff */
[----:B------:R-:W-:-:S07]  /*0640*/  IMAD.MOV.U32 R21, RZ, RZ, -0x1 ;  /* 0xffffffffff157424 */ /* 0x000fce00078e00ff */
[----:B------:R-:W-:Y:S05]  /*0650*/  WARPSYNC.COLLECTIVE R21, `(.L_x_122) ;  /* 0x0000000015087348 */ /* 0x000fea0003c00000 */
[----:B------:R0:W1:Y:S02]  /*0660*/  SHFL.UP P0, R25, R24, R23, R22 ;  /* 0x0400001718197389 */ /* 0x0000640000000016 */
[----:B01----:R-:W-:Y:S05]  /*0670*/  ENDCOLLECTIVE ;  /* 0x000000000000791b */ /* 0x003fea0003800000 */
.L_x_122:
[----:B------:R-:W-:Y:S02]  /*0680*/  IMAD.MOV.U32 R24, RZ, RZ, R19 ;  /* 0x000000ffff187224 */ /* 0x000fe400078e0013 */
[----:B------:R-:W-:-:S07]  /*0690*/  IMAD.MOV.U32 R27, RZ, RZ, R25 ;  /* 0x000000ffff1b7224 */ /* 0x000fce00078e0019 */
[----:B------:R-:W-:Y:S05]  /*06a0*/  WARPSYNC.COLLECTIVE R21, `(.L_x_123) ;  /* 0x0000000015087348 */ /* 0x000fea0003c00000 */
[----:B------:R0:W1:Y:S02]  /*06b0*/  SHFL.UP P0, R25, R24, R23, R22 ;  /* 0x0400001718197389 */ /* 0x0000640000000016 */
[----:B01----:R-:W-:Y:S05]  /*06c0*/  ENDCOLLECTIVE ;  /* 0x000000000000791b */ /* 0x003fea0003800000 */
.L_x_123:
[----:B------:R-:W-:Y:S01]  /*06d0*/  IADD3 R26, P2, PT, R27, R20, RZ ;  /* 0x000000141b1a7210 */ /* 0x000fe20007f5e0ff */
[----:B------:R-:W-:-:S03]  /*06e0*/  IMAD.MOV.U32 R23, RZ, RZ, 0x2 ;  /* 0x00000002ff177424 */ /* 0x000fc600078e00ff */
[----:B------:R-:W-:Y:S01]  /*06f0*/  SEL R27, R26, R27, P0 ;  /* 0x0000001b1a1b7207 */ /* 0x000fe20000000000 */
[----:B------:R-:W-:-:S04]  /*0700*/  IMAD.X R26, R25, 0x1, R19, P2 ;  /* 0x00000001191a7824 */ /* 0x000fc800010e0613 */
[----:B------:R-:W-:Y:S01]  /*0710*/  IMAD.MOV.U32 R24, RZ, RZ, R27 ;  /* 0x000000ffff187224 */ /* 0x000fe200078e001b */
[----:B------:R-:W-:-:S07]  /*0720*/  SEL R26, R26, R25, P0 ;  /* 0x000000191a1a7207 */ /* 0x000fce0000000000 */
[----:B------:R-:W-:Y:S05]  /*0730*/  WARPSYNC.COLLECTIVE R21, `(.L_x_124) ;  /* 0x0000000015087348 */ /* 0x000fea0003c00000 */
[----:B------:R0:W1:Y:S02]  /*0740*/  SHFL.UP P0, R25, R24, R23, R22 ;  /* 0x0400001718197389 */ /* 0x0000640000000016 */
[----:B01----:R-:W-:Y:S05]  /*0750*/  ENDCOLLECTIVE ;  /* 0x000000000000791b */ /* 0x003fea0003800000 */
.L_x_124:
[----:B------:R-:W-:Y:S02]  /*0760*/  IMAD.MOV.U32 R24, RZ, RZ, R26 ;  /* 0x000000ffff187224 */ /* 0x000fe400078e001a */
[----:B------:R-:W-:-:S07]  /*0770*/  IMAD.MOV.U32 R28, RZ, RZ, R25 ;  /* 0x000000ffff1c7224 */ /* 0x000fce00078e0019 */
[----:B------:R-:W-:Y:S05]  /*0780*/  WARPSYNC.COLLECTIVE R21, `(.L_x_125) ;  /* 0x0000000015087348 */ /* 0x000fea0003c00000 */
[----:B------:R0:W1:Y:S02]  /*0790*/  SHFL.UP P0, R25, R24, R23, R22 ;  /* 0x0400001718197389 */ /* 0x0000640000000016 */
[----:B01----:R-:W-:Y:S05]  /*07a0*/  ENDCOLLECTIVE ;  /* 0x000000000000791b */ /* 0x003fea0003800000 */
.L_x_125:
        /* <DEDUP_REMOVED lines=9> */
.L_x_126:
[----:B------:R-:W-:Y:S02]  /*0840*/  IMAD.MOV.U32 R24, RZ, RZ, R29 ;  /* 0x000000ffff187224 */ /* 0x000fe400078e001d */
[----:B------:R-:W-:-:S07]  /*0850*/  IMAD.MOV.U32 R27, RZ, RZ, R25 ;  /* 0x000000ffff1b7224 */ /* 0x000fce00078e0019 */
[----:B------:R-:W-:Y:S05]  /*0860*/  WARPSYNC.COLLECTIVE R21, `(.L_x_127) ;  /* 0x0000000015087348 */ /* 0x000fea0003c00000 */
[----:B------:R0:W1:Y:S02]  /*0870*/  SHFL.UP P0, R25, R24, R23, R22 ;  /* 0x0400001718197389 */ /* 0x0000640000000016 */
[----:B01----:R-:W-:Y:S05]  /*0880*/  ENDCOLLECTIVE ;  /* 0x000000000000791b */ /* 0x003fea0003800000 */
.L_x_127:
        /* <DEDUP_REMOVED lines=9> */
.L_x_128:
[----:B------:R-:W-:Y:S02]  /*0920*/  IMAD.MOV.U32 R24, RZ, RZ, R29 ;  /* 0x000000ffff187224 */ /* 0x000fe400078e001d */
[----:B------:R-:W-:-:S07]  /*0930*/  IMAD.MOV.U32 R27, RZ, RZ, R25 ;  /* 0x000000ffff1b7224 */ /* 0x000fce00078e0019 */
[----:B------:R-:W-:Y:S05]  /*0940*/  WARPSYNC.COLLECTIVE R21, `(.L_x_129) ;  /* 0x0000000015087348 */ /* 0x000fea0003c00000 */
[----:B------:R0:W1:Y:S02]  /*0950*/  SHFL.UP P0, R25, R24, R23, R22 ;  /* 0x0400001718197389 */ /* 0x0000640000000016 */
[----:B01----:R-:W-:Y:S05]  /*0960*/  ENDCOLLECTIVE ;  /* 0x000000000000791b */ /* 0x003fea0003800000 */
.L_x_129:
        /* <DEDUP_REMOVED lines=9> */
.L_x_130:
[----:B------:R-:W-:Y:S02]  /*0a00*/  IMAD.MOV.U32 R24, RZ, RZ, R26 ;  /* 0x000000ffff187224 */ /* 0x000fe400078e001a */
[----:B------:R-:W-:-:S07]  /*0a10*/  IMAD.MOV.U32 R28, RZ, RZ, R25 ;  /* 0x000000ffff1c7224 */ /* 0x000fce00078e0019 */
[----:B------:R-:W-:Y:S05]  /*0a20*/  WARPSYNC.COLLECTIVE R21, `(.L_x_131) ;  /* 0x0000000015087348 */ /* 0x000fea0003c00000 */
[----:B------:R0:W1:Y:S02]  /*0a30*/  SHFL.UP P0, R25, R24, R23, R22 ;  /* 0x0400001718197389 */ /* 0x0000640000000016 */
[----:B01----:R-:W-:Y:S05]  /*0a40*/  ENDCOLLECTIVE ;  /* 0x000000000000791b */ /* 0x003fea0003800000 */
.L_x_131:
[----:B------:R-:W-:Y:S05]  /*0a50*/  BRA `(.L_x_132) ;  /* 0xfffffff800647947 */ /* 0x000fea000383ffff */
.L_x_133:
        /* <DEDUP_REMOVED lines=10> */
.L_x_273:


//--------------------- .text._ZN3cub18CUB_300001_SM_10006detail10radix_sort30DeviceRadixSortHistogramKernelINS1_5radix10policy_hubIjNS0_8NullTypeEyE10Policy1000ELNS0_9SortOrderE0EjyNS1_21identity_decomposer_tEEEvPT2_PKT1_SB_iiT3_ --------------------------
	.section	.text._ZN3cub18CUB_300001_SM_10006detail10radix_sort30DeviceRadixSortHistogramKernelINS1_5radix10policy_hubIjNS0_8NullTypeEyE10Policy1000ELNS0_9SortOrderE0EjyNS1_21identity_decomposer_tEEEvPT2_PKT1_SB_iiT3_,"ax",@progbits
	.align	128
        .global         _ZN3cub18CUB_300001_SM_10006detail10radix_sort30DeviceRadixSortHistogramKernelINS1_5radix10policy_hubIjNS0_8NullTypeEyE10Policy1000ELNS0_9SortOrderE0EjyNS1_21identity_decomposer_tEEEvPT2_PKT1_SB_iiT3_
        .type           _ZN3cub18CUB_300001_SM_10006detail10radix_sort30DeviceRadixSortHistogramKernelINS1_5radix10policy_hubIjNS0_8NullTypeEyE10Policy1000ELNS0_9SortOrderE0EjyNS1_21identity_decomposer_tEEEvPT2_PKT1_SB_iiT3_,@function
        .size           _ZN3cub18CUB_300001_SM_10006detail10radix_sort30DeviceRadixSortHistogramKernelINS1_5radix10policy_hubIjNS0_8NullTypeEyE10Policy1000ELNS0_9SortOrderE0EjyNS1_21identity_decomposer_tEEEvPT2_PKT1_SB_iiT3_,(.L_x_274 - _ZN3cub18CUB_300001_SM_10006detail10radix_sort30DeviceRadixSortHistogramKernelINS1_5radix10policy_hubIjNS0_8NullTypeEyE10Policy1000ELNS0_9SortOrderE0EjyNS1_21identity_decomposer_tEEEvPT2_PKT1_SB_iiT3_)
        .other          _ZN3cub18CUB_300001_SM_10006detail10radix_sort30DeviceRadixSortHistogramKernelINS1_5radix10policy_hubIjNS0_8NullTypeEyE10Policy1000ELNS0_9SortOrderE0EjyNS1_21identity_decomposer_tEEEvPT2_PKT1_SB_iiT3_,@"STO_CUDA_ENTRY STV_DEFAULT"
_ZN3cub18CUB_300001_SM_10006detail10radix_sort30DeviceRadixSortHistogramKernelINS1_5radix10policy_hubIjNS0_8NullTypeEyE10Policy1000ELNS0_9SortOrderE0EjyNS1_21identity_decomposer_tEEEvPT2_PKT1_SB_iiT3_:
.text._ZN3cub18CUB_300001_SM_10006detail10radix_sort30DeviceRadixSortHistogramKernelINS1_5radix10policy_hubIjNS0_8NullTypeEyE10Policy1000ELNS0_9SortOrderE0EjyNS1_21identity_decomposer_tEEEvPT2_PKT1_SB_iiT3_:
[----:B------:R-:W-:Y:S01]  /*0000*/  LDC R1, c[0x0][0x37c] ;  /* 0x0000df00ff017b82 */ /* 0x000fe20000000800 */
[----:B------:R-:W0:Y:S02]  /*0010*/  LDCU.64 UR4, c[0x0][0x390] ;  /* 0x00007200ff0477ac */ /* 0x000e240008000a00 */
[----:B0-----:R-:W-:-:S04]  /*0020*/  ISETP.NE.U32.AND P0, PT, RZ, UR4, PT ;  /* 0x00000004ff007c0c */ /* 0x001fc8000bf05070 */
[----:B------:R-:W-:-:S13]  /*0030*/  ISETP.NE.AND.EX P0, PT, RZ, UR5, PT, P0 ;  /* 0x00000005ff007c0c */ /* 0x000fda000bf05300 */
[----:B------:R-:W-:Y:S05]  /*0040*/  @!P0 EXIT ;  /* 0x000000000000894d */ /* 0x000fea0003800000 */
[----:B------:R-:W0:Y:S01]  /*0050*/  S2R R18, SR_TID.X ;  /* 0x0000000000127919 */ /* 0x000e220000002100 */
[----:B------:R-:W1:Y:S01]  /*0060*/  LDCU.64 UR4, c[0x0][0x398] ;  /* 0x00007300ff0477ac */ /* 0x000e620008000a00 */
[----:B------:R-:W2:Y:S01]  /*0070*/  S2UR UR7, SR_CgaCtaId ;  /* 0x00000000000779c3 */ /* 0x000ea20000008800 */
[----:B------:R-:W-:Y:S01]  /*0080*/  UMOV UR6, 0x400 ;  /* 0x0000040000067882 */ /* 0x000fe20000000000 */
[----:B------:R-:W3:Y:S06]  /*0090*/  LDCU.64 UR18, c[0x0][0x358] ;  /* 0x00006b00ff1277ac */ /* 0x000eec0008000a00 */
[----:B------:R-:W4:Y:S01]  /*00a0*/  S2UR UR8, SR_CTAID.X ;  /* 0x00000000000879c3 */ /* 0x000f220000002500 */
[----:B------:R-:W0:Y:S01]  /*00b0*/  LDCU UR21, c[0x0][0x370] ;  /* 0x00006e00ff1577ac */ /* 0x000e220008000800 */
[----:B-1----:R-:W-:-:S04]  /*00c0*/  UIADD3 UR4, UPT, UPT, UR5, 0x7, -UR4 ;  /* 0x0000000705047890 */ /* 0x002fc8000fffe804 */
[----:B------:R-:W-:Y:S02]  /*00d0*/  UISETP.GE.AND UP0, UPT, UR4, 0x8, UPT ;  /* 0x000000080400788c */ /* 0x000fe4000bf06270 */
[----:B------:R-:W-:Y:S02]  /*00e0*/  USHF.R.S32.HI UR5, URZ, 0x1f, UR4 ;  /* 0x0000001fff057899 */ /* 0x000fe40008011404 */
[----:B--2---:R-:W-:Y:S02]  /*00f0*/  ULEA UR6, UR7, UR6, 0x18 ;  /* 0x0000000607067291 */ /* 0x004fe4000f8ec0ff */
[----:B------:R-:W-:Y:S01]  /*0100*/  PLOP3.LUT P0, PT, PT, PT, UP0, 0x80, 0x8 ;  /* 0x000000000008781c */ /* 0x000fe20003f0f008 */
[----:B------:R-:W-:Y:S01]  /*0110*/  ULEA.HI UR5, UR5, UR4, URZ, 0x3 ;  /* 0x0000000405057291 */ /* 0x000fe2000f8f18ff */
[C---:B0-----:R-:W-:Y:S02]  /*0120*/  VIADD R19, R18.reuse, 0x80 ;  /* 0x0000008012137836 */ /* 0x041fe40000000000 */
[C---:B------:R-:W-:Y:S01]  /*0130*/  ISETP.GT.U32.OR P0, PT, R18.reuse, 0xff, !P0 ;  /* 0x000000ff1200780c */ /* 0x040fe20004704470 */
[----:B------:R-:W-:Y:S01]  /*0140*/  USHF.R.S32.HI UR5, URZ, 0x3, UR5 ;  /* 0x00000003ff057899 */ /* 0x000fe20008011405 */
[C---:B------:R-:W-:Y:S01]  /*0150*/  VIADD R20, R18.reuse, 0x100 ;  /* 0x0000010012147836 */ /* 0x040fe20000000000 */
[C---:B------:R-:W-:Y:S01]  /*0160*/  IADD3 R25, PT, PT, R18.reuse, 0x500, RZ ;  /* 0x0000050012197810 */ /* 0x040fe20007ffe0ff */
[C---:B------:R-:W-:Y:S01]  /*0170*/  VIADD R21, R18.reuse, 0x180 ;  /* 0x0000018012157836 */ /* 0x040fe20000000000 */
[----:B------:R-:W-:Y:S01]  /*0180*/  P2R R28, PR, RZ, 0x1 ;  /* 0x00000001ff1c7803 */ /* 0x000fe20000000000 */
[C---:B------:R-:W-:Y:S01]  /*0190*/  VIADD R22, R18.reuse, 0x200 ;  /* 0x0000020012167836 */ /* 0x040fe20000000000 */
[C---:B------:R-:W-:Y:S01]  /*01a0*/  LEA R27, R18.reuse, UR6, 0x2 ;  /* 0x00000006121b7c11 */ /* 0x040fe2000f8e10ff */
[C---:B------:R-:W-:Y:S01]  /*01b0*/  VIADD R23, R18.reuse, 0x280 ;  /* 0x0000028012177836 */ /* 0x040fe20000000000 */
[----:B----4-:R-:W-:Y:S01]  /*01c0*/  USHF.L.U32 UR8, UR8, 0xb, URZ ;  /* 0x0000000b08087899 */ /* 0x010fe200080006ff */
[C---:B------:R-:W-:Y:S01]  /*01d0*/  VIADD R24, R18.reuse, 0x300 ;  /* 0x0000030012187836 */ /* 0x040fe20000000000 */
[----:B------:R-:W-:Y:S01]  /*01e0*/  ULOP3.LUT UR20, UR5, 0x7, URZ, 0xc0, !UPT ;  /* 0x0000000705147892 */ /* 0x000fe2000f8ec0ff */
[----:B------:R-:W-:Y:S01]  /*01f0*/  VIADD R26, R18, 0x780 ;  /* 0x00000780121a7836 */ /* 0x000fe20000000000 */
[----:B------:R-:W-:Y:S01]  /*0200*/  ULOP3.LUT UR9, UR5, 0x3, URZ, 0xc0, !UPT ;  /* 0x0000000305097892 */ /* 0x000fe2000f8ec0ff */
[----:B------:R-:W-:Y:S01]  /*0210*/  UMOV UR6, URZ ;  /* 0x000000ff00067c82 */ /* 0x000fe20008000000 */
[----:B---3--:R-:W-:-:S10]  /*0220*/  UMOV UR7, URZ ;  /* 0x000000ff00077c82 */ /* 0x008fd40008000000 */
.L_x_217:
[----:B------:R-:W-:Y:S01]  /*0230*/  ISETP.NE.AND P0, PT, R28, RZ, PT ;  /* 0x000000ff1c00720c */ /* 0x000fe20003f05270 */
[----:B------:R-:W-:-:S12]  /*0240*/  BSSY.RECONVERGENT B0, `(.L_x_134) ;  /* 0x0000082000007945 */ /* 0x000fd80003800200 */
[----:B0-2345:R-:W-:Y:S05]  /*0250*/  @P0 BRA `(.L_x_135) ;  /* 0x0000000800000947 */ /* 0x03dfea0003800000 */
[----:B------:R-:W0:Y:S02]  /*0260*/  LDC.64 R2, c[0x0][0x398] ;  /* 0x0000e600ff027b82 */ /* 0x000e240000000a00 */
[----:B0-----:R-:W-:-:S04]  /*0270*/  IADD3 R2, PT, PT, R3, 0x7, -R2 ;  /* 0x0000000703027810 */ /* 0x001fc80007ffe802 */
[----:B------:R-:W-:-:S04]  /*0280*/  SHF.R.S32.HI R3, RZ, 0x1f, R2 ;  /* 0x0000001fff037819 */ /* 0x000fc80000011402 */
[----:B------:R-:W-:-:S04]  /*0290*/  LEA.HI R3, R3, R2, RZ, 0x3 ;  /* 0x0000000203037211 */ /* 0x000fc800078f18ff */
[----:B------:R-:W-:-:S04]  /*02a0*/  SHF.R.S32.HI R3, RZ, 0x3, R3 ;  /* 0x00000003ff037819 */ /* 0x000fc80000011403 */
[C---:B------:R-:W-:Y:S01]  /*02b0*/  LOP3.LUT R5, R3.reuse, 0xffffff0, RZ, 0xc0, !PT ;  /* 0x0ffffff003057812 */ /* 0x040fe200078ec0ff */
[----:B------:R-:W-:-:S05]  /*02c0*/  VIADD R0, R3, 0xffffffff ;  /* 0xffffffff03007836 */ /* 0x000fca0000000000 */
[----:B------:R-:W-:Y:S01]  /*02d0*/  ISETP.GE.U32.AND P0, PT, R0, 0xf, PT ;  /* 0x0000000f0000780c */ /* 0x000fe20003f06070 */
[----:B------:R-:W-:-:S12]  /*02e0*/  IMAD.MOV.U32 R0, RZ, RZ, RZ ;  /* 0x000000ffff007224 */ /* 0x000fd800078e00ff */
[----:B------:R-:W-:Y:S05]  /*02f0*/  @!P0 BRA `(.L_x_136) ;  /* 0x00000000005c8947 */ /* 0x000fea0003800000 */
[----:B------:R-:W-:Y:S02]  /*0300*/  IMAD.MOV R2, RZ, RZ, -R5 ;  /* 0x000000ffff027224 */ /* 0x000fe400078e0a05 */
[----:B------:R-:W-:-:S07]  /*0310*/  VIADD R0, R27, 0x2000 ;  /* 0x000020001b007836 */ /* 0x000fce0000000000 */
.L_x_137:
[----:B------:R-:W-:Y:S01]  /*0320*/  VIADD R2, R2, 0x10 ;  /* 0x0000001002027836 */ /* 0x000fe20000000000 */
[----:B------:R-:W-:Y:S04]  /*0330*/  STS [R0+-0x2000], RZ ;  /* 0xffe000ff00007388 */ /* 0x000fe80000000800 */
        /* <DEDUP_REMOVED lines=16> */
[----:B0-----:R-:W-:Y:S01]  /*0440*/  IADD3 R0, PT, PT, R0, 0x4000, RZ ;  /* 0x0000400000007810 */ /* 0x001fe20007ffe0ff */
[----:B------:R-:W-:Y:S06]  /*0450*/  @P1 BRA `(.L_x_137) ;  /* 0xfffffffc00b01947 */ /* 0x000fec000383ffff */
[----:B------:R-:W-:-:S07]  /*0460*/  IMAD.MOV.U32 R0, RZ, RZ, R5 ;  /* 0x000000ffff007224 */ /* 0x000fce00078e0005 */
.L_x_136:
[----:B------:R-:W-:Y:S01]  /*0470*/  LOP3.LUT R2, R3, 0xf, RZ, 0xc0, !PT ;  /* 0x0000000f03027812 */ /* 0x000fe200078ec0ff */
[----:B------:R-:W-:-:S03]  /*0480*/  IMAD.U32 R4, RZ, RZ, UR20 ;  /* 0x00000014ff047e24 */ /* 0x000fc6000f8e00ff */
[C---:B------:R-:W-:Y:S01]  /*0490*/  ISETP.NE.AND P1, PT, R2.reuse, RZ, PT ;  /* 0x000000ff0200720c */ /* 0x040fe20003f25270 */
[----:B------:R-:W-:Y:S02]  /*04a0*/  VIADD R2, R2, 0xffffffff ;  /* 0xffffffff02027836 */ /* 0x000fe40000000000 */
[----:B------:R-:W-:-:S10]  /*04b0*/  VIADD R4, R4, 0xffffffff ;  /* 0xffffffff04047836 */ /* 0x000fd40000000000 */
[----:B------:R-:W-:Y:S05]  /*04c0*/  @!P1 BRA `(.L_x_138) ;  /* 0x00000000007c9947 */ /* 0x000fea0003800000 */
[----:B------:R-:W-:Y:S01]  /*04d0*/  ISETP.GE.U32.AND P2, PT, R2, 0x7, PT ;  /* 0x000000070200780c */ /* 0x000fe20003f46070 */
[----:B------:R-:W-:-:S12]  /*04e0*/  UISETP.NE.AND UP0, UPT, UR20, URZ, UPT ;  /* 0x000000ff1400728c */ /* 0x000fd8000bf05270 */
[----:B------:R-:W-:Y:S05]  /*04f0*/  @!P2 BRA `(.L_x_139) ;  /* 0x000000000028a947 */ /* 0x000fea0003800000 */
        /* <DEDUP_REMOVED lines=10> */
.L_x_139:
[----:B------:R-:W-:Y:S05]  /*05a0*/  BRA.U !UP0, `(.L_x_138) ;  /* 0x0000000108447547 */ /* 0x000fea000b800000 */
[----:B------:R-:W-:Y:S01]  /*05b0*/  ISETP.GE.U32.AND P2, PT, R4, 0x3, PT ;  /* 0x000000030400780c */ /* 0x000fe20003f46070 */
[----:B------:R-:W-:-:S12]  /*05c0*/  UISETP.NE.AND UP0, UPT, UR9, URZ, UPT ;  /* 0x000000ff0900728c */ /* 0x000fd8000bf05270 */
[C---:B0-----:R-:W-:Y:S01]  /*05d0*/  @P2 LEA R3, R0.reuse, R27, 0xa ;  /* 0x0000001b00032211 */ /* 0x041fe200078e50ff */
[----:B------:R-:W-:-:S04]  /*05e0*/  @P2 VIADD R0, R0, 0x4 ;  /* 0x0000000400002836 */ /* 0x000fc80000000000 */
[----:B------:R1:W-:Y:S04]  /*05f0*/  @P2 STS [R3], RZ ;  /* 0x000000ff03002388 */ /* 0x0003e80000000800 */
[----:B------:R1:W-:Y:S04]  /*0600*/  @P2 STS [R3+0x400], RZ ;  /* 0x000400ff03002388 */ /* 0x0003e80000000800 */
[----:B------:R1:W-:Y:S04]  /*0610*/  @P2 STS [R3+0x800], RZ ;  /* 0x000800ff03002388 */ /* 0x0003e80000000800 */
[----:B------:R1:W-:Y:S01]  /*0620*/  @P2 STS [R3+0xc00], RZ ;  /* 0x000c00ff03002388 */ /* 0x0003e20000000800 */
[----:B------:R-:W-:Y:S05]  /*0630*/  BRA.U !UP0, `(.L_x_138) ;  /* 0x0000000108207547 */ /* 0x000fea000b800000 */
[----:B------:R-:W-:Y:S01]  /*0640*/  IMAD R0, R0, 0x400, R27 ;  /* 0x0000040000007824 */ /* 0x000fe200078e021b */
[----:B------:R-:W-:-:S04]  /*0650*/  UISETP.NE.AND UP0, UPT, UR9, 0x1, UPT ;  /* 0x000000010900788c */ /* 0x000fc8000bf05270 */
[----:B------:R2:W-:Y:S05]  /*0660*/  STS [R0], RZ ;  /* 0x000000ff00007388 */ /* 0x0005ea0000000800 */
[----:B------:R-:W-:Y:S05]  /*0670*/  BRA.U !UP0, `(.L_x_138) ;  /* 0x0000000108107547 */ /* 0x000fea000b800000 */
[----:B------:R-:W-:Y:S01]  /*0680*/  UISETP.NE.AND UP0, UPT, UR9, 0x2, UPT ;  /* 0x000000020900788c */ /* 0x000fe2000bf05270 */
[----:B------:R3:W-:Y:S05]  /*0690*/  STS [R0+0x400], RZ ;  /* 0x000400ff00007388 */ /* 0x0007ea0000000800 */
[----:B------:R-:W-:-:S13]  /*06a0*/  PLOP3.LUT P2, PT, PT, PT, UP0, 0x80, 0x8 ;  /* 0x000000000008781c */ /* 0x000fda0003f4f008 */
[----:B------:R3:W-:Y:S02]  /*06b0*/  @P2 STS [R0+0x800], RZ ;  /* 0x000800ff00002388 */ /* 0x0007e40000000800 */
.L_x_138:
[----:B------:R-:W-:-:S13]  /*06c0*/  ISETP.GT.U32.AND P2, PT, R18, 0x7f, PT ;  /* 0x0000007f1200780c */ /* 0x000fda0003f44070 */
[----:B------:R-:W-:Y:S05]  /*06d0*/  @P2 BRA `(.L_x_135) ;  /* 0x0000000000e02947 */ /* 0x000fea0003800000 */
[----:B--23--:R-:W-:Y:S01]  /*06e0*/  IMAD.MOV.U32 R0, RZ, RZ, RZ ;  /* 0x000000ffff007224 */ /* 0x00cfe200078e00ff */
[----:B------:R-:W-:Y:S06]  /*06f0*/  @!P0 BRA `(.L_x_140) ;  /* 0x0000000000588947 */ /* 0x000fec0003800000 */
[----:B------:R-:W-:-:S07]  /*0700*/  IMAD.MOV.U32 R0, RZ, RZ, RZ ;  /* 0x000000ffff007224 */ /* 0x000fce00078e00ff */
.L_x_141:
[C---:B012---:R-:W-:Y:S02]  /*0710*/  IMAD R3, R0.reuse, 0x400, R27 ;  /* 0x0000040000037824 */ /* 0x047fe400078e021b */
[----:B------:R-:W-:-:S03]  /*0720*/  VIADD R0, R0, 0x10 ;  /* 0x0000001000007836 */ /* 0x000fc60000000000 */
[----:B------:R2:W-:Y:S02]  /*0730*/  STS [R3+0x200], RZ ;  /* 0x000200ff03007388 */ /* 0x0005e40000000800 */
[----:B------:R-:W-:Y:S02]  /*0740*/  ISETP.NE.AND P0, PT, R0, R5, PT ;  /* 0x000000050000720c */ /* 0x000fe40003f05270 */
[----:B------:R2:W-:Y:S04]  /*0750*/  STS [R3+0x600], RZ ;  /* 0x000600ff03007388 */ /* 0x0005e80000000800 */
        /* <DEDUP_REMOVED lines=13> */
[----:B------:R2:W-:Y:S01]  /*0830*/  STS [R3+0x3e00], RZ ;  /* 0x003e00ff03007388 */ /* 0x0005e20000000800 */
[----:B------:R-:W-:Y:S05]  /*0840*/  @P0 BRA `(.L_x_141) ;  /* 0xfffffffc00b00947 */ /* 0x000fea000383ffff */
[----:B------:R-:W-:-:S07]  /*0850*/  MOV R0, R5 ;  /* 0x0000000500007202 */ /* 0x000fce0000000f00 */
.L_x_140:
[----:B------:R-:W-:Y:S05]  /*0860*/  @!P1 BRA `(.L_x_135) ;  /* 0x00000000007c9947 */ /* 0x000fea0003800000 */
[----:B------:R-:W-:Y:S01]  /*0870*/  ISETP.GE.U32.AND P0, PT, R2, 0x7, PT ;  /* 0x000000070200780c */ /* 0x000fe20003f06070 */
[----:B------:R-:W-:-:S12]  /*0880*/  UISETP.NE.AND UP0, UPT, UR20, URZ, UPT ;  /* 0x000000ff1400728c */ /* 0x000fd8000bf05270 */
[----:B------:R-:W-:Y:S05]  /*0890*/  @!P0 BRA `(.L_x_142) ;  /* 0x0000000000288947 */ /* 0x000fea0003800000 */
[C---:B------:R-:W-:Y:S02]  /*08a0*/  IMAD R2, R0.reuse, 0x400, R27 ;  /* 0x0000040000027824 */ /* 0x040fe400078e021b */
[----:B------:R-:W-:-:S03]  /*08b0*/  VIADD R0, R0, 0x8 ;  /* 0x0000000800007836 */ /* 0x000fc60000000000 */
[----:B------:R3:W-:Y:S04]  /*08c0*/  STS [R2+0x200], RZ ;  /* 0x000200ff02007388 */ /* 0x0007e80000000800 */
[----:B------:R3:W-:Y:S04]  /*08d0*/  STS [R2+0x600], RZ ;  /* 0x000600ff02007388 */ /* 0x0007e80000000800 */
[----:B------:R3:W-:Y:S04]  /*08e0*/  STS [R2+0xa00], RZ ;  /* 0x000a00ff02007388 */ /* 0x0007e80000000800 */
[----:B------:R3:W-:Y:S04]  /*08f0*/  STS [R2+0xe00], RZ ;  /* 0x000e00ff02007388 */ /* 0x0007e80000000800 */
[----:B------:R3:W-:Y:S04]  /*0900*/  STS [R2+0x1200], RZ ;  /* 0x001200ff02007388 */ /* 0x0007e80000000800 */
[----:B------:R3:W-:Y:S04]  /*0910*/  STS [R2+0x1600], RZ ;  /* 0x001600ff02007388 */ /* 0x0007e80000000800 */
[----:B------:R3:W-:Y:S04]  /*0920*/  STS [R2+0x1a00], RZ ;  /* 0x001a00ff02007388 */ /* 0x0007e80000000800 */
[----:B------:R3:W-:Y:S02]  /*0930*/  STS [R2+0x1e00], RZ ;  /* 0x001e00ff02007388 */ /* 0x0007e40000000800 */
.L_x_142:
[----:B------:R-:W-:Y:S05]  /*0940*/  BRA.U !UP0, `(.L_x_135) ;  /* 0x0000000108447547 */ /* 0x000fea000b800000 */
[----:B------:R-:W-:Y:S01]  /*0950*/  ISETP.GE.U32.AND P0, PT, R4, 0x3, PT ;  /* 0x000000030400780c */ /* 0x000fe20003f06070 */
[----:B------:R-:W-:-:S12]  /*0960*/  UISETP.NE.AND UP0, UPT, UR9, URZ, UPT ;  /* 0x000000ff0900728c */ /* 0x000fd8000bf05270 */
[C---:B---3--:R-:W-:Y:S02]  /*0970*/  @P0 IMAD R2, R0.reuse, 0x400, R27 ;  /* 0x0000040000020824 */ /* 0x048fe400078e021b */
[----:B------:R-:W-:-:S03]  /*0980*/  @P0 VIADD R0, R0, 0x4 ;  /* 0x0000000400000836 */ /* 0x000fc60000000000 */
[----:B------:R4:W-:Y:S04]  /*0990*/  @P0 STS [R2+0x200], RZ ;  /* 0x000200ff02000388 */ /* 0x0009e80000000800 */
[----:B------:R4:W-:Y:S04]  /*09a0*/  @P0 STS [R2+0x600], RZ ;  /* 0x000600ff02000388 */ /* 0x0009e80000000800 */
[----:B------:R4:W-:Y:S04]  /*09b0*/  @P0 STS [R2+0xa00], RZ ;  /* 0x000a00ff02000388 */ /* 0x0009e80000000800 */
[----:B------:R4:W-:Y:S01]  /*09c0*/  @P0 STS [R2+0xe00], RZ ;  /* 0x000e00ff02000388 */ /* 0x0009e20000000800 */
[----:B------:R-:W-:Y:S05]  /*09d0*/  BRA.U !UP0, `(.L_x_135) ;  /* 0x0000000108207547 */ /* 0x000fea000b800000 */
[----:B------:R-:W-:Y:S01]  /*09e0*/  IMAD R0, R0, 0x400, R27 ;  /* 0x0000040000007824 */ /* 0x000fe200078e021b */
[----:B------:R-:W-:-:S04]  /*09f0*/  UISETP.NE.AND UP0, UPT, UR9, 0x1, UPT ;  /* 0x000000010900788c */ /* 0x000fc8000bf05270 */
[----:B------:R3:W-:Y:S05]  /*0a00*/  STS [R0+0x200], RZ ;  /* 0x000200ff00007388 */ /* 0x0007ea0000000800 */
[----:B------:R-:W-:Y:S05]  /*0a10*/  BRA.U !UP0, `(.L_x_135) ;  /* 0x0000000108107547 */ /* 0x000fea000b800000 */
[----:B------:R-:W-:Y:S01]  /*0a20*/  UISETP.NE.AND UP0, UPT, UR9, 0x2, UPT ;  /* 0x000000020900788c */ /* 0x000fe2000bf05270 */
[----:B------:R0:W-:Y:S05]  /*0a30*/  STS [R0+0x600], RZ ;  /* 0x000600ff00007388 */ /* 0x0001ea0000000800 */
[----:B------:R-:W-:-:S13]  /*0a40*/  PLOP3.LUT P0, PT, PT, PT, UP0, 0x80, 0x8 ;  /* 0x000000000008781c */ /* 0x000fda0003f0f008 */
[----:B------:R0:W-:Y:S02]  /*0a50*/  @P0 STS [R0+0xa00], RZ ;  /* 0x000a00ff00000388 */ /* 0x0001e40000000800 */
.L_x_135:
[----:B------:R-:W-:Y:S05]  /*0a60*/  BSYNC.RECONVERGENT B0 ;  /* 0x0000000000007941 */ /* 0x000fea0003800200 */
.L_x_134:
[----:B------:R-:W5:Y:S01]  /*0a70*/  LDCU.64 UR10, c[0x0][0x390] ;  /* 0x00007200ff0a77ac */ /* 0x000f620008000a00 */
[----:B------:R-:W-:Y:S02]  /*0a80*/  USHF.L.U32 UR4, UR6, 0x1e, URZ ;  /* 0x0000001e06047899 */ /* 0x000fe400080006ff */
[----:B------:R-:W-:Y:S02]  /*0a90*/  USHF.L.U64.HI UR5, UR6, 0x1e, UR7 ;  /* 0x0000001e06057899 */ /* 0x000fe40008010207 */
[----:B-----5:R-:W-:-:S04]  /*0aa0*/  UIADD3 UR4, UP0, UPT, -UR4, UR10, URZ ;  /* 0x0000000a04047290 */ /* 0x020fc8000ff1e1ff */
[----:B------:R-:W-:Y:S02]  /*0ab0*/  UIADD3.X UR5, UPT, UPT, ~UR5, UR11, URZ, UP0, !UPT ;  /* 0x0000000b05057290 */ /* 0x000fe400087fe5ff */
[----:B------:R-:W-:-:S04]  /*0ac0*/  UISETP.LT.U32.AND UP0, UPT, UR4, 0x40000000, UPT ;  /* 0x400000000400788c */ /* 0x000fc8000bf01070 */
[----:B------:R-:W-:-:S04]  /*0ad0*/  UISETP.LT.U32.AND.EX UP0, UPT, UR5, URZ, UPT, UP0 ;  /* 0x000000ff0500728c */ /* 0x000fc8000bf01100 */
[----:B------:R-:W-:Y:S02]  /*0ae0*/  USEL UR11, UR4, 0x40000000, UP0 ;  /* 0x40000000040b7887 */ /* 0x000fe40008000000 */
[----:B------:R-:W-:Y:S02]  /*0af0*/  USEL UR12, UR5, URZ, UP0 ;  /* 0x000000ff050c7287 */ /* 0x000fe40008000000 */
[----:B------:R-:W-:-:S04]  /*0b00*/  UISETP.GT.U32.AND UP0, UPT, UR11, UR8, UPT ;  /* 0x000000080b00728c */ /* 0x000fc8000bf04070 */
[----:B------:R-:W-:Y:S01]  /*0b10*/  UISETP.GT.U32.AND.EX UP0, UPT, UR12, URZ, UPT, UP0 ;  /* 0x000000ff0c00728c */ /* 0x000fe2000bf04100 */
[----:B------:R-:W-:Y:S08]  /*0b20*/  BAR.SYNC.DEFER_BLOCKING 0x0 ;  /* 0x0000000000007b1d */ /* 0x000ff00000010000 */
[----:B------:R-:W-:Y:S06]  /*0b30*/  BAR.SYNC.DEFER_BLOCKING 0x0 ;  /* 0x0000000000007b1d */ /* 0x000fec0000010000 */
[----:B------:R-:W-:Y:S05]  /*0b40*/  BRA.U !UP0, `(.L_x_143) ;  /* 0x0000000908d87547 */ /* 0x000fea000b800000 */
[----:B------:R-:W-:Y:S01]  /*0b50*/  UMOV UR10, UR8 ;  /* 0x00000008000a7c82 */ /* 0x000fe20008000000 */
[----:B------:R-:W-:-:S05]  /*0b60*/  UMOV UR5, URZ ;  /* 0x000000ff00057c82 */ /* 0x000fca0008000000 */
.L_x_148:
[----:B-----5:R-:W5:Y:S01]  /*0b70*/  LDCU.64 UR16, c[0x0][0x390] ;  /* 0x00007200ff1077ac */ /* 0x020f620008000a00 */
[----:B------:R-:W-:Y:S02]  /*0b80*/  USHF.L.U32 UR13, UR6, 0x1e, URZ ;  /* 0x0000001e060d7899 */ /* 0x000fe400080006ff */
[----:B------:R-:W-:Y:S02]  /*0b90*/  USHF.L.U64.HI UR14, UR6, 0x1e, UR7 ;  /* 0x0000001e060e7899 */ /* 0x000fe40008010207 */
[----:B------:R-:W-:-:S04]  /*0ba0*/  UIADD3 UR13, UP0, UPT, UR10, UR13, URZ ;  /* 0x0000000d0a0d7290 */ /* 0x000fc8000ff1e0ff */
[----:B------:R-:W-:Y:S02]  /*0bb0*/  UIADD3.X UR14, UPT, UPT, UR5, UR14, URZ, UP0, !UPT ;  /* 0x0000000e050e7290 */ /* 0x000fe400087fe4ff */
[----:B------:R-:W-:Y:S02]  /*0bc0*/  ULEA UR10, UP0, UR21, UR10, 0xb ;  /* 0x0000000a150a7291 */ /* 0x000fe4000f8058ff */
[----:B-----5:R-:W-:Y:S02]  /*0bd0*/  UIADD3 UR15, UP1, UPT, -UR13, UR16, URZ ;  /* 0x000000100d0f7290 */ /* 0x020fe4000ff3e1ff */
[----:B------:R-:W-:Y:S02]  /*0be0*/  UIADD3.X UR5, UPT, UPT, URZ, UR5, URZ, UP0, !UPT ;  /* 0x00000005ff057290 */ /* 0x000fe400087fe4ff */
[----:B------:R-:W-:Y:S02]  /*0bf0*/  UIADD3.X UR4, UPT, UPT, ~UR14, UR17, URZ, UP1, !UPT ;  /* 0x000000110e047290 */ /* 0x000fe40008ffe5ff */
[----:B------:R-:W-:-:S02]  /*0c00*/  UISETP.GE.U32.AND UP1, UPT, UR15, 0x800, UPT ;  /* 0x000008000f00788c */ /* 0x000fc4000bf26070 */
[----:B------:R-:W-:Y:S02]  /*0c10*/  UISETP.GE.U32.AND UP0, UPT, UR10, UR11, UPT ;  /* 0x0000000b0a00728c */ /* 0x000fe4000bf06070 */
[----:B------:R-:W-:Y:S02]  /*0c20*/  UISETP.GE.U32.AND.EX UP1, UPT, UR4, URZ, UPT, UP1 ;  /* 0x000000ff0400728c */ /* 0x000fe4000bf26110 */
[----:B------:R-:W-:-:S07]  /*0c30*/  UISETP.GE.U32.AND.EX UP0, UPT, UR5, UR12, UPT, UP0 ;  /* 0x0000000c0500728c */ /* 0x000fce000bf06100 */
[----:B012---:R-:W-:Y:S05]  /*0c40*/  BRA.U !UP1, `(.L_x_144) ;  /* 0x0000000109587547 */ /* 0x007fea000b800000 */
[----:B------:R-:W4:Y:S01]  /*0c50*/  LDCU.64 UR16, c[0x0][0x388] ;  /* 0x00007100ff1077ac */ /* 0x000f220008000a00 */
[----:B0-23--:R-:W-:-:S05]  /*0c60*/  IADD3 R0, P0, PT, R18, UR13, RZ ;  /* 0x0000000d12007c10 */ /* 0x00dfca000ff1e0ff */
[----:B-1----:R-:W-:Y:S01]  /*0c70*/  IMAD.X R3, RZ, RZ, UR14, P0 ;  /* 0x0000000eff037e24 */ /* 0x002fe200080e06ff */
[----:B----4-:R-:W-:-:S04]  /*0c80*/  LEA R14, P0, R0, UR16, 0x2 ;  /* 0x00000010000e7c11 */ /* 0x010fc8000f8010ff */
        /* <DEDUP_REMOVED lines=18> */
.L_x_144:
[C---:B------:R-:W-:Y:S01]  /*0db0*/  ISETP.GE.AND P5, PT, R18.reuse, UR15, PT ;  /* 0x0000000f12007c0c */ /* 0x040fe2000bfa6270 */
[----:B------:R-:W4:Y:S01]  /*0dc0*/  LDCU.64 UR16, c[0x0][0x388] ;  /* 0x00007100ff1077ac */ /* 0x000f220008000a00 */
[----:B0-23--:R-:W-:Y:S01]  /*0dd0*/  IADD3 R0, P0, PT, R18, UR13, RZ ;  /* 0x0000000d12007c10 */ /* 0x00dfe2000ff1e0ff */
[----:B------:R-:W-:Y:S01]  /*0de0*/  IMAD.MOV.U32 R17, RZ, RZ, -0x1 ;  /* 0xffffffffff117424 */ /* 0x000fe200078e00ff */
[----:B------:R-:W0:Y:S01]  /*0df0*/  S2R R18, SR_TID.X ;  /* 0x0000000000127919 */ /* 0x000e220000002100 */
[----:B------:R-:W-:Y:S01]  /*0e00*/  ISETP.GE.AND P2, PT, R19, UR15, PT ;  /* 0x0000000f13007c0c */ /* 0x000fe2000bf46270 */
[----:B------:R-:W-:Y:S01]  /*0e10*/  IMAD.MOV.U32 R16, RZ, RZ, -0x1 ;  /* 0xffffffffff107424 */ /* 0x000fe200078e00ff */
[----:B-1----:R-:W-:Y:S02]  /*0e20*/  IADD3.X R3, PT, PT, RZ, UR14, RZ, P0, !PT ;  /* 0x0000000eff037c10 */ /* 0x002fe400087fe4ff */
[----:B------:R-:W-:Y:S02]  /*0e30*/  ISETP.GE.AND P3, PT, R20, UR15, PT ;  /* 0x0000000f14007c0c */ /* 0x000fe4000bf66270 */
[----:B------:R-:W-:-:S02]  /*0e40*/  ISETP.GE.AND P4, PT, R21, UR15, PT ;  /* 0x0000000f15007c0c */ /* 0x000fc4000bf86270 */
[----:B----4-:R-:W-:-:S04]  /*0e50*/  LEA R14, P0, R0, UR16, 0x2 ;  /* 0x00000010000e7c11 */ /* 0x010fc8000f8010ff */
[----:B------:R-:W-:Y:S01]  /*0e60*/  LEA.HI.X R15, R0, UR17, R3, 0x2, P0 ;  /* 0x00000011000f7c11 */ /* 0x000fe200080f1403 */
[----:B------:R-:W-:Y:S02]  /*0e70*/  IMAD.MOV.U32 R13, RZ, RZ, -0x1 ;  /* 0xffffffffff0d7424 */ /* 0x000fe400078e00ff */
[----:B------:R-:W-:Y:S02]  /*0e80*/  IMAD.MOV.U32 R12, RZ, RZ, -0x1 ;  /* 0xffffffffff0c7424 */ /* 0x000fe400078e00ff */
[----:B------:R1:W5:Y:S01]  /*0e90*/  @!P5 LDG.E R17, desc[UR18][R14.64] ;  /* 0x000000120e11d981 */ /* 0x000362000c1e1900 */
[----:B------:R-:W-:-:S03]  /*0ea0*/  ISETP.GE.AND P5, PT, R22, UR15, PT ;  /* 0x0000000f16007c0c */ /* 0x000fc6000bfa6270 */
[----:B------:R1:W5:Y:S01]  /*0eb0*/  @!P2 LDG.E R16, desc[UR18][R14.64+0x200] ;  /* 0x000200120e10a981 */ /* 0x000362000c1e1900 */
[C---:B0-----:R-:W-:Y:S01]  /*0ec0*/  LOP3.LUT R0, R18.reuse, 0x400, RZ, 0xfc, !PT ;  /* 0x0000040012007812 */ /* 0x041fe200078efcff */
[----:B------:R-:W-:Y:S01]  /*0ed0*/  VIADD R2, R18, 0x380 ;  /* 0x0000038012027836 */ /* 0x000fe20000000000 */
[----:B------:R-:W-:Y:S01]  /*0ee0*/  ISETP.GE.AND P2, PT, R23, UR15, PT ;  /* 0x0000000f17007c0c */ /* 0x000fe2000bf46270 */
[----:B------:R1:W5:Y:S01]  /*0ef0*/  @!P3 LDG.E R13, desc[UR18][R14.64+0x400] ;  /* 0x000400120e0db981 */ /* 0x000362000c1e1900 */
[----:B------:R-:W-:Y:S01]  /*0f00*/  ISETP.GE.AND P1, PT, R0, UR15, PT ;  /* 0x0000000f00007c0c */ /* 0x000fe2000bf26270 */
[----:B------:R-:W-:Y:S01]  /*0f10*/  VIADD R0, R18, 0x480 ;  /* 0x0000048012007836 */ /* 0x000fe20000000000 */
[----:B------:R-:W-:Y:S01]  /*0f20*/  ISETP.GE.AND P0, PT, R2, UR15, PT ;  /* 0x0000000f02007c0c */ /* 0x000fe2000bf06270 */
[----:B------:R1:W5:Y:S01]  /*0f30*/  @!P4 LDG.E R12, desc[UR18][R14.64+0x600] ;  /* 0x000600120e0cc981 */ /* 0x000362000c1e1900 */
[----:B------:R-:W-:Y:S01]  /*0f40*/  ISETP.GE.AND P3, PT, R24, UR15, PT ;  /* 0x0000000f18007c0c */ /* 0x000fe2000bf66270 */
[----:B------:R-:W-:Y:S01]  /*0f50*/  IMAD.MOV.U32 R10, RZ, RZ, -0x1 ;  /* 0xffffffffff0a7424 */ /* 0x000fe200078e00ff */
[----:B------:R-:W-:-:S02]  /*0f60*/  ISETP.GE.AND P4, PT, R0, UR15, PT ;  /* 0x0000000f00007c0c */ /* 0x000fc4000bf86270 */
[----:B------:R-:W-:Y:S01]  /*0f70*/  MOV R11, 0xffffffff ;  /* 0xffffffff000b7802 */ /* 0x000fe20000000f00 */
[C---:B------:R-:W-:Y:S02]  /*0f80*/  VIADD R0, R18.reuse, 0x580 ;  /* 0x0000058012007836 */ /* 0x040fe40000000000 */
[----:B------:R-:W-:Y:S01]  /*0f90*/  VIADD R2, R18, 0x600 ;  /* 0x0000060012027836 */ /* 0x000fe20000000000 */
[----:B------:R1:W5:Y:S01]  /*0fa0*/  @!P2 LDG.E R10, desc[UR18][R14.64+0xa00] ;  /* 0x000a00120e0aa981 */ /* 0x000362000c1e1900 */
[----:B------:R-:W-:Y:S01]  /*0fb0*/  IMAD.MOV.U32 R9, RZ, RZ, -0x1 ;  /* 0xffffffffff097424 */ /* 0x000fe200078e00ff */
[----:B------:R-:W-:Y:S01]  /*0fc0*/  MOV R7, 0xffffffff ;  /* 0xffffffff00077802 */ /* 0x000fe20000000f00 */
[----:B------:R-:W-:Y:S01]  /*0fd0*/  IMAD.MOV.U32 R8, RZ, RZ, -0x1 ;  /* 0xffffffffff087424 */ /* 0x000fe200078e00ff */
[----:B------:R1:W5:Y:S01]  /*0fe0*/  @!P5 LDG.E R11, desc[UR18][R14.64+0x800] ;  /* 0x000800120e0bd981 */ /* 0x000362000c1e1900 */
[----:B------:R-:W-:Y:S01]  /*0ff0*/  IMAD.MOV.U32 R6, RZ, RZ, -0x1 ;  /* 0xffffffffff067424 */ /* 0x000fe200078e00ff */
[----:B------:R-:W-:Y:S01]  /*1000*/  ISETP.GE.AND P5, PT, R0, UR15, PT ;  /* 0x0000000f00007c0c */ /* 0x000fe2000bfa6270 */
[----:B------:R-:W-:Y:S01]  /*1010*/  VIADD R0, R18, 0x680 ;  /* 0x0000068012007836 */ /* 0x000fe20000000000 */
[----:B------:R-:W-:Y:S01]  /*1020*/  ISETP.GE.AND P2, PT, R2, UR15, PT ;  /* 0x0000000f02007c0c */ /* 0x000fe2000bf46270 */
[----:B------:R-:W-:Y:S01]  /*1030*/  VIADD R2, R18, 0x700 ;  /* 0x0000070012027836 */ /* 0x000fe20000000000 */
[----:B------:R1:W5:Y:S01]  /*1040*/  @!P3 LDG.E R9, desc[UR18][R14.64+0xc00] ;  /* 0x000c00120e09b981 */ /* 0x000362000c1e1900 */
[----:B------:R-:W-:-:S03]  /*1050*/  ISETP.GE.AND P3, PT, R25, UR15, PT ;  /* 0x0000000f19007c0c */ /* 0x000fc6000bf66270 */
[----:B------:R1:W5:Y:S01]  /*1060*/  @!P0 LDG.E R8, desc[UR18][R14.64+0xe00] ;  /* 0x000e00120e088981 */ /* 0x000362000c1e1900 */
[----:B------:R-:W-:-:S03]  /*1070*/  ISETP.GE.AND P0, PT, R0, UR15, PT ;  /* 0x0000000f00007c0c */ /* 0x000fc6000bf06270 */
[----:B------:R1:W5:Y:S01]  /*1080*/  @!P1 LDG.E R7, desc[UR18][R14.64+0x1000] ;  /* 0x001000120e079981 */ /* 0x000362000c1e1900 */
[----:B------:R-:W-:-:S03]  /*1090*/  ISETP.GE.AND P1, PT, R2, UR15, PT ;  /* 0x0000000f02007c0c */ /* 0x000fc6000bf26270 */
[----:B------:R1:W5:Y:S01]  /*10a0*/  @!P4 LDG.E R6, desc[UR18][R14.64+0x1200] ;  /* 0x001200120e06c981 */ /* 0x000362000c1e1900 */
[----:B------:R-:W-:Y:S01]  /*10b0*/  ISETP.GE.AND P4, PT, R26, UR15, PT ;  /* 0x0000000f1a007c0c */ /* 0x000fe2000bf86270 */
[----:B------:R-:W-:Y:S01]  /*10c0*/  IMAD.MOV.U32 R5, RZ, RZ, -0x1 ;  /* 0xffffffffff057424 */ /* 0x000fe200078e00ff */
[----:B------:R-:W-:Y:S01]  /*10d0*/  MOV R0, 0xffffffff ;  /* 0xffffffff00007802 */ /* 0x000fe20000000f00 */
[----:B------:R-:W-:Y:S02]  /*10e0*/  IMAD.MOV.U32 R4, RZ, RZ, -0x1 ;  /* 0xffffffffff047424 */ /* 0x000fe400078e00ff */
        /* <DEDUP_REMOVED lines=9> */
.L_x_145:
[----:B------:R-:W2:Y:S02]  /*1180*/  LDCU.64 UR16, c[0x0][0x398] ;  /* 0x00007300ff1077ac */ /* 0x000ea40008000a00 */
[----:B--2---:R-:W-:-:S09]  /*1190*/  UISETP.GT.AND UP1, UPT, UR17, UR16, UPT ;  /* 0x000000101100728c */ /* 0x004fd2000bf24270 */
[----:B------:R-:W-:Y:S05]  /*11a0*/  BRA.U !UP1, `(.L_x_146) ;  /* 0x00000005093c7547 */ /* 0x000fea000b800000 */
[----:B------:R-:W2:Y:S01]  /*11b0*/  S2UR UR13, SR_CgaCtaId ;  /* 0x00000000000d79c3 */ /* 0x000ea20000008800 */
[----:B------:R-:W-:Y:S01]  /*11c0*/  UMOV UR4, 0x400 ;  /* 0x0000040000047882 */ /* 0x000fe20000000000 */
[----:B------:R-:W3:Y:S01]  /*11d0*/  LDCU UR14, c[0x0][0x398] ;  /* 0x00007300ff0e77ac */ /* 0x000ee20008000800 */
[----:B--2---:R-:W-:-:S03]  /*11e0*/  ULEA UR13, UR13, UR4, 0x18 ;  /* 0x000000040d0d7291 */ /* 0x004fc6000f8ec0ff */
[----:B---3--:R-:W-:-:S09]  /*11f0*/  UMOV UR4, URZ ;  /* 0x000000ff00047c82 */ /* 0x008fd20008000000 */
.L_x_147:
[----:B012---:R-:W-:Y:S01]  /*1200*/  IMAD R14, RZ, RZ, -UR14 ;  /* 0x8000000eff0e7e24 */ /* 0x007fe2000f8e02ff */
[----:B------:R-:W-:Y:S01]  /*1210*/  ULEA UR15, UR4, UR13, 0xa ;  /* 0x0000000d040f7291 */ /* 0x000fe2000f8e50ff */
[----:B------:R-:W-:Y:S01]  /*1220*/  IMAD.U32 R15, RZ, RZ, UR17 ;  /* 0x00000011ff0f7e24 */ /* 0x000fe2000f8e00ff */
[----:B------:R-:W-:-:S04]  /*1230*/  UIADD3 UR4, UPT, UPT, UR4, 0x1, URZ ;  /* 0x0000000104047890 */ /* 0x000fc8000fffe0ff */
[----:B------:R-:W-:Y:S01]  /*1240*/  VIADDMNMX R14, R14, R15, 0x8, PT ;  /* 0x000000080e0e7446 */ /* 0x000fe2000380010f */
[----:B------:R-:W-:-:S05]  /*1250*/  IMAD.MOV.U32 R15, RZ, RZ, -0x1 ;  /* 0xffffffffff0f7424 */ /* 0x000fca00078e00ff */
[----:B------:R-:W-:Y:S02]  /*1260*/  SHF.L.U32 R14, R15, R14, RZ ;  /* 0x0000000e0f0e7219 */ /* 0x000fe400000006ff */
[----:B-----5:R-:W-:-:S04]  /*1270*/  SHF.R.U32.HI R15, RZ, UR14, R17 ;  /* 0x0000000eff0f7c19 */ /* 0x020fc80008011611 */
[----:B------:R-:W-:-:S04]  /*1280*/  LOP3.LUT R15, R15, R14, RZ, 0x30, !PT ;  /* 0x0000000e0f0f7212 */ /* 0x000fc800078e30ff */
[----:B------:R-:W-:-:S05]  /*1290*/  LEA R15, R15, UR15, 0x2 ;  /* 0x0000000f0f0f7c11 */ /* 0x000fca000f8e10ff */
[----:B------:R0:W-:Y:S02]  /*12a0*/  ATOMS.POPC.INC.32 RZ, [R15+URZ] ;  /* 0x000000000fff7f8c */ /* 0x0001e4000d8000ff */
[----:B0-----:R-:W-:-:S04]  /*12b0*/  SHF.R.U32.HI R15, RZ, UR14, R16 ;  /* 0x0000000eff0f7c19 */ /* 0x001fc80008011610 */
        /* <DEDUP_REMOVED lines=55> */
[----:B0-----:R-:W-:Y:S01]  /*1630*/  SHF.R.U32.HI R15, RZ, UR14, R29 ;  /* 0x0000000eff0f7c19 */ /* 0x001fe2000801161d */
[----:B------:R-:W-:-:S03]  /*1640*/  UIADD3 UR14, UPT, UPT, UR14, 0x8, URZ ;  /* 0x000000080e0e7890 */ /* 0x000fc6000fffe0ff */
[----:B------:R-:W-:Y:S01]  /*1650*/  LOP3.LUT R14, R15, R14, RZ, 0x30, !PT ;  /* 0x0000000e0f0e7212 */ /* 0x000fe200078e30ff */
[----:B------:R-:W-:-:S03]  /*1660*/  UISETP.GE.AND UP1, UPT, UR14, UR17, UPT ;  /* 0x000000110e00728c */ /* 0x000fc6000bf26270 */
[----:B------:R-:W-:-:S05]  /*1670*/  LEA R14, R14, UR15, 0x2 ;  /* 0x0000000f0e0e7c11 */ /* 0x000fca000f8e10ff */
[----:B------:R2:W-:Y:S01]  /*1680*/  ATOMS.POPC.INC.32 RZ, [R14+URZ] ;  /* 0x000000000eff7f8c */ /* 0x0005e2000d8000ff */
[----:B------:R-:W-:Y:S05]  /*1690*/  BRA.U !UP1, `(.L_x_147) ;  /* 0xfffffff909d87547 */ /* 0x000fea000b83ffff */
.L_x_146:
[----:B------:R-:W-:Y:S05]  /*16a0*/  BRA.U !UP0, `(.L_x_148) ;  /* 0xfffffff508307547 */ /* 0x000fea000b83ffff */
.L_x_143:
[----:B------:R-:W-:Y:S01]  /*16b0*/  BAR.SYNC.DEFER_BLOCKING 0x0 ;  /* 0x0000000000007b1d */ /* 0x000fe20000010000 */
[----:B------:R-:W-:-:S05]  /*16c0*/  ISETP.NE.AND P0, PT, R28, RZ, PT ;  /* 0x000000ff1c00720c */ /* 0x000fca0003f05270 */
[----:B------:R-:W-:Y:S08]  /*16d0*/  BSSY.RECONVERGENT B0, `(.L_x_149) ;  /* 0x000016e000007945 */ /* 0x000ff00003800200 */
[----:B------:R-:W-:Y:S05]  /*16e0*/  @P0 BRA `(.L_x_150) ;  /* 0x0000001400b00947 */ /* 0x000fea0003800000 */
[----:B012345:R-:W0:Y:S01]  /*16f0*/  LDC.64 R2, c[0x0][0x398] ;  /* 0x0000e600ff027b82 */ /* 0x03fe220000000a00 */
[----:B------:R-:W-:Y:S01]  /*1700*/  IMAD.MOV.U32 R7, RZ, RZ, RZ ;  /* 0x000000ffff077224 */ /* 0x000fe200078e00ff */
[----:B0-----:R-:W-:-:S04]  /*1710*/  IADD3 R2, PT, PT, R3, 0x7, -R2 ;  /* 0x0000000703027810 */ /* 0x001fc80007ffe802 */
[----:B------:R-:W-:-:S04]  /*1720*/  SHF.R.S32.HI R3, RZ, 0x1f, R2 ;  /* 0x0000001fff037819 */ /* 0x000fc80000011402 */
[----:B------:R-:W-:-:S04]  /*1730*/  LEA.HI R0, R3, R2, RZ, 0x3 ;  /* 0x0000000203007211 */ /* 0x000fc800078f18ff */
[----:B------:R-:W-:-:S04]  /*1740*/  SHF.R.S32.HI R0, RZ, 0x3, R0 ;  /* 0x00000003ff007819 */ /* 0x000fc80000011400 */
[C---:B------:R-:W-:Y:S01]  /*1750*/  LOP3.LUT R9, R0.reuse, 0xffffff8, RZ, 0xc0, !PT ;  /* 0x0ffffff800097812 */ /* 0x040fe200078ec0ff */
[----:B------:R-:W-:-:S05]  /*1760*/  VIADD R8, R0, 0xffffffff ;  /* 0xffffffff00087836 */ /* 0x000fca0000000000 */
[----:B------:R-:W-:-:S13]  /*1770*/  ISETP.GE.U32.AND P0, PT, R8, 0x7, PT ;  /* 0x000000070800780c */ /* 0x000fda0003f06070 */
[----:B------:R-:W-:Y:S05]  /*1780*/  @!P0 BRA `(.L_x_151) ;  /* 0x00000004006c8947 */ /* 0x000fea0003800000 */
[----:B------:R-:W0:Y:S01]  /*1790*/  LDC.64 R2, c[0x0][0x380] ;  /* 0x0000e000ff027b82 */ /* 0x000e220000000a00 */
[----:B------:R-:W-:-:S07]  /*17a0*/  HFMA2 R11, -RZ, RZ, 0, 0 ;  /* 0x00000000ff0b7431 */ /* 0x000fce00000001ff */
.L_x_168:
[----:B------:R-:W-:Y:S01]  /*17b0*/  IMAD R29, R11, 0x400, R27 ;  /* 0x000004000b1d7824 */ /* 0x000fe200078e021b */
[----:B------:R-:W-:Y:S04]  /*17c0*/  BSSY.RECONVERGENT B1, `(.L_x_152) ;  /* 0x000000a000017945 */ /* 0x000fe80003800200 */
[----:B01234-:R-:W1:Y:S04]  /*17d0*/  LDS R4, [R29] ;  /* 0x000000001d047984 */ /* 0x01fe680000000800 */
[----:B------:R2:W3:Y:S04]  /*17e0*/  LDS R17, [R29+0x400] ;  /* 0x000400001d117984 */ /* 0x0004e80000000800 */
[----:B------:R2:W4:Y:S01]  /*17f0*/  LDS R15, [R29+0x800] ;  /* 0x000800001d0f7984 */ /* 0x0005220000000800 */
[----:B-1----:R-:W-:-:S13]  /*1800*/  ISETP.NE.AND P0, PT, R4, RZ, PT ;  /* 0x000000ff0400720c */ /* 0x002fda0003f05270 */
[----:B--234-:R-:W-:Y:S05]  /*1810*/  @!P0 BRA `(.L_x_153) ;  /* 0x0000000000108947 */ /* 0x01cfea0003800000 */
[----:B------:R-:W-:Y:S02]  /*1820*/  IMAD R7, R11, 0x100, R18 ;  /* 0x000001000b077824 */ /* 0x000fe400078e0212 */
[----:B------:R-:W-:Y:S02]  /*1830*/  IMAD.MOV.U32 R5, RZ, RZ, RZ ;  /* 0x000000ffff057224 */ /* 0x000fe400078e00ff */
[----:B0-----:R-:W-:-:S05]  /*1840*/  IMAD.WIDE.U32 R6, R7, 0x8, R2 ;  /* 0x0000000807067825 */ /* 0x001fca00078e0002 */
[----:B------:R1:W-:Y:S02]  /*1850*/  REDG.E.ADD.64.STRONG.GPU desc[UR18][R6.64], R4 ;  /* 0x000000040600798e */ /* 0x0003e4000c12e512 */
.L_x_153:
[----:B------:R-:W-:Y:S05]  /*1860*/  BSYNC.RECONVERGENT B1 ;  /* 0x0000000000017941 */ /* 0x000fea0003800200 */
.L_x_152:
[----:B------:R-:W2:Y:S01]  /*1870*/  LDS R10, [R29+0xc00] ;  /* 0x000c00001d0a7984 */ /* 0x000ea20000000800 */
[----:B------:R-:W-:Y:S01]  /*1880*/  ISETP.NE.AND P6, PT, R17, RZ, PT ;  /* 0x000000ff1100720c */ /* 0x000fe20003fc5270 */
[----:B------:R-:W-:Y:S01]  /*1890*/  BSSY.RECONVERGENT B1, `(.L_x_154) ;  /* 0x0000012000017945 */ /* 0x000fe20003800200 */
[----:B------:R-:W-:Y:S01]  /*18a0*/  ISETP.NE.AND P0, PT, R15, RZ, PT ;  /* 0x000000ff0f00720c */ /* 0x000fe20003f05270 */
[----:B------:R-:W3:Y:S04]  /*18b0*/  LDS R12, [R29+0x1000] ;  /* 0x001000001d0c7984 */ /* 0x000ee80000000800 */
[----:B------:R-:W4:Y:S04]  /*18c0*/  LDS R14, [R29+0x1400] ;  /* 0x001400001d0e7984 */ /* 0x000f280000000800 */
[----:B------:R-:W5:Y:S04]  /*18d0*/  LDS R16, [R29+0x1800] ;  /* 0x001800001d107984 */ /* 0x000f680000000800 */
[----:B------:R-:W0:Y:S01]  /*18e0*/  LDS R13, [R29+0x1c00] ;  /* 0x001c00001d0d7984 */ /* 0x000e220000000800 */
[----:B--2---:R-:W-:-:S02]  /*18f0*/  ISETP.NE.AND P1, PT, R10, RZ, PT ;  /* 0x000000ff0a00720c */ /* 0x004fc40003f25270 */
[----:B---3--:R-:W-:Y:S02]  /*1900*/  ISETP.NE.AND P2, PT, R12, RZ, PT ;  /* 0x000000ff0c00720c */ /* 0x008fe40003f45270 */
[----:B----4-:R-:W-:Y:S02]  /*1910*/  ISETP.NE.AND P3, PT, R14, RZ, PT ;  /* 0x000000ff0e00720c */ /* 0x010fe40003f65270 */
[----:B-----5:R-:W-:Y:S02]  /*1920*/  ISETP.NE.AND P4, PT, R16, RZ, PT ;  /* 0x000000ff1000720c */ /* 0x020fe40003f85270 */
[----:B0-----:R-:W-:Y:S01]  /*1930*/  ISETP.NE.AND P5, PT, R13, RZ, PT ;  /* 0x000000ff0d00720c */ /* 0x001fe20003fa5270 */
[----:B------:R-:W-:-:S12]  /*1940*/  @!P6 BRA `(.L_x_155) ;  /* 0x000000000018e947 */ /* 0x000fd80003800000 */
[----:B-1----:R-:W-:Y:S01]  /*1950*/  IMAD R7, R11, 0x100, R18 ;  /* 0x000001000b077824 */ /* 0x002fe200078e0212 */
[----:B------:R-:W-:Y:S01]  /*1960*/  MOV R5, RZ ;  /* 0x000000ff00057202 */ /* 0x000fe20000000f00 */
[----:B------:R-:W-:Y:S02]  /*1970*/  IMAD.MOV.U32 R4, RZ, RZ, R17 ;  /* 0x000000ffff047224 */ /* 0x000fe400078e0011 */
[----:B------:R-:W-:-:S04]  /*1980*/  VIADD R7, R7, 0x100 ;  /* 0x0000010007077836 */ /* 0x000fc80000000000 */
[----:B------:R-:W-:-:S05]  /*1990*/  IMAD.WIDE.U32 R6, R7, 0x8, R2 ;  /* 0x0000000807067825 */ /* 0x000fca00078e0002 */
[----:B------:R0:W-:Y:S02]  /*19a0*/  REDG.E.ADD.64.STRONG.GPU desc[UR18][R6.64], R4 ;  /* 0x000000040600798e */ /* 0x0001e4000c12e512 */
.L_x_155:
[----:B------:R-:W-:Y:S05]  /*19b0*/  BSYNC.RECONVERGENT B1 ;  /* 0x0000000000017941 */ /* 0x000fea0003800200 */
.L_x_154:
[----:B------:R-:W-:Y:S04]  /*19c0*/  BSSY.RECONVERGENT B1, `(.L_x_156) ;  /* 0x0000008000017945 */ /* 0x000fe80003800200 */
[----:B------:R-:W-:Y:S05]  /*19d0*/  @!P0 BRA `(.L_x_157) ;  /* 0x0000000000188947 */ /* 0x000fea0003800000 */
[----:B01----:R-:W-:Y:S02]  /*19e0*/  IMAD R5, R11, 0x100, R18 ;  /* 0x000001000b057824 */ /* 0x003fe400078e0212 */
[----:B------:R-:W-:Y:S02]  /*19f0*/  IMAD.MOV.U32 R6, RZ, RZ, R15 ;  /* 0x000000ffff067224 */ /* 0x000fe400078e000f */
[----:B------:R-:W-:Y:S02]  /*1a00*/  VIADD R5, R5, 0x200 ;  /* 0x0000020005057836 */ /* 0x000fe40000000000 */
[----:B------:R-:W-:Y:S02]  /*1a10*/  IMAD.MOV.U32 R7, RZ, RZ, RZ ;  /* 0x000000ffff077224 */ /* 0x000fe400078e00ff */
[----:B------:R-:W-:-:S05]  /*1a20*/  IMAD.WIDE.U32 R4, R5, 0x8, R2 ;  /* 0x0000000805047825 */ /* 0x000fca00078e0002 */
[----:B------:R2:W-:Y:S02]  /*1a30*/  REDG.E.ADD.64.STRONG.GPU desc[UR18][R4.64], R6 ;  /* 0x000000060400798e */ /* 0x0005e4000c12e512 */
.L_x_157:
[----:B------:R-:W-:Y:S05]  /*1a40*/  BSYNC.RECONVERGENT B1 ;  /* 0x0000000000017941 */ /* 0x000fea0003800200 */
.L_x_156:
[----:B------:R-:W-:Y:S04]  /*1a50*/  BSSY.RECONVERGENT B1, `(.L_x_158) ;  /* 0x0000008000017945 */ /* 0x000fe80003800200 */
[----:B------:R-:W-:Y:S05]  /*1a60*/  @!P1 BRA `(.L_x_159) ;  /* 0x0000000000189947 */ /* 0x000fea0003800000 */
[----:B012---:R-:W-:Y:S01]  /*1a70*/  IMAD R5, R11, 0x100, R18 ;  /* 0x000001000b057824 */ /* 0x007fe200078e0212 */
[----:B------:R-:W-:Y:S01]  /*1a80*/  MOV R6, R10 ;  /* 0x0000000a00067202 */ /* 0x000fe20000000f00 */
[----:B------:R-:W-:Y:S02]  /*1a90*/  IMAD.MOV.U32 R7, RZ, RZ, RZ ;  /* 0x000000ffff077224 */ /* 0x000fe400078e00ff */
[----:B------:R-:W-:-:S04]  /*1aa0*/  VIADD R5, R5, 0x300 ;  /* 0x0000030005057836 */ /* 0x000fc80000000000 */
[----:B------:R-:W-:-:S05]  /*1ab0*/  IMAD.WIDE.U32 R4, R5, 0x8, R2 ;  /* 0x0000000805047825 */ /* 0x000fca00078e0002 */
[----:B------:R3:W-:Y:S02]  /*1ac0*/  REDG.E.ADD.64.STRONG.GPU desc[UR18][R4.64], R6 ;  /* 0x000000060400798e */ /* 0x0007e4000c12e512 */
.L_x_159:
[----:B------:R-:W-:Y:S05]  /*1ad0*/  BSYNC.RECONVERGENT B1 ;  /* 0x0000000000017941 */ /* 0x000fea0003800200 */
.L_x_158:
[----:B------:R-:W-:Y:S04]  /*1ae0*/  BSSY.RECONVERGENT B1, `(.L_x_160) ;  /* 0x0000008000017945 */ /* 0x000fe80003800200 */
[----:B------:R-:W-:Y:S05]  /*1af0*/  @!P2 BRA `(.L_x_161) ;  /* 0x000000000018a947 */ /* 0x000fea0003800000 */
[----:B0123--:R-:W-:Y:S02]  /*1b00*/  IMAD R5, R11, 0x100, R18 ;  /* 0x000001000b057824 */ /* 0x00ffe400078e0212 */
[----:B------:R-:W-:Y:S02]  /*1b10*/  IMAD.MOV.U32 R6, RZ, RZ, R12 ;  /* 0x000000ffff067224 */ /* 0x000fe400078e000c */
[----:B------:R-:W-:Y:S02]  /*1b20*/  VIADD R5, R5, 0x400 ;  /* 0x0000040005057836 */ /* 0x000fe40000000000 */
[----:B------:R-:W-:Y:S02]  /*1b30*/  IMAD.MOV.U32 R7, RZ, RZ, RZ ;  /* 0x000000ffff077224 */ /* 0x000fe400078e00ff */
[----:B------:R-:W-:-:S05]  /*1b40*/  IMAD.WIDE.U32 R4, R5, 0x8, R2 ;  /* 0x0000000805047825 */ /* 0x000fca00078e0002 */
[----:B------:R4:W-:Y:S02]  /*1b50*/  REDG.E.ADD.64.STRONG.GPU desc[UR18][R4.64], R6 ;  /* 0x000000060400798e */ /* 0x0009e4000c12e512 */
.L_x_161:
[----:B------:R-:W-:Y:S05]  /*1b60*/  BSYNC.RECONVERGENT B1 ;  /* 0x0000000000017941 */ /* 0x000fea0003800200 */
.L_x_160:
[----:B------:R-:W-:Y:S04]  /*1b70*/  BSSY.RECONVERGENT B1, `(.L_x_162) ;  /* 0x0000007000017945 */ /* 0x000fe80003800200 */
[----:B------:R-:W-:Y:S05]  /*1b80*/  @!P3 BRA `(.L_x_163) ;  /* 0x000000000014b947 */ /* 0x000fea0003800000 */
[----:B01234-:R-:W-:Y:S02]  /*1b90*/  IMAD R5, R11, 0x100, R18 ;  /* 0x000001000b057824 */ /* 0x01ffe400078e0212 */
[----:B------:R-:W-:-:S03]  /*1ba0*/  IMAD.MOV.U32 R15, RZ, RZ, RZ ;  /* 0x000000ffff0f7224 */ /* 0x000fc600078e00ff */
[----:B------:R-:W-:-:S05]  /*1bb0*/  IADD3 R5, PT, PT, R5, 0x500, RZ ;  /* 0x0000050005057810 */ /* 0x000fca0007ffe0ff */
[----:B------:R-:W-:-:S05]  /*1bc0*/  IMAD.WIDE.U32 R4, R5, 0x8, R2 ;  /* 0x0000000805047825 */ /* 0x000fca00078e0002 */
[----:B------:R0:W-:Y:S02]  /*1bd0*/  REDG.E.ADD.64.STRONG.GPU desc[UR18][R4.64], R14 ;  /* 0x0000000e0400798e */ /* 0x0001e4000c12e512 */
.L_x_163:
[----:B------:R-:W-:Y:S05]  /*1be0*/  BSYNC.RECONVERGENT B1 ;  /* 0x0000000000017941 */ /* 0x000fea0003800200 */
.L_x_162:
[----:B------:R-:W-:Y:S04]  /*1bf0*/  BSSY.RECONVERGENT B1, `(.L_x_164) ;  /* 0x0000007000017945 */ /* 0x000fe80003800200 */
[----:B------:R-:W-:Y:S05]  /*1c00*/  @!P4 BRA `(.L_x_165) ;  /* 0x000000000014c947 */ /* 0x000fea0003800000 */
[----:B01234-:R-:W-:Y:S02]  /*1c10*/  IMAD R5, R11, 0x100, R18 ;  /* 0x000001000b057824 */ /* 0x01ffe400078e0212 */
[----:B------:R-:W-:Y:S02]  /*1c20*/  IMAD.MOV.U32 R17, RZ, RZ, RZ ;  /* 0x000000ffff117224 */ /* 0x000fe400078e00ff */
[----:B------:R-:W-:-:S04]  /*1c30*/  VIADD R5, R5, 0x600 ;  /* 0x0000060005057836 */ /* 0x000fc80000000000 */
[----:B------:R-:W-:-:S05]  /*1c40*/  IMAD.WIDE.U32 R4, R5, 0x8, R2 ;  /* 0x0000000805047825 */ /* 0x000fca00078e0002 */
[----:B------:R0:W-:Y:S02]  /*1c50*/  REDG.E.ADD.64.STRONG.GPU desc[UR18][R4.64], R16 ;  /* 0x000000100400798e */ /* 0x0001e4000c12e512 */
.L_x_165:
[----:B------:R-:W-:Y:S05]  /*1c60*/  BSYNC.RECONVERGENT B1 ;  /* 0x0000000000017941 */ /* 0x000fea0003800200 */
.L_x_164:
[----:B------:R-:W-:Y:S04]  /*1c70*/  BSSY.RECONVERGENT B1, `(.L_x_166) ;  /* 0x0000008000017945 */ /* 0x000fe80003800200 */
[----:B------:R-:W-:Y:S05]  /*1c80*/  @!P5 BRA `(.L_x_167) ;  /* 0x000000000018d947 */ /* 0x000fea0003800000 */
[----:B01234-:R-:W-:Y:S01]  /*1c90*/  IMAD R5, R11, 0x100, R18 ;  /* 0x000001000b057824 */ /* 0x01ffe200078e0212 */
[----:B------:R-:W-:Y:S01]  /*1ca0*/  MOV R6, R13 ;  /* 0x0000000d00067202 */ /* 0x000fe20000000f00 */
[----:B------:R-:W-:Y:S02]  /*1cb0*/  IMAD.MOV.U32 R7, RZ, RZ, RZ ;  /* 0x000000ffff077224 */ /* 0x000fe400078e00ff */
[----:B------:R-:W-:-:S04]  /*1cc0*/  VIADD R5, R5, 0x700 ;  /* 0x0000070005057836 */ /* 0x000fc80000000000 */
[----:B------:R-:W-:-:S05]  /*1cd0*/  IMAD.WIDE.U32 R4, R5, 0x8, R2 ;  /* 0x0000000805047825 */ /* 0x000fca00078e0002 */
[----:B------:R0:W-:Y:S02]  /*1ce0*/  REDG.E.ADD.64.STRONG.GPU desc[UR18][R4.64], R6 ;  /* 0x000000060400798e */ /* 0x0001e4000c12e512 */
.L_x_167:
[----:B------:R-:W-:Y:S05]  /*1cf0*/  BSYNC.RECONVERGENT B1 ;  /* 0x0000000000017941 */ /* 0x000fea0003800200 */
.L_x_166:
[----:B------:R-:W-:-:S05]  /*1d00*/  VIADD R11, R11, 0x8 ;  /* 0x000000080b0b7836 */ /* 0x000fca0000000000 */
[----:B------:R-:W-:-:S13]  /*1d10*/  ISETP.NE.AND P0, PT, R11, R9, PT ;  /* 0x000000090b00720c */ /* 0x000fda0003f05270 */
[----:B------:R-:W-:Y:S05]  /*1d20*/  @P0 BRA `(.L_x_168) ;  /* 0xfffffff800a00947 */ /* 0x000fea000383ffff */
[----:B01234-:R-:W-:-:S07]  /*1d30*/  IMAD.MOV.U32 R7, RZ, RZ, R9 ;  /* 0x000000ffff077224 */ /* 0x01ffce00078e0009 */
.L_x_151:
[----:B------:R-:W-:Y:S01]  /*1d40*/  UISETP.NE.AND UP0, UPT, UR20, URZ, UPT ;  /* 0x000000ff1400728c */ /* 0x000fe2000bf05270 */
[----:B------:R-:W-:Y:S01]  /*1d50*/  IMAD.U32 R2, RZ, RZ, UR9 ;  /* 0x00000009ff027e24 */ /* 0x000fe2000f8e00ff */
[----:B------:R-:W-:Y:S01]  /*1d60*/  LOP3.LUT R11, R0, 0x1, RZ, 0xc0, !PT ;  /* 0x00000001000b7812 */ /* 0x000fe200078ec0ff */
[----:B------:R-:W-:-:S03]  /*1d70*/  IMAD.U32 R10, RZ, RZ, UR20 ;  /* 0x00000014ff0a7e24 */ /* 0x000fc6000f8e00ff */
[----:B------:R-:W-:Y:S01]  /*1d80*/  IADD3 R0, PT, PT, R2, -0x1, RZ ;  /* 0xffffffff02007810 */ /* 0x000fe20007ffe0ff */
[----:B------:R-:W-:Y:S02]  /*1d90*/  VIADD R10, R10, 0xffffffff ;  /* 0xffffffff0a0a7836 */ /* 0x000fe40000000000 */
[----:B------:R-:W-:Y:S05]  /*1da0*/  BRA.U !UP0, `(.L_x_169) ;  /* 0x00000005086c7547 */ /* 0x000fea000b800000 */
[----:B------:R-:W-:-:S13]  /*1db0*/  ISETP.GE.U32.AND P0, PT, R10, 0x3, PT ;  /* 0x000000030a00780c */ /* 0x000fda0003f06070 */
[----:B------:R-:W-:Y:S05]  /*1dc0*/  @!P0 BRA `(.L_x_170) ;  /* 0x0000000000bc8947 */ /* 0x000fea0003800000 */
[----:B------:R-:W-:Y:S01]  /*1dd0*/  IMAD R2, R7, 0x400, R27 ;  /* 0x0000040007027824 */ /* 0x000fe200078e021b */
[----:B------:R-:W-:Y:S04]  /*1de0*/  BSSY.RECONVERGENT B1, `(.L_x_171) ;  /* 0x0000010000017945 */ /* 0x000fe80003800200 */
[----:B------:R-:W0:Y:S04]  /*1df0*/  LDS R13, [R2] ;  /* 0x00000000020d7984 */ /* 0x000e280000000800 */
[----:B------:R-:W1:Y:S04]  /*1e00*/  LDS R14, [R2+0x400] ;  /* 0x00040000020e7984 */ /* 0x000e680000000800 */
[----:B------:R-:W2:Y:S04]  /*1e10*/  LDS R6, [R2+0x800] ;  /* 0x0008000002067984 */ /* 0x000ea80000000800 */
[----:B------:R-:W3:Y:S01]  /*1e20*/  LDS R12, [R2+0xc00] ;  /* 0x000c0000020c7984 */ /* 0x000ee20000000800 */
[----:B0-----:R-:W-:-:S02]  /*1e30*/  ISETP.NE.AND P0, PT, R13, RZ, PT ;  /* 0x000000ff0d00720c */ /* 0x001fc40003f05270 */
[----:B-1----:R-:W-:Y:S02]  /*1e40*/  ISETP.NE.AND P1, PT, R14, RZ, PT ;  /* 0x000000ff0e00720c */ /* 0x002fe40003f25270 */
[----:B--2---:R-:W-:Y:S02]  /*1e50*/  ISETP.NE.AND P2, PT, R6, RZ, PT ;  /* 0x000000ff0600720c */ /* 0x004fe40003f45270 */
[----:B---3--:R-:W-:-:S07]  /*1e60*/  ISETP.NE.AND P3, PT, R12, RZ, PT ;  /* 0x000000ff0c00720c */ /* 0x008fce0003f65270 */
[----:B------:R-:W-:Y:S06]  /*1e70*/  @!P0 BRA `(.L_x_172) ;  /* 0x0000000000188947 */ /* 0x000fec0003800000 */
[----:B------:R-:W0:Y:S01]  /*1e80*/  LDC.64 R4, c[0x0][0x380] ;  /* 0x0000e000ff047b82 */ /* 0x000e220000000a00 */
[----:B------:R-:W-:Y:S02]  /*1e90*/  IMAD R3, R7, 0x100, R18 ;  /* 0x0000010007037824 */ /* 0x000fe400078e0212 */
[----:B------:R-:W-:Y:S02]  /*1ea0*/  IMAD.MOV.U32 R2, RZ, RZ, R13 ;  /* 0x000000ffff027224 */ /* 0x000fe400078e000d */
[----:B0-----:R-:W-:-:S04]  /*1eb0*/  IMAD.WIDE.U32 R4, R3, 0x8, R4 ;  /* 0x0000000803047825 */ /* 0x001fc800078e0004 */
[----:B------:R-:W-:-:S05]  /*1ec0*/  IMAD.MOV.U32 R3, RZ, RZ, RZ ;  /* 0x000000ffff037224 */ /* 0x000fca00078e00ff */
[----:B------:R0:W-:Y:S02]  /*1ed0*/  REDG.E.ADD.64.STRONG.GPU desc[UR18][R4.64], R2 ;  /* 0x000000020400798e */ /* 0x0001e4000c12e512 */
.L_x_172:
[----:B------:R-:W-:Y:S05]  /*1ee0*/  BSYNC.RECONVERGENT B1 ;  /* 0x0000000000017941 */ /* 0x000fea0003800200 */
.L_x_171:
[----:B------:R-:W-:Y:S04]  /*1ef0*/  BSSY.RECONVERGENT B1, `(.L_x_173) ;  /* 0x0000008000017945 */ /* 0x000fe80003800200 */
[----:B------:R-:W-:Y:S05]  /*1f00*/  @!P1 BRA `(.L_x_174) ;  /* 0x0000000000189947 */ /* 0x000fea0003800000 */
[----:B0-----:R-:W0:Y:S01]  /*1f10*/  LDC.64 R2, c[0x0][0x380] ;  /* 0x0000e000ff027b82 */ /* 0x001e220000000a00 */
[----:B------:R-:W-:Y:S02]  /*1f20*/  IMAD R5, R7, 0x100, R18 ;  /* 0x0000010007057824 */ /* 0x000fe400078e0212 */
[----:B------:R-:W-:Y:S02]  /*1f30*/  HFMA2 R15, -RZ, RZ, 0, 0 ;  /* 0x00000000ff0f7431 */ /* 0x000fe400000001ff */
[----:B------:R-:W-:-:S04]  /*1f40*/  VIADD R5, R5, 0x100 ;  /* 0x0000010005057836 */ /* 0x000fc80000000000 */
[----:B0-----:R-:W-:-:S05]  /*1f50*/  IMAD.WIDE.U32 R2, R5, 0x8, R2 ;  /* 0x0000000805027825 */ /* 0x001fca00078e0002 */
[----:B------:R1:W-:Y:S02]  /*1f60*/  REDG.E.ADD.64.STRONG.GPU desc[UR18][R2.64], R14 ;  /* 0x0000000e0200798e */ /* 0x0003e4000c12e512 */
.L_x_174:
[----:B------:R-:W-:Y:S05]  /*1f70*/  BSYNC.RECONVERGENT B1 ;  /* 0x0000000000017941 */ /* 0x000fea0003800200 */
.L_x_173:
[----:B------:R-:W-:Y:S04]  /*1f80*/  BSSY.RECONVERGENT B1, `(.L_x_175) ;  /* 0x0000009000017945 */ /* 0x000fe80003800200 */
[----:B------:R-:W-:Y:S05]  /*1f90*/  @!P2 BRA `(.L_x_176) ;  /* 0x00000000001ca947 */ /* 0x000fea0003800000 */
[----:B01----:R-:W0:Y:S01]  /*1fa0*/  LDC.64 R2, c[0x0][0x380] ;  /* 0x0000e000ff027b82 */ /* 0x003e220000000a00 */
[----:B------:R-:W-:Y:S02]  /*1fb0*/  IMAD R5, R7, 0x100, R18 ;  /* 0x0000010007057824 */ /* 0x000fe400078e0212 */
[----:B------:R-:W-:Y:S02]  /*1fc0*/  IMAD.MOV.U32 R4, RZ, RZ, R6 ;  /* 0x000000ffff047224 */ /* 0x000fe400078e0006 */
[----:B------:R-:W-:-:S04]  /*1fd0*/  VIADD R5, R5, 0x200 ;  /* 0x0000020005057836 */ /* 0x000fc80000000000 */
[----:B0-----:R-:W-:-:S04]  /*1fe0*/  IMAD.WIDE.U32 R2, R5, 0x8, R2 ;  /* 0x0000000805027825 */ /* 0x001fc800078e0002 */
[----:B------:R-:W-:-:S05]  /*1ff0*/  IMAD.MOV.U32 R5, RZ, RZ, RZ ;  /* 0x000000ffff057224 */ /* 0x000fca00078e00ff */
[----:B------:R2:W-:Y:S02]  /*2000*/  REDG.E.ADD.64.STRONG.GPU desc[UR18][R2.64], R4 ;  /* 0x000000040200798e */ /* 0x0005e4000c12e512 */
.L_x_176:
[----:B------:R-:W-:Y:S05]  /*2010*/  BSYNC.RECONVERGENT B1 ;  /* 0x0000000000017941 */ /* 0x000fea0003800200 */
.L_x_175:
[----:B------:R-:W-:Y:S04]  /*2020*/  BSSY.RECONVERGENT B1, `(.L_x_177) ;  /* 0x0000008000017945 */ /* 0x000fe80003800200 */
[----:B------:R-:W-:Y:S05]  /*2030*/  @!P3 BRA `(.L_x_178) ;  /* 0x000000000018b947 */ /* 0x000fea0003800000 */
[----:B012---:R-:W0:Y:S01]  /*2040*/  LDC.64 R2, c[0x0][0x380] ;  /* 0x0000e000ff027b82 */ /* 0x007e220000000a00 */
[----:B------:R-:W-:Y:S01]  /*2050*/  IMAD R5, R7, 0x100, R18 ;  /* 0x0000010007057824 */ /* 0x000fe200078e0212 */
[----:B------:R-:W-:-:S03]  /*2060*/  MOV R13, RZ ;  /* 0x000000ff000d7202 */ /* 0x000fc60000000f00 */
[----:B------:R-:W-:-:S04]  /*2070*/  VIADD R5, R5, 0x300 ;  /* 0x0000030005057836 */ /* 0x000fc80000000000 */
[----:B0-----:R-:W-:-:S05]  /*2080*/  IMAD.WIDE.U32 R2, R5, 0x8, R2 ;  /* 0x0000000805027825 */ /* 0x001fca00078e0002 */
[----:B------:R3:W-:Y:S02]  /*2090*/  REDG.E.ADD.64.STRONG.GPU desc[UR18][R2.64], R12 ;  /* 0x0000000c0200798e */ /* 0x0007e4000c12e512 */
.L_x_178:
[----:B------:R-:W-:Y:S05]  /*20a0*/  BSYNC.RECONVERGENT B1 ;  /* 0x0000000000017941 */ /* 0x000fea0003800200 */
.L_x_177:
[----:B------:R-:W-:-:S07]  /*20b0*/  VIADD R7, R7, 0x4 ;  /* 0x0000000407077836 */ /* 0x000fce0000000000 */
.L_x_170:
[----:B------:R-:W-:Y:S01]  /*20c0*/  UISETP.NE.AND UP0, UPT, UR9, URZ, UPT ;  /* 0x000000ff0900728c */ /* 0x000fe2000bf05270 */
[----:B------:R-:W-:Y:S08]  /*20d0*/  BSSY.RECONVERGENT B1, `(.L_x_169) ;  /* 0x0000028000017945 */ /* 0x000ff00003800200 */
[----:B------:R-:W-:Y:S05]  /*20e0*/  BRA.U !UP0, `(.L_x_179) ;  /* 0x0000000108987547 */ /* 0x000fea000b800000 */
[----:B------:R-:W-:-:S13]  /*20f0*/  ISETP.NE.AND P0, PT, R0, RZ, PT ;  /* 0x000000ff0000720c */ /* 0x000fda0003f05270 */
[----:B------:R-:W-:Y:S05]  /*2100*/  @!P0 BRA `(.L_x_180) ;  /* 0x0000000000608947 */ /* 0x000fea0003800000 */
[----:B0123--:R-:W-:Y:S01]  /*2110*/  IMAD R2, R7, 0x400, R27 ;  /* 0x0000040007027824 */ /* 0x00ffe200078e021b */
[----:B------:R-:W-:Y:S04]  /*2120*/  BSSY.RECONVERGENT B2, `(.L_x_181) ;  /* 0x000000b000027945 */ /* 0x000fe80003800200 */
[----:B------:R-:W0:Y:S04]  /*2130*/  LDS R4, [R2] ;  /* 0x0000000002047984 */ /* 0x000e280000000800 */
[----:B------:R-:W1:Y:S01]  /*2140*/  LDS R6, [R2+0x400] ;  /* 0x0004000002067984 */ /* 0x000e620000000800 */
[----:B0-----:R-:W-:-:S02]  /*2150*/  ISETP.NE.AND P0, PT, R4, RZ, PT ;  /* 0x000000ff0400720c */ /* 0x001fc40003f05270 */
[----:B-1----:R-:W-:-:S11]  /*2160*/  ISETP.NE.AND P1, PT, R6, RZ, PT ;  /* 0x000000ff0600720c */ /* 0x002fd60003f25270 */
[----:B------:R-:W-:Y:S05]  /*2170*/  @!P0 BRA `(.L_x_182) ;  /* 0x0000000000148947 */ /* 0x000fea0003800000 */
[----:B------:R-:W0:Y:S01]  /*2180*/  LDC.64 R2, c[0x0][0x380] ;  /* 0x0000e000ff027b82 */ /* 0x000e220000000a00 */
[----:B------:R-:W-:-:S04]  /*2190*/  IMAD R5, R7, 0x100, R18 ;  /* 0x0000010007057824 */ /* 0x000fc800078e0212 */
[----:B0-----:R-:W-:-:S04]  /*21a0*/  IMAD.WIDE.U32 R2, R5, 0x8, R2 ;  /* 0x0000000805027825 */ /* 0x001fc800078e0002 */
[----:B------:R-:W-:-:S05]  /*21b0*/  IMAD.MOV.U32 R5, RZ, RZ, RZ ;  /* 0x000000ffff057224 */ /* 0x000fca00078e00ff */
[----:B------:R0:W-:Y:S02]  /*21c0*/  REDG.E.ADD.64.STRONG.GPU desc[UR18][R2.64], R4 ;  /* 0x000000040200798e */ /* 0x0001e4000c12e512 */
.L_x_182:
[----:B------:R-:W-:Y:S05]  /*21d0*/  BSYNC.RECONVERGENT B2 ;  /* 0x0000000000027941 */ /* 0x000fea0003800200 */
.L_x_181:
[----:B------:R-:W-:Y:S04]  /*21e0*/  BSSY.RECONVERGENT B2, `(.L_x_183) ;  /* 0x0000009000027945 */ /* 0x000fe80003800200 */
[----:B------:R-:W-:Y:S05]  /*21f0*/  @!P1 BRA `(.L_x_184) ;  /* 0x00000000001c9947 */ /* 0x000fea0003800000 */
[----:B0-----:R-:W0:Y:S01]  /*2200*/  LDC.64 R2, c[0x0][0x380] ;  /* 0x0000e000ff027b82 */ /* 0x001e220000000a00 */
[----:B------:R-:W-:-:S05]  /*2210*/  IMAD R4, R7, 0x100, R18 ;  /* 0x0000010007047824 */ /* 0x000fca00078e0212 */
[----:B------:R-:W-:Y:S01]  /*2220*/  IADD3 R5, PT, PT, R4, 0x100, RZ ;  /* 0x0000010004057810 */ /* 0x000fe20007ffe0ff */
[----:B------:R-:W-:-:S04]  /*2230*/  IMAD.MOV.U32 R4, RZ, RZ, R6 ;  /* 0x000000ffff047224 */ /* 0x000fc800078e0006 */
[----:B0-----:R-:W-:-:S04]  /*2240*/  IMAD.WIDE.U32 R2, R5, 0x8, R2 ;  /* 0x0000000805027825 */ /* 0x001fc800078e0002 */
[----:B------:R-:W-:-:S05]  /*2250*/  IMAD.MOV.U32 R5, RZ, RZ, RZ ;  /* 0x000000ffff057224 */ /* 0x000fca00078e00ff */
[----:B------:R1:W-:Y:S02]  /*2260*/  REDG.E.ADD.64.STRONG.GPU desc[UR18][R2.64], R4 ;  /* 0x000000040200798e */ /* 0x0003e4000c12e512 */
.L_x_184:
[----:B------:R-:W-:Y:S05]  /*2270*/  BSYNC.RECONVERGENT B2 ;  /* 0x0000000000027941 */ /* 0x000fea0003800200 */
.L_x_183:
[----:B------:R-:W-:-:S07]  /*2280*/  VIADD R7, R7, 0x2 ;  /* 0x0000000207077836 */ /* 0x000fce0000000000 */
.L_x_180:
[----:B------:R-:W-:-:S13]  /*2290*/  ISETP.NE.AND P0, PT, R11, RZ, PT ;  /* 0x000000ff0b00720c */ /* 0x000fda0003f05270 */
[----:B------:R-:W-:Y:S05]  /*22a0*/  @!P0 BRA `(.L_x_179) ;  /* 0x0000000000288947 */ /* 0x000fea0003800000 */
[----:B0123--:R-:W-:-:S05]  /*22b0*/  IMAD R2, R7, 0x400, R27 ;  /* 0x0000040007027824 */ /* 0x00ffca00078e021b */
[----:B------:R-:W0:Y:S02]  /*22c0*/  LDS R6, [R2] ;  /* 0x0000000002067984 */ /* 0x000e240000000800 */
[----:B0-----:R-:W-:-:S13]  /*22d0*/  ISETP.NE.AND P0, PT, R6, RZ, PT ;  /* 0x000000ff0600720c */ /* 0x001fda0003f05270 */
[----:B------:R-:W-:Y:S05]  /*22e0*/  @!P0 BRA `(.L_x_179) ;  /* 0x0000000000188947 */ /* 0x000fea0003800000 */
[----:B------:R-:W0:Y:S01]  /*22f0*/  LDC.64 R2, c[0x0][0x380] ;  /* 0x0000e000ff027b82 */ /* 0x000e220000000a00 */
[----:B------:R-:W-:-:S04]  /*2300*/  IMAD R5, R7, 0x100, R18 ;  /* 0x0000010007057824 */ /* 0x000fc800078e0212 */
[----:B0-----:R-:W-:Y:S01]  /*2310*/  IMAD.WIDE.U32 R4, R5, 0x8, R2 ;  /* 0x0000000805047825 */ /* 0x001fe200078e0002 */
[----:B------:R-:W-:-:S03]  /*2320*/  MOV R2, R6 ;  /* 0x0000000600027202 */ /* 0x000fc60000000f00 */
[----:B------:R-:W-:-:S05]  /*2330*/  IMAD.MOV.U32 R3, RZ, RZ, RZ ;  /* 0x000000ffff037224 */ /* 0x000fca00078e00ff */
[----:B------:R4:W-:Y:S02]  /*2340*/  REDG.E.ADD.64.STRONG.GPU desc[UR18][R4.64], R2 ;  /* 0x000000020400798e */ /* 0x0009e4000c12e512 */
.L_x_179:
[----:B------:R-:W-:Y:S05]  /*2350*/  BSYNC.RECONVERGENT B1 ;  /* 0x0000000000017941 */ /* 0x000fea0003800200 */
.L_x_169:
[----:B------:R-:W-:-:S13]  /*2360*/  ISETP.GT.U32.AND P0, PT, R18, 0x7f, PT ;  /* 0x0000007f1200780c */ /* 0x000fda0003f04070 */
[----:B------:R-:W-:Y:S05]  /*2370*/  @P0 BRA `(.L_x_150) ;  /* 0x00000008008c0947 */ /* 0x000fea0003800000 */
[----:B------:R-:W-:Y:S01]  /*2380*/  ISETP.GE.U32.AND P0, PT, R8, 0x7, PT ;  /* 0x000000070800780c */ /* 0x000fe20003f06070 */
[----:B------:R-:W-:-:S12]  /*2390*/  IMAD.MOV.U32 R7, RZ, RZ, RZ ;  /* 0x000000ffff077224 */ /* 0x000fd800078e00ff */
[----:B------:R-:W-:Y:S05]  /*23a0*/  @!P0 BRA `(.L_x_185) ;  /* 0x0000000400148947 */ /* 0x000fea0003800000 */
[----:B01234-:R-:W0:Y:S01]  /*23b0*/  LDC.64 R2, c[0x0][0x380] ;  /* 0x0000e000ff027b82 */ /* 0x01fe220000000a00 */
[----:B------:R-:W-:-:S07]  /*23c0*/  IMAD.MOV.U32 R8, RZ, RZ, RZ ;  /* 0x000000ffff087224 */ /* 0x000fce00078e00ff */
.L_x_202:
[C---:B------:R-:W-:Y:S01]  /*23d0*/  IMAD R29, R8.reuse, 0x400, R27 ;  /* 0x00000400081d7824 */ /* 0x040fe200078e021b */
[----:B------:R-:W-:Y:S01]  /*23e0*/  BSSY.RECONVERGENT B1, `(.L_x_186) ;  /* 0x000000c000017945 */ /* 0x000fe20003800200 */
[----:B01234-:R-:W-:-:S03]  /*23f0*/  IMAD R5, R8, 0x100, R18 ;  /* 0x0000010008057824 */ /* 0x01ffc600078e0212 */
[----:B------:R-:W1:Y:S01]  /*2400*/  LDS R6, [R29+0x200] ;  /* 0x000200001d067984 */ /* 0x000e620000000800 */
[----:B0-----:R-:W-:-:S03]  /*2410*/  IMAD.WIDE.U32 R4, R5, 0x8, R2 ;  /* 0x0000000805047825 */ /* 0x001fc600078e0002 */
[----:B------:R-:W0:Y:S04]  /*2420*/  LDS R12, [R29+0x600] ;  /* 0x000600001d0c7984 */ /* 0x000e280000000800 */
[----:B------:R2:W3:Y:S04]  /*2430*/  LDS R17, [R29+0xa00] ;  /* 0x000a00001d117984 */ /* 0x0004e80000000800 */
[----:B------:R2:W4:Y:S01]  /*2440*/  LDS R13, [R29+0xe00] ;  /* 0x000e00001d0d7984 */ /* 0x0005220000000800 */
[----:B-1----:R-:W-:Y:S02]  /*2450*/  ISETP.NE.AND P0, PT, R6, RZ, PT ;  /* 0x000000ff0600720c */ /* 0x002fe40003f05270 */
[----:B0-----:R-:W-:-:S11]  /*2460*/  ISETP.NE.AND P1, PT, R12, RZ, PT ;  /* 0x000000ff0c00720c */ /* 0x001fd60003f25270 */
[----:B--234-:R-:W-:Y:S05]  /*2470*/  @!P0 BRA `(.L_x_187) ;  /* 0x0000000000088947 */ /* 0x01cfea0003800000 */
[----:B------:R-:W-:-:S05]  /*2480*/  HFMA2 R7, -RZ, RZ, 0, 0 ;  /* 0x00000000ff077431 */ /* 0x000fca00000001ff */
[----:B------:R0:W-:Y:S02]  /*2490*/  REDG.E.ADD.64.STRONG.GPU desc[UR18][R4.64+0x400], R6 ;  /* 0x000400060400798e */ /* 0x0001e4000c12e512 */
.L_x_187:
[----:B------:R-:W-:Y:S05]  /*24a0*/  BSYNC.RECONVERGENT B1 ;  /* 0x0000000000017941 */ /* 0x000fea0003800200 */
.L_x_186:
[----:B------:R-:W-:Y:S04]  /*24b0*/  BSSY.RECONVERGENT B1, `(.L_x_188) ;  /* 0x0000005000017945 */ /* 0x000fe80003800200 */
[----:B------:R-:W-:Y:S05]  /*24c0*/  @!P1 BRA `(.L_x_189) ;  /* 0x00000000000c9947 */ /* 0x000fea0003800000 */
[----:B0-----:R-:W-:Y:S02]  /*24d0*/  IMAD.MOV.U32 R6, RZ, RZ, R12 ;  /* 0x000000ffff067224 */ /* 0x001fe400078e000c */
[----:B------:R-:W-:-:S05]  /*24e0*/  IMAD.MOV.U32 R7, RZ, RZ, RZ ;  /* 0x000000ffff077224 */ /* 0x000fca00078e00ff */
[----:B------:R1:W-:Y:S02]  /*24f0*/  REDG.E.ADD.64.STRONG.GPU desc[UR18][R4.64+0xc00], R6 ;  /* 0x000c00060400798e */ /* 0x0003e4000c12e512 */
.L_x_189:
[----:B------:R-:W-:Y:S05]  /*2500*/  BSYNC.RECONVERGENT B1 ;  /* 0x0000000000017941 */ /* 0x000fea0003800200 */
.L_x_188:
[----:B------:R-:W2:Y:S01]  /*2510*/  LDS R15, [R29+0x1200] ;  /* 0x001200001d0f7984 */ /* 0x000ea20000000800 */
[----:B------:R-:W-:Y:S01]  /*2520*/  ISETP.NE.AND P6, PT, R17, RZ, PT ;  /* 0x000000ff1100720c */ /* 0x000fe20003fc5270 */
[----:B------:R-:W-:Y:S01]  /*2530*/  VIADD R8, R8, 0x8 ;  /* 0x0000000808087836 */ /* 0x000fe20000000000 */
[----:B------:R-:W-:Y:S01]  /*2540*/  BSSY.RECONVERGENT B1, `(.L_x_190) ;  /* 0x000000e000017945 */ /* 0x000fe20003800200 */
[----:B------:R-:W3:Y:S01]  /*2550*/  LDS R12, [R29+0x1600] ;  /* 0x001600001d0c7984 */ /* 0x000ee20000000800 */
[----:B------:R-:W-:Y:S02]  /*2560*/  ISETP.NE.AND P1, PT, R13, RZ, PT ;  /* 0x000000ff0d00720c */ /* 0x000fe40003f25270 */
[----:B------:R-:W-:Y:S01]  /*2570*/  ISETP.NE.AND P0, PT, R8, R9, PT ;  /* 0x000000090800720c */ /* 0x000fe20003f05270 */
[----:B------:R-:W4:Y:S04]  /*2580*/  LDS R14, [R29+0x1a00] ;  /* 0x001a00001d0e7984 */ /* 0x000f280000000800 */
[----:B------:R-:W5:Y:S01]  /*2590*/  LDS R16, [R29+0x1e00] ;  /* 0x001e00001d107984 */ /* 0x000f620000000800 */
[----:B--2---:R-:W-:-:S02]  /*25a0*/  ISETP.NE.AND P2, PT, R15, RZ, PT ;  /* 0x000000ff0f00720c */ /* 0x004fc40003f45270 */
[----:B---3--:R-:W-:Y:S02]  /*25b0*/  ISETP.NE.AND P3, PT, R12, RZ, PT ;  /* 0x000000ff0c00720c */ /* 0x008fe40003f65270 */
[----:B----4-:R-:W-:Y:S02]  /*25c0*/  ISETP.NE.AND P4, PT, R14, RZ, PT ;  /* 0x000000ff0e00720c */ /* 0x010fe40003f85270 */
[----:B-----5:R-:W-:Y:S01]  /*25d0*/  ISETP.NE.AND P5, PT, R16, RZ, PT ;  /* 0x000000ff1000720c */ /* 0x020fe20003fa5270 */
[----:B------:R-:W-:-:S12]  /*25e0*/  @!P6 BRA `(.L_x_191) ;  /* 0x00000000000ce947 */ /* 0x000fd80003800000 */
[----:B01----:R-:W-:Y:S02]  /*25f0*/  IMAD.MOV.U32 R6, RZ, RZ, R17 ;  /* 0x000000ffff067224 */ /* 0x003fe400078e0011 */
[----:B------:R-:W-:-:S05]  /*2600*/  IMAD.MOV.U32 R7, RZ, RZ, RZ ;  /* 0x000000ffff077224 */ /* 0x000fca00078e00ff */
[----:B------:R2:W-:Y:S02]  /*2610*/  REDG.E.ADD.64.STRONG.GPU desc[UR18][R4.64+0x1400], R6 ;  /* 0x001400060400798e */ /* 0x0005e4000c12e512 */
.L_x_191:
[----:B------:R-:W-:Y:S05]  /*2620*/  BSYNC.RECONVERGENT B1 ;  /* 0x0000000000017941 */ /* 0x000fea0003800200 */
.L_x_190:
[----:B------:R-:W-:Y:S04]  /*2630*/  BSSY.RECONVERGENT B1, `(.L_x_192) ;  /* 0x0000005000017945 */ /* 0x000fe80003800200 */
[----:B------:R-:W-:Y:S05]  /*2640*/  @!P1 BRA `(.L_x_193) ;  /* 0x00000000000c9947 */ /* 0x000fea0003800000 */
[----:B012---:R-:W-:Y:S01]  /*2650*/  MOV R6, R13 ;  /* 0x0000000d00067202 */ /* 0x007fe20000000f00 */
[----:B------:R-:W-:-:S05]  /*2660*/  IMAD.MOV.U32 R7, RZ, RZ, RZ ;  /* 0x000000ffff077224 */ /* 0x000fca00078e00ff */
[----:B------:R3:W-:Y:S02]  /*2670*/  REDG.E.ADD.64.STRONG.GPU desc[UR18][R4.64+0x1c00], R6 ;  /* 0x001c00060400798e */ /* 0x0007e4000c12e512 */
.L_x_193:
[----:B------:R-:W-:Y:S05]  /*2680*/  BSYNC.RECONVERGENT B1 ;  /* 0x0000000000017941 */ /* 0x000fea0003800200 */
.L_x_192:
[----:B------:R-:W-:Y:S04]  /*2690*/  BSSY.RECONVERGENT B1, `(.L_x_194) ;  /* 0x0000005000017945 */ /* 0x000fe80003800200 */
[----:B------:R-:W-:Y:S05]  /*26a0*/  @!P2 BRA `(.L_x_195) ;  /* 0x00000000000ca947 */ /* 0x000fea0003800000 */
[----:B0123--:R-:W-:Y:S02]  /*26b0*/  IMAD.MOV.U32 R6, RZ, RZ, R15 ;  /* 0x000000ffff067224 */ /* 0x00ffe400078e000f */
[----:B------:R-:W-:-:S05]  /*26c0*/  IMAD.MOV.U32 R7, RZ, RZ, RZ ;  /* 0x000000ffff077224 */ /* 0x000fca00078e00ff */
[----:B------:R4:W-:Y:S02]  /*26d0*/  REDG.E.ADD.64.STRONG.GPU desc[UR18][R4.64+0x2400], R6 ;  /* 0x002400060400798e */ /* 0x0009e4000c12e512 */
.L_x_195:
[----:B------:R-:W-:Y:S05]  /*26e0*/  BSYNC.RECONVERGENT B1 ;  /* 0x0000000000017941 */ /* 0x000fea0003800200 */
.L_x_194:
[----:B------:R-:W-:Y:S04]  /*26f0*/  BSSY.RECONVERGENT B1, `(.L_x_196) ;  /* 0x0000004000017945 */ /* 0x000fe80003800200 */
[----:B------:R-:W-:Y:S05]  /*2700*/  @!P3 BRA `(.L_x_197) ;  /* 0x000000000008b947 */ /* 0x000fea0003800000 */
[----:B------:R-:W-:-:S05]  /*2710*/  IMAD.MOV.U32 R13, RZ, RZ, RZ ;  /* 0x000000ffff0d7224 */ /* 0x000fca00078e00ff */
[----:B------:R0:W-:Y:S02]  /*2720*/  REDG.E.ADD.64.STRONG.GPU desc[UR18][R4.64+0x2c00], R12 ;  /* 0x002c000c0400798e */ /* 0x0001e4000c12e512 */
.L_x_197:
[----:B------:R-:W-:Y:S05]  /*2730*/  BSYNC.RECONVERGENT B1 ;  /* 0x0000000000017941 */ /* 0x000fea0003800200 */
.L_x_196:
[----:B------:R-:W-:Y:S04]  /*2740*/  BSSY.RECONVERGENT B1, `(.L_x_198) ;  /* 0x0000004000017945 */ /* 0x000fe80003800200 */
[----:B------:R-:W-:Y:S05]  /*2750*/  @!P4 BRA `(.L_x_199) ;  /* 0x000000000008c947 */ /* 0x000fea0003800000 */
[----:B------:R-:W-:-:S05]  /*2760*/  IMAD.MOV.U32 R15, RZ, RZ, RZ ;  /* 0x000000ffff0f7224 */ /* 0x000fca00078e00ff */
[----:B------:R0:W-:Y:S02]  /*2770*/  REDG.E.ADD.64.STRONG.GPU desc[UR18][R4.64+0x3400], R14 ;  /* 0x0034000e0400798e */ /* 0x0001e4000c12e512 */
.L_x_199:
[----:B------:R-:W-:Y:S05]  /*2780*/  BSYNC.RECONVERGENT B1 ;  /* 0x0000000000017941 */ /* 0x000fea0003800200 */
.L_x_198:
[----:B------:R-:W-:Y:S04]  /*2790*/  BSSY.RECONVERGENT B1, `(.L_x_200) ;  /* 0x0000004000017945 */ /* 0x000fe80003800200 */
[----:B------:R-:W-:Y:S05]  /*27a0*/  @!P5 BRA `(.L_x_201) ;  /* 0x000000000008d947 */ /* 0x000fea0003800000 */
[----:B------:R-:W-:-:S05]  /*27b0*/  HFMA2 R17, -RZ, RZ, 0, 0 ;  /* 0x00000000ff117431 */ /* 0x000fca00000001ff */
[----:B------:R0:W-:Y:S02]  /*27c0*/  REDG.E.ADD.64.STRONG.GPU desc[UR18][R4.64+0x3c00], R16 ;  /* 0x003c00100400798e */ /* 0x0001e4000c12e512 */
.L_x_201:
[----:B------:R-:W-:Y:S05]  /*27d0*/  BSYNC.RECONVERGENT B1 ;  /* 0x0000000000017941 */ /* 0x000fea0003800200 */
.L_x_200:
[----:B------:R-:W-:Y:S05]  /*27e0*/  @P0 BRA `(.L_x_202) ;  /* 0xfffffff800f80947 */ /* 0x000fea000383ffff */
[----:B01234-:R-:W-:-:S07]  /*27f0*/  IMAD.MOV.U32 R7, RZ, RZ, R9 ;  /* 0x000000ffff077224 */ /* 0x01ffce00078e0009 */
.L_x_185:
[----:B------:R-:W-:-:S09]  /*2800*/  UISETP.NE.AND UP0, UPT, UR20, URZ, UPT ;  /* 0x000000ff1400728c */ /* 0x000fd2000bf05270 */
[----:B------:R-:W-:Y:S05]  /*2810*/  BRA.U !UP0, `(.L_x_150) ;  /* 0x0000000508647547 */ /* 0x000fea000b800000 */
[----:B------:R-:W-:-:S13]  /*2820*/  ISETP.GE.U32.AND P0, PT, R10, 0x3, PT ;  /* 0x000000030a00780c */ /* 0x000fda0003f06070 */
[----:B------:R-:W-:Y:S05]  /*2830*/  @!P0 BRA `(.L_x_203) ;  /* 0x0000000000c08947 */ /* 0x000fea0003800000 */
[----:B01234-:R-:W-:Y:S01]  /*2840*/  IMAD R2, R7, 0x400, R27 ;  /* 0x0000040007027824 */ /* 0x01ffe200078e021b */
[----:B------:R-:W-:Y:S04]  /*2850*/  BSSY.RECONVERGENT B1, `(.L_x_204) ;  /* 0x0000010000017945 */ /* 0x000fe80003800200 */
[----:B------:R-:W0:Y:S04]  /*2860*/  LDS R10, [R2+0x200] ;  /* 0x00020000020a7984 */ /* 0x000e280000000800 */
        /* <DEDUP_REMOVED lines=14> */
.L_x_205:
[----:B------:R-:W-:Y:S05]  /*2950*/  BSYNC.RECONVERGENT B1 ;  /* 0x0000000000017941 */ /* 0x000fea0003800200 */
.L_x_204:
[----:B------:R-:W-:Y:S04]  /*2960*/  BSSY.RECONVERGENT B1, `(.L_x_206) ;  /* 0x0000009000017945 */ /* 0x000fe80003800200 */
[----:B------:R-:W-:Y:S05]  /*2970*/  @!P1 BRA `(.L_x_207) ;  /* 0x00000000001c9947 */ /* 0x000fea0003800000 */
[----:B0-----:R-:W0:Y:S01]  /*2980*/  LDC.64 R4, c[0x0][0x380] ;  /* 0x0000e000ff047b82 */ /* 0x001e220000000a00 */
[----:B------:R-:W-:Y:S01]  /*2990*/  LEA R3, R7, R18, 0x8 ;  /* 0x0000001207037211 */ /* 0x000fe200078e40ff */
[----:B------:R-:W-:-:S04]  /*29a0*/  IMAD.MOV.U32 R2, RZ, RZ, R9 ;  /* 0x000000ffff027224 */ /* 0x000fc800078e0009 */
[----:B------:R-:W-:-:S04]  /*29b0*/  VIADD R3, R3, 0x100 ;  /* 0x0000010003037836 */ /* 0x000fc80000000000 */
[----:B0-----:R-:W-:-:S04]  /*29c0*/  IMAD.WIDE.U32 R4, R3, 0x8, R4 ;  /* 0x0000000803047825 */ /* 0x001fc800078e0004 */
[----:B------:R-:W-:-:S05]  /*29d0*/  IMAD.MOV.U32 R3, RZ, RZ, RZ ;  /* 0x000000ffff037224 */ /* 0x000fca00078e00ff */
[----:B------:R1:W-:Y:S02]  /*29e0*/  REDG.E.ADD.64.STRONG.GPU desc[UR18][R4.64+0x400], R2 ;  /* 0x000400020400798e */ /* 0x0003e4000c12e512 */
.L_x_207:
[----:B------:R-:W-:Y:S05]  /*29f0*/  BSYNC.RECONVERGENT B1 ;  /* 0x0000000000017941 */ /* 0x000fea0003800200 */
.L_x_206:
[----:B------:R-:W-:Y:S04]  /*2a00*/  BSSY.RECONVERGENT B1, `(.L_x_208) ;  /* 0x0000009000017945 */ /* 0x000fe80003800200 */
[----:B------:R-:W-:Y:S05]  /*2a10*/  @!P2 BRA `(.L_x_209) ;  /* 0x00000000001ca947 */ /* 0x000fea0003800000 */
[----:B01----:R-:W0:Y:S01]  /*2a20*/  LDC.64 R2, c[0x0][0x380] ;  /* 0x0000e000ff027b82 */ /* 0x003e220000000a00 */
[----:B------:R-:W-:Y:S01]  /*2a30*/  IMAD R5, R7, 0x100, R18 ;  /* 0x0000010007057824 */ /* 0x000fe200078e0212 */
[----:B------:R-:W-:-:S03]  /*2a40*/  MOV R4, R6 ;  /* 0x0000000600047202 */ /* 0x000fc60000000f00 */
[----:B------:R-:W-:-:S04]  /*2a50*/  VIADD R5, R5, 0x200 ;  /* 0x0000020005057836 */ /* 0x000fc80000000000 */
[----:B0-----:R-:W-:-:S04]  /*2a60*/  IMAD.WIDE.U32 R2, R5, 0x8, R2 ;  /* 0x0000000805027825 */ /* 0x001fc800078e0002 */
[----:B------:R-:W-:-:S05]  /*2a70*/  IMAD.MOV.U32 R5, RZ, RZ, RZ ;  /* 0x000000ffff057224 */ /* 0x000fca00078e00ff */
[----:B------:R2:W-:Y:S02]  /*2a80*/  REDG.E.ADD.64.STRONG.GPU desc[UR18][R2.64+0x400], R4 ;  /* 0x000400040200798e */ /* 0x0005e4000c12e512 */
.L_x_209:
[----:B------:R-:W-:Y:S05]  /*2a90*/  BSYNC.RECONVERGENT B1 ;  /* 0x0000000000017941 */ /* 0x000fea0003800200 */
.L_x_208:
[----:B------:R-:W-:Y:S04]  /*2aa0*/  BSSY.RECONVERGENT B1, `(.L_x_210) ;  /* 0x0000008000017945 */ /* 0x000fe80003800200 */
[----:B------:R-:W-:Y:S05]  /*2ab0*/  @!P3 BRA `(.L_x_211) ;  /* 0x000000000018b947 */ /* 0x000fea0003800000 */
[----:B012---:R-:W0:Y:S01]  /*2ac0*/  LDC.64 R2, c[0x0][0x380] ;  /* 0x0000e000ff027b82 */ /* 0x007e220000000a00 */
[----:B------:R-:W-:Y:S02]  /*2ad0*/  IMAD R5, R7, 0x100, R18 ;  /* 0x0000010007057824 */ /* 0x000fe400078e0212 */
[----:B------:R-:W-:Y:S02]  /*2ae0*/  IMAD.MOV.U32 R9, RZ, RZ, RZ ;  /* 0x000000ffff097224 */ /* 0x000fe400078e00ff */
[----:B------:R-:W-:-:S04]  /*2af0*/  VIADD R5, R5, 0x300 ;  /* 0x0000030005057836 */ /* 0x000fc80000000000 */
[----:B0-----:R-:W-:-:S05]  /*2b00*/  IMAD.WIDE.U32 R2, R5, 0x8, R2 ;  /* 0x0000000805027825 */ /* 0x001fca00078e0002 */
[----:B------:R3:W-:Y:S02]  /*2b10*/  REDG.E.ADD.64.STRONG.GPU desc[UR18][R2.64+0x400], R8 ;  /* 0x000400080200798e */ /* 0x0007e4000c12e512 */
.L_x_211:
[----:B------:R-:W-:Y:S05]  /*2b20*/  BSYNC.RECONVERGENT B1 ;  /* 0x0000000000017941 */ /* 0x000fea0003800200 */
.L_x_210:
[----:B------:R-:W-:-:S07]  /*2b30*/  VIADD R7, R7, 0x4 ;  /* 0x0000000407077836 */ /* 0x000fce0000000000 */
.L_x_203:
[----:B------:R-:W-:-:S09]  /*2b40*/  UISETP.NE.AND UP0, UPT, UR9, URZ, UPT ;  /* 0x000000ff0900728c */ /* 0x000fd2000bf05270 */
[----:B------:R-:W-:Y:S05]  /*2b50*/  BRA.U !UP0, `(.L_x_150) ;  /* 0x0000000108947547 */ /* 0x000fea000b800000 */
[----:B------:R-:W-:-:S13]  /*2b60*/  ISETP.NE.AND P0, PT, R0, RZ, PT ;  /* 0x000000ff0000720c */ /* 0x000fda0003f05270 */
[----:B------:R-:W-:Y:S05]  /*2b70*/  @!P0 BRA `(.L_x_212) ;  /* 0x0000000000608947 */ /* 0x000fea0003800000 */
[----:B01234-:R-:W-:Y:S01]  /*2b80*/  LEA R2, R7, R27, 0xa ;  /* 0x0000001b07027211 */ /* 0x01ffe200078e50ff */
[----:B------:R-:W-:Y:S04]  /*2b90*/  BSSY.RECONVERGENT B1, `(.L_x_213) ;  /* 0x000000b000017945 */ /* 0x000fe80003800200 */
[----:B------:R-:W0:Y:S04]  /*2ba0*/  LDS R4, [R2+0x200] ;  /* 0x0002000002047984 */ /* 0x000e280000000800 */
        /* <DEDUP_REMOVED lines=9> */
.L_x_214:
[----:B------:R-:W-:Y:S05]  /*2c40*/  BSYNC.RECONVERGENT B1 ;  /* 0x0000000000017941 */ /* 0x000fea0003800200 */
.L_x_213:
[----:B------:R-:W-:Y:S04]  /*2c50*/  BSSY.RECONVERGENT B1, `(.L_x_215) ;  /* 0x0000009000017945 */ /* 0x000fe80003800200 */
[----:B------:R-:W-:Y:S05]  /*2c60*/  @!P1 BRA `(.L_x_216) ;  /* 0x00000000001c9947 */ /* 0x000fea0003800000 */
[----:B0-----:R-:W0:Y:S01]  /*2c70*/  LDC.64 R2, c[0x0][0x380] ;  /* 0x0000e000ff027b82 */ /* 0x001e220000000a00 */
[----:B------:R-:W-:-:S04]  /*2c80*/  IMAD R4, R7, 0x100, R18 ;  /* 0x0000010007047824 */ /* 0x000fc800078e0212 */
[----:B------:R-:W-:Y:S02]  /*2c90*/  VIADD R5, R4, 0x100 ;  /* 0x0000010004057836 */ /* 0x000fe40000000000 */
[----:B------:R-:W-:Y:S02]  /*2ca0*/  IMAD.MOV.U32 R4, RZ, RZ, R0 ;  /* 0x000000ffff047224 */ /* 0x000fe400078e0000 */
[----:B0-----:R-:W-:-:S04]  /*2cb0*/  IMAD.WIDE.U32 R2, R5, 0x8, R2 ;  /* 0x0000000805027825 */ /* 0x001fc800078e0002 */
[----:B------:R-:W-:-:S05]  /*2cc0*/  HFMA2 R5, -RZ, RZ, 0, 0 ;  /* 0x00000000ff057431 */ /* 0x000fca00000001ff */
[----:B------:R1:W-:Y:S02]  /*2cd0*/  REDG.E.ADD.64.STRONG.GPU desc[UR18][R2.64+0x400], R4 ;  /* 0x000400040200798e */ /* 0x0003e4000c12e512 */
.L_x_216:
[----:B------:R-:W-:Y:S05]  /*2ce0*/  BSYNC.RECONVERGENT B1 ;  /* 0x0000000000017941 */ /* 0x000fea0003800200 */
.L_x_215:
[----:B------:R-:W-:-:S07]  /*2cf0*/  VIADD R7, R7, 0x2 ;  /* 0x0000000207077836 */ /* 0x000fce0000000000 */
.L_x_212:
[----:B------:R-:W-:-:S13]  /*2d00*/  ISETP.NE.AND P0, PT, R11, RZ, PT ;  /* 0x000000ff0b00720c */ /* 0x000fda0003f05270 */
[----:B------:R-:W-:Y:S05]  /*2d10*/  @!P0 BRA `(.L_x_150) ;  /* 0x0000000000248947 */ /* 0x000fea0003800000 */
[----:B------:R-:W-:-:S05]  /*2d20*/  IMAD R0, R7, 0x400, R27 ;  /* 0x0000040007007824 */ /* 0x000fca00078e021b */
[----:B012-4-:R-:W0:Y:S02]  /*2d30*/  LDS R4, [R0+0x200] ;  /* 0x0002000000047984 */ /* 0x017e240000000800 */
[----:B0-----:R-:W-:-:S13]  /*2d40*/  ISETP.NE.AND P0, PT, R4, RZ, PT ;  /* 0x000000ff0400720c */ /* 0x001fda0003f05270 */
[----:B------:R-:W-:Y:S05]  /*2d50*/  @!P0 BRA `(.L_x_150) ;  /* 0x0000000000148947 */ /* 0x000fea0003800000 */
[----:B---3--:R-:W0:Y:S01]  /*2d60*/  LDC.64 R2, c[0x0][0x380] ;  /* 0x0000e000ff027b82 */ /* 0x008e220000000a00 */
[----:B------:R-:W-:Y:S02]  /*2d70*/  IMAD R7, R7, 0x100, R18 ;  /* 0x0000010007077824 */ /* 0x000fe400078e0212 */
[----:B------:R-:W-:Y:S02]  /*2d80*/  IMAD.MOV.U32 R5, RZ, RZ, RZ ;  /* 0x000000ffff057224 */ /* 0x000fe400078e00ff */
[----:B0-----:R-:W-:-:S05]  /*2d90*/  IMAD.WIDE.U32 R2, R7, 0x8, R2 ;  /* 0x0000000807027825 */ /* 0x001fca00078e0002 */
[----:B------:R0:W-:Y:S02]  /*2da0*/  REDG.E.ADD.64.STRONG.GPU desc[UR18][R2.64+0x400], R4 ;  /* 0x000400040200798e */ /* 0x0001e4000c12e512 */
.L_x_150:
[----:B------:R-:W-:Y:S05]  /*2db0*/  BSYNC.RECONVERGENT B0 ;  /* 0x0000000000007941 */ /* 0x000fea0003800200 */
.L_x_149:
[----:B------:R-:W1:Y:S01]  /*2dc0*/  LDCU.64 UR4, c[0x0][0x390] ;  /* 0x00007200ff0477ac */ /* 0x000e620008000a00 */
[----:B------:R-:W-:-:S04]  /*2dd0*/  UIADD3 UR6, UP1, UPT, UR6, 0x1, URZ ;  /* 0x0000000106067890 */ /* 0x000fc8000ff3e0ff */
[----:B------:R-:W-:Y:S02]  /*2de0*/  UIADD3.X UR7, UPT, UPT, URZ, UR7, URZ, UP1, !UPT ;  /* 0x00000007ff077290 */ /* 0x000fe40008ffe4ff */
[----:B-1----:R-:W-:-:S04]  /*2df0*/  UIADD3 UR10, UP0, UPT, UR4, -0x1, URZ ;  /* 0xffffffff040a7890 */ /* 0x002fc8000ff1e0ff */
[----:B------:R-:W-:-:S04]  /*2e00*/  UIADD3.X UR11, UPT, UPT, UR5, -0x1, URZ, UP0, !UPT ;  /* 0xffffffff050b7890 */ /* 0x000fc800087fe4ff */
[----:B------:R-:W-:-:S04]  /*2e10*/  USHF.R.U64 UR10, UR10, 0x1e, UR11 ;  /* 0x0000001e0a0a7899 */ /* 0x000fc8000800120b */
[----:B------:R-:W-:-:S04]  /*2e20*/  UIADD3 UR10, UP0, UPT, UR10, 0x1, URZ ;  /* 0x000000010a0a7890 */ /* 0x000fc8000ff1e0ff */
[----:B------:R-:W-:Y:S02]  /*2e30*/  ULEA.HI.X UR11, UR11, URZ, URZ, 0x2, UP0 ;  /* 0x000000ff0b0b7291 */ /* 0x000fe400080f14ff */
[----:B------:R-:W-:-:S04]  /*2e40*/  UISETP.LT.U32.AND UP0, UPT, UR10, UR4, UPT ;  /* 0x000000040a00728c */ /* 0x000fc8000bf01070 */
[----:B------:R-:W-:-:S04]  /*2e50*/  UISETP.LT.U32.AND.EX UP0, UPT, UR11, UR5, UPT, UP0 ;  /* 0x000000050b00728c */ /* 0x000fc8000bf01100 */
[----:B------:R-:W-:Y:S02]  /*2e60*/  USEL UR4, UR10, UR4, UP0 ;  /* 0x000000040a047287 */ /* 0x000fe40008000000 */
[----:B------:R-:W-:Y:S02]  /*2e70*/  USEL UR5, UR11, UR5, UP0 ;  /* 0x000000050b057287 */ /* 0x000fe40008000000 */
[----:B------:R-:W-:-:S04]  /*2e80*/  UISETP.NE.U32.AND UP0, UPT, UR6, UR4, UPT ;  /* 0x000000040600728c */ /* 0x000fc8000bf05070 */
[----:B------:R-:W-:Y:S01]  /*2e90*/  UISETP.NE.AND.EX UP0, UPT, UR7, UR5, UPT, UP0 ;  /* 0x000000050700728c */ /* 0x000fe2000bf05300 */
[----:B------:R-:W-:Y:S08]  /*2ea0*/  BAR.SYNC.DEFER_BLOCKING 0x0 ;  /* 0x0000000000007b1d */ /* 0x000ff00000010000 */
[----:B------:R-:W-:Y:S05]  /*2eb0*/  BRA.U UP0, `(.L_x_217) ;  /* 0xffffffd100dc7547 */ /* 0x000fea000b83ffff */
[----:B------:R-:W-:Y:S05]  /*2ec0*/  EXIT ;  /* 0x000000000000794d */ /* 0x000fea0003800000 */
.L_x_218:
        /* <DEDUP_REMOVED lines=11> */
.L_x_274:


//--------------------- .text._ZN3cub18CUB_300001_SM_10006detail10radix_sort31DeviceRadixSortSingleTileKernelINS1_5radix10policy_hubIjNS0_8NullTypeEyE10Policy1000ELNS0_9SortOrderE0EjS6_yNS1_21identity_decomposer_tEEEvPKT1_PSB_PKT2_PSF_T3_iiT4_ --------------------------
	.section	.text._ZN3cub18CUB_300001_SM_10006detail10radix_sort31DeviceRadixSortSingleTileKernelINS1_5radix10policy_hubIjNS0_8NullTypeEyE10Policy1000ELNS0_9SortOrderE0EjS6_yNS1_21identity_decomposer_tEEEvPKT1_PSB_PKT2_PSF_T3_iiT4_,"ax",@progbits
	.align	128
        .global         _ZN3cub18CUB_300001_SM_10006detail10radix_sort31DeviceRadixSortSingleTileKernelINS1_5radix10policy_hubIjNS0_8NullTypeEyE10Policy1000ELNS0_9SortOrderE0EjS6_yNS1_21identity_decomposer_tEEEvPKT1_PSB_PKT2_PSF_T3_iiT4_
        .type           _ZN3cub18CUB_300001_SM_10006detail10radix_sort31DeviceRadixSortSingleTileKernelINS1_5radix10policy_hubIjNS0_8NullTypeEyE10Policy1000ELNS0_9SortOrderE0EjS6_yNS1_21identity_decomposer_tEEEvPKT1_PSB_PKT2_PSF_T3_iiT4_,@function
        .size           _ZN3cub18CUB_300001_SM_10006detail10radix_sort31DeviceRadixSortSingleTileKernelINS1_5radix10policy_hubIjNS0_8NullTypeEyE10Policy1000ELNS0_9SortOrderE0EjS6_yNS1_21identity_decomposer_tEEEvPKT1_PSB_PKT2_PSF_T3_iiT4_,(.L_x_275 - _ZN3cub18CUB_300001_SM_10006detail10radix_sort31DeviceRadixSortSingleTileKernelINS1_5radix10policy_hubIjNS0_8NullTypeEyE10Policy1000ELNS0_9SortOrderE0EjS6_yNS1_21identity_decomposer_tEEEvPKT1_PSB_PKT2_PSF_T3_iiT4_)
        .other          _ZN3cub18CUB_300001_SM_10006detail10radix_sort31DeviceRadixSortSingleTileKernelINS1_5radix10policy_hubIjNS0_8NullTypeEyE10Policy1000ELNS0_9SortOrderE0EjS6_yNS1_21identity_decomposer_tEEEvPKT1_PSB_PKT2_PSF_T3_iiT4_,@"STO_CUDA_ENTRY STV_DEFAULT"
_ZN3cub18CUB_300001_SM_10006detail10radix_sort31DeviceRadixSortSingleTileKernelINS1_5radix10policy_hubIjNS0_8NullTypeEyE10Policy1000ELNS0_9SortOrderE0EjS6_yNS1_21identity_decomposer_tEEEvPKT1_PSB_PKT2_PSF_T3_iiT4_:
.text._ZN3cub18CUB_300001_SM_10006detail10radix_sort31DeviceRadixSortSingleTileKernelINS1_5radix10policy_hubIjNS0_8NullTypeEyE10Policy1000ELNS0_9SortOrderE0EjS6_yNS1_21identity_decomposer_tEEEvPKT1_PSB_PKT2_PSF_T3_iiT4_:
[----:B------:R-:W-:Y:S01]  /*0000*/  LDC R1, c[0x0][0x37c] ;  /* 0x0000df00ff017b82 */ /* 0x000fe20000000800 */
[----:B------:R-:W0:Y:S01]  /*0010*/  S2R R0, SR_TID.X ;  /* 0x0000000000007919 */ /* 0x000e220000002100 */
[----:B------:R-:W1:Y:S06]  /*0020*/  LDCU UR4, c[0x0][0x3a0] ;  /* 0x00007400ff0477ac */ /* 0x000e6c0008000800 */
[----:B------:R-:W2:Y:S01]  /*0030*/  LDC.64 R4, c[0x0][0x380] ;  /* 0x0000e000ff047b82 */ /* 0x000ea20000000a00 */
[----:B------:R-:W-:Y:S01]  /*0040*/  IMAD.MOV.U32 R12, RZ, RZ, -0x1 ;  /* 0xffffffffff0c7424 */ /* 0x000fe200078e00ff */
[----:B------:R-:W3:Y:S01]  /*0050*/  LDCU.64 UR10, c[0x0][0x358] ;  /* 0x00006b00ff0a77ac */ /* 0x000ee20008000a00 */
[----:B------:R-:W-:-:S02]  /*0060*/  IMAD.MOV.U32 R13, RZ, RZ, -0x1 ;  /* 0xffffffffff0d7424 */ /* 0x000fc400078e00ff */
[----:B------:R-:W-:Y:S02]  /*0070*/  IMAD.MOV.U32 R15, RZ, RZ, -0x1 ;  /* 0xffffffffff0f7424 */ /* 0x000fe400078e00ff */
[----:B------:R-:W-:Y:S02]  /*0080*/  IMAD.MOV.U32 R14, RZ, RZ, -0x1 ;  /* 0xffffffffff0e7424 */ /* 0x000fe400078e00ff */
[----:B------:R-:W-:Y:S02]  /*0090*/  IMAD.MOV.U32 R16, RZ, RZ, -0x1 ;  /* 0xffffffffff107424 */ /* 0x000fe400078e00ff */
[----:B------:R-:W-:Y:S02]  /*00a0*/  IMAD.MOV.U32 R17, RZ, RZ, -0x1 ;  /* 0xffffffffff117424 */ /* 0x000fe400078e00ff */
[----:B------:R-:W-:Y:S02]  /*00b0*/  IMAD.MOV.U32 R18, RZ, RZ, -0x1 ;  /* 0xffffffffff127424 */ /* 0x000fe400078e00ff */
[----:B------:R-:W-:-:S02]  /*00c0*/  IMAD.MOV.U32 R19, RZ, RZ, -0x1 ;  /* 0xffffffffff137424 */ /* 0x000fc400078e00ff */
[----:B------:R-:W-:Y:S02]  /*00d0*/  IMAD.MOV.U32 R20, RZ, RZ, -0x1 ;  /* 0xffffffffff147424 */ /* 0x000fe400078e00ff */
[----:B------:R-:W-:Y:S01]  /*00e0*/  IMAD.MOV.U32 R21, RZ, RZ, -0x1 ;  /* 0xffffffffff157424 */ /* 0x000fe200078e00ff */
[----:B------:R-:W4:Y:S01]  /*00f0*/  S2UR UR5, SR_CgaCtaId ;  /* 0x00000000000579c3 */ /* 0x000f220000008800 */
[----:B------:R-:W-:Y:S02]  /*0100*/  IMAD.MOV.U32 R22, RZ, RZ, -0x1 ;  /* 0xffffffffff167424 */ /* 0x000fe400078e00ff */
[----:B------:R-:W-:Y:S02]  /*0110*/  IMAD.MOV.U32 R23, RZ, RZ, -0x1 ;  /* 0xffffffffff177424 */ /* 0x000fe400078e00ff */
[----:B------:R-:W-:Y:S02]  /*0120*/  IMAD.MOV.U32 R24, RZ, RZ, -0x1 ;  /* 0xffffffffff187424 */ /* 0x000fe400078e00ff */
[----:B------:R-:W-:-:S02]  /*0130*/  IMAD.MOV.U32 R25, RZ, RZ, -0x1 ;  /* 0xffffffffff197424 */ /* 0x000fc400078e00ff */
[----:B------:R-:W-:Y:S02]  /*0140*/  IMAD.MOV.U32 R26, RZ, RZ, -0x1 ;  /* 0xffffffffff1a7424 */ /* 0x000fe400078e00ff */
[----:B------:R-:W-:Y:S02]  /*0150*/  IMAD.MOV.U32 R27, RZ, RZ, -0x1 ;  /* 0xffffffffff1b7424 */ /* 0x000fe400078e00ff */
[----:B------:R-:W-:Y:S01]  /*0160*/  IMAD.MOV.U32 R28, RZ, RZ, -0x1 ;  /* 0xffffffffff1c7424 */ /* 0x000fe200078e00ff */
[----:B------:R-:W4:Y:S01]  /*0170*/  S2R R29, SR_LANEID ;  /* 0x00000000001d7919 */ /* 0x000f220000000000 */
[----:B0-----:R-:W-:Y:S01]  /*0180*/  IMAD R7, R0, 0x13, RZ ;  /* 0x0000001300077824 */ /* 0x001fe200078e02ff */
[----:B------:R-:W0:Y:S03]  /*0190*/  LDCU.64 UR6, c[0x0][0x3a8] ;  /* 0x00007500ff0677ac */ /* 0x000e260008000a00 */
[C---:B------:R-:W-:Y:S01]  /*01a0*/  VIADD R2, R7.reuse, 0x1 ;  /* 0x0000000107027836 */ /* 0x040fe20000000000 */
[C---:B-1----:R-:W-:Y:S01]  /*01b0*/  ISETP.GE.AND P1, PT, R7.reuse, UR4, PT ;  /* 0x0000000407007c0c */ /* 0x042fe2000bf26270 */
[C---:B------:R-:W-:Y:S01]  /*01c0*/  VIADD R3, R7.reuse, 0x2 ;  /* 0x0000000207037836 */ /* 0x040fe20000000000 */
[----:B------:R-:W1:Y:S01]  /*01d0*/  LDCU UR9, c[0x0][0x3ac] ;  /* 0x00007580ff0977ac */ /* 0x000e620008000800 */
[C---:B------:R-:W-:Y:S01]  /*01e0*/  VIADD R6, R7.reuse, 0x5 ;  /* 0x0000000507067836 */ /* 0x040fe20000000000 */
[----:B------:R-:W-:Y:S01]  /*01f0*/  ISETP.GE.AND P2, PT, R2, UR4, PT ;  /* 0x0000000402007c0c */ /* 0x000fe2000bf46270 */
[----:B------:R-:W-:Y:S01]  /*0200*/  VIADD R2, R7, 0x3 ;  /* 0x0000000307027836 */ /* 0x000fe20000000000 */
[----:B------:R-:W-:Y:S01]  /*0210*/  ISETP.GE.AND P3, PT, R3, UR4, PT ;  /* 0x0000000403007c0c */ /* 0x000fe2000bf66270 */
[----:B--2---:R-:W-:Y:S01]  /*0220*/  IMAD.WIDE.U32 R4, R7, 0x4, R4 ;  /* 0x0000000407047825 */ /* 0x004fe200078e0004 */
[----:B------:R-:W-:-:S02]  /*0230*/  ISETP.GE.AND P6, PT, R6, UR4, PT ;  /* 0x0000000406007c0c */ /* 0x000fc4000bfc6270 */
[----:B------:R-:W-:Y:S01]  /*0240*/  ISETP.GE.AND P4, PT, R2, UR4, PT ;  /* 0x0000000402007c0c */ /* 0x000fe2000bf86270 */
[----:B------:R-:W-:Y:S02]  /*0250*/  IMAD.MOV.U32 R2, RZ, RZ, -0x1 ;  /* 0xffffffffff027424 */ /* 0x000fe400078e00ff */
[C---:B------:R-:W-:Y:S02]  /*0260*/  VIADD R6, R7.reuse, 0x7 ;  /* 0x0000000707067836 */ /* 0x040fe40000000000 */
[C---:B------:R-:W-:Y:S02]  /*0270*/  VIADD R3, R7.reuse, 0x4 ;  /* 0x0000000407037836 */ /* 0x040fe40000000000 */
[----:B---3--:R2:W5:Y:S01]  /*0280*/  @!P1 LDG.E R2, desc[UR10][R4.64] ;  /* 0x0000000a04029981 */ /* 0x008562000c1e1900 */
[----:B------:R-:W-:Y:S01]  /*0290*/  ISETP.GE.AND P1, PT, R6, UR4, PT ;  /* 0x0000000406007c0c */ /* 0x000fe2000bf26270 */
[----:B------:R-:W-:Y:S01]  /*02a0*/  VIADD R6, R7, 0x9 ;  /* 0x0000000907067836 */ /* 0x000fe20000000000 */
[----:B------:R-:W-:Y:S01]  /*02b0*/  ISETP.GE.AND P5, PT, R3, UR4, PT ;  /* 0x0000000403007c0c */ /* 0x000fe2000bfa6270 */
[C---:B------:R-:W-:Y:S01]  /*02c0*/  VIADD R8, R7.reuse, 0x6 ;  /* 0x0000000607087836 */ /* 0x040fe20000000000 */
[----:B------:R2:W5:Y:S01]  /*02d0*/  @!P3 LDG.E R12, desc[UR10][R4.64+0x8] ;  /* 0x0000080a040cb981 */ /* 0x000562000c1e1900 */
[----:B------:R-:W-:Y:S01]  /*02e0*/  IMAD.MOV.U32 R3, RZ, RZ, -0x1 ;  /* 0xffffffffff037424 */ /* 0x000fe200078e00ff */
[----:B------:R-:W-:Y:S01]  /*02f0*/  ISETP.GE.AND P3, PT, R6, UR4, PT ;  /* 0x0000000406007c0c */ /* 0x000fe2000bf66270 */
[C---:B------:R-:W-:Y:S01]  /*0300*/  VIADD R6, R7.reuse, 0xa ;  /* 0x0000000a07067836 */ /* 0x040fe20000000000 */
[----:B------:R-:W-:Y:S01]  /*0310*/  ISETP.GE.AND P0, PT, R8, UR4, PT ;  /* 0x0000000408007c0c */ /* 0x000fe2000bf06270 */
[C---:B------:R-:W-:Y:S01]  /*0320*/  VIADD R8, R7.reuse, 0x8 ;  /* 0x0000000807087836 */ /* 0x040fe20000000000 */
[----:B------:R2:W5:Y:S02]  /*0330*/  @!P4 LDG.E R13, desc[UR10][R4.64+0xc] ;  /* 0x00000c0a040dc981 */ /* 0x000564000c1e1900 */
[----:B------:R-:W-:Y:S01]  /*0340*/  ISETP.GE.AND P4, PT, R6, UR4, PT ;  /* 0x0000000406007c0c */ /* 0x000fe2000bf86270 */
[C---:B------:R-:W-:Y:S01]  /*0350*/  VIADD R6, R7.reuse, 0xc ;  /* 0x0000000c07067836 */ /* 0x040fe20000000000 */
[----:B------:R2:W5:Y:S01]  /*0360*/  @!P2 LDG.E R3, desc[UR10][R4.64+0x4] ;  /* 0x0000040a0403a981 */ /* 0x000562000c1e1900 */
[----:B------:R-:W-:Y:S01]  /*0370*/  ISETP.GE.AND P2, PT, R8, UR4, PT ;  /* 0x0000000408007c0c */ /* 0x000fe2000bf46270 */
[----:B------:R-:W-:-:S02]  /*0380*/  VIADD R8, R7, 0xb ;  /* 0x0000000b07087836 */ /* 0x000fc40000000000 */
[----:B------:R2:W5:Y:S01]  /*0390*/  @!P6 LDG.E R15, desc[UR10][R4.64+0x14] ;  /* 0x0000140a040fe981 */ /* 0x000562000c1e1900 */
[----:B------:R-:W-:Y:S01]  /*03a0*/  ISETP.GE.AND P6, PT, R6, UR4, PT ;  /* 0x0000000406007c0c */ /* 0x000fe2000bfc6270 */
[C---:B------:R-:W-:Y:S02]  /*03b0*/  VIADD R6, R7.reuse, 0xd ;  /* 0x0000000d07067836 */ /* 0x040fe40000000000 */
[----:B------:R2:W5:Y:S01]  /*03c0*/  @!P5 LDG.E R14, desc[UR10][R4.64+0x10] ;  /* 0x0000100a040ed981 */ /* 0x000562000c1e1900 */
[----:B------:R-:W-:Y:S01]  /*03d0*/  ISETP.GE.AND P5, PT, R8, UR4, PT ;  /* 0x0000000408007c0c */ /* 0x000fe2000bfa6270 */
[C---:B------:R-:W-:Y:S02]  /*03e0*/  VIADD R8, R7.reuse, 0xe ;  /* 0x0000000e07087836 */ /* 0x040fe40000000000 */
        /* <DEDUP_REMOVED lines=9> */
[----:B------:R-:W-:Y:S01]  /*0480*/  VIADD R7, R7, 0x12 ;  /* 0x0000001207077836 */ /* 0x000fe20000000000 */
[----:B------:R2:W5:Y:S02]  /*0490*/  @!P3 LDG.E R19, desc[UR10][R4.64+0x24] ;  /* 0x0000240a0413b981 */ /* 0x000564000c1e1900 */
[----:B------:R-:W-:-:S02]  /*04a0*/  ISETP.GE.AND P3, PT, R6, UR4, PT ;  /* 0x0000000406007c0c */ /* 0x000fc4000bf66270 */
[----:B------:R2:W5:Y:S01]  /*04b0*/  @!P4 LDG.E R20, desc[UR10][R4.64+0x28] ;  /* 0x0000280a0414c981 */ /* 0x000562000c1e1900 */
[----:B------:R-:W-:-:S03]  /*04c0*/  ISETP.GE.AND P4, PT, R8, UR4, PT ;  /* 0x0000000408007c0c */ /* 0x000fc6000bf86270 */
[----:B------:R2:W5:Y:S01]  /*04d0*/  @!P5 LDG.E R21, desc[UR10][R4.64+0x2c] ;  /* 0x00002c0a0415d981 */ /* 0x000562000c1e1900 */
[----:B------:R-:W-:-:S03]  /*04e0*/  ISETP.GE.AND P5, PT, R7, UR4, PT ;  /* 0x0000000407007c0c */ /* 0x000fc6000bfa6270 */
[----:B------:R2:W5:Y:S04]  /*04f0*/  @!P6 LDG.E R22, desc[UR10][R4.64+0x30] ;  /* 0x0000300a0416e981 */ /* 0x000568000c1e1900 */
[----:B------:R2:W5:Y:S04]  /*0500*/  @!P0 LDG.E R23, desc[UR10][R4.64+0x34] ;  /* 0x0000340a04178981 */ /* 0x000568000c1e1900 */
[----:B------:R2:W5:Y:S04]  /*0510*/  @!P1 LDG.E R24, desc[UR10][R4.64+0x38] ;  /* 0x0000380a04189981 */ /* 0x000568000c1e1900 */
[----:B------:R2:W5:Y:S04]  /*0520*/  @!P2 LDG.E R25, desc[UR10][R4.64+0x3c] ;  /* 0x00003c0a0419a981 */ /* 0x000568000c1e1900 */
[----:B------:R2:W5:Y:S04]  /*0530*/  @!P3 LDG.E R26, desc[UR10][R4.64+0x40] ;  /* 0x0000400a041ab981 */ /* 0x000568000c1e1900 */
[----:B------:R2:W5:Y:S04]  /*0540*/  @!P4 LDG.E R27, desc[UR10][R4.64+0x44] ;  /* 0x0000440a041bc981 */ /* 0x000568000c1e1900 */
[----:B------:R2:W5:Y:S01]  /*0550*/  @!P5 LDG.E R28, desc[UR10][R4.64+0x48] ;  /* 0x0000480a041cd981 */ /* 0x000562000c1e1900 */
[----:B------:R-:W-:-:S02]  /*0560*/  UMOV UR4, 0x400 ;  /* 0x0000040000047882 */ /* 0x000fc40000000000 */
[----:B----4-:R-:W-:Y:S01]  /*0570*/  ULEA UR4, UR5, UR4, 0x18 ;  /* 0x0000000405047291 */ /* 0x010fe2000f8ec0ff */
[----:B------:R-:W-:-:S05]  /*0580*/  SHF.R.U32.HI R105, RZ, 0x5, R0 ;  /* 0x00000005ff697819 */ /* 0x000fca0000011600 */
[----:B------:R-:W-:-:S05]  /*0590*/  LEA R31, R0, UR4, 0x2 ;  /* 0x00000004001f7c11 */ /* 0x000fca000f8e10ff */
[----:B------:R-:W-:Y:S01]  /*05a0*/  IMAD R33, R0, 0x80, R31 ;  /* 0x0000008000217824 */ /* 0x000fe200078e021f */
[----:B------:R-:W-:-:S03]  /*05b0*/  LEA R30, R105, UR4, 0x2 ;  /* 0x00000004691e7c11 */ /* 0x000fc6000f8e10ff */
[----:B------:R-:W-:Y:S01]  /*05c0*/  IMAD R35, R0, -0x38, R33 ;  /* 0xffffffc800237824 */ /* 0x000fe200078e0221 */
[----:B0-----:R-:W-:Y:S02]  /*05d0*/  UIADD3 UR8, UPT, UPT, UR6, 0x6, URZ ;  /* 0x0000000606087890 */ /* 0x001fe4000fffe0ff */
[----:B------:R-:W-:Y:S01]  /*05e0*/  UIADD3 UR5, UPT, UPT, -UR6, UR7, URZ ;  /* 0x0000000706057290 */ /* 0x000fe2000fffe1ff */
[----:B-12---:R-:W-:Y:S11]  /*05f0*/  BAR.SYNC.DEFER_BLOCKING 0x0 ;  /* 0x0000000000007b1d */ /* 0x006ff60000010000 */
.L_x_220:
[----:B------:R-:W-:Y:S01]  /*0600*/  UISETP.LT.AND UP0, UPT, UR5, 0x6, UPT ;  /* 0x000000060500788c */ /* 0x000fe2000bf01270 */
[----:B------:R-:W-:Y:S01]  /*0610*/  STS [R31], RZ ;  /* 0x000000ff1f007388 */ /* 0x000fe20000000800 */
[----:B------:R-:W-:Y:S01]  /*0620*/  UIADD3 UR6, UPT, UPT, UR8, -0x6, URZ ;  /* 0xfffffffa08067890 */ /* 0x000fe2000fffe0ff */
[----:B------:R-:W-:Y:S01]  /*0630*/  ISETP.NE.AND P1, PT, R29, 0x1f, PT ;  /* 0x0000001f1d00780c */ /* 0x000fe20003f25270 */
[----:B------:R-:W-:Y:S01]  /*0640*/  USEL UR4, UR5, 0x6, UP0 ;  /* 0x0000000605047887 */ /* 0x000fe20008000000 */
[----:B------:R-:W-:Y:S01]  /*0650*/  STS [R31+0x400], RZ ;  /* 0x000400ff1f007388 */ /* 0x000fe20000000800 */
[C---:B------:R-:W-:Y:S01]  /*0660*/  ISETP.NE.AND P2, PT, R105.reuse, 0x6, PT ;  /* 0x000000066900780c */ /* 0x040fe20003f45270 */
[----:B------:R-:W-:Y:S01]  /*0670*/  UISETP.GE.AND UP0, UPT, UR8, UR9, UPT ;  /* 0x000000090800728c */ /* 0x000fe2000bf06270 */
[----:B0----5:R-:W-:Y:S01]  /*0680*/  SHF.R.U32.HI R4, RZ, UR6, R2 ;  /* 0x00000006ff047c19 */ /* 0x021fe20008011602 */
[----:B------:R-:W-:Y:S01]  /*0690*/  UBMSK UR4, URZ, UR4 ;  /* 0x00000004ff04729b */ /* 0x000fe20008000000 */
[----:B------:R-:W-:Y:S01]  /*06a0*/  STS [R31+0x800], RZ ;  /* 0x000800ff1f007388 */ /* 0x000fe20000000800 */
[----:B------:R-:W-:-:S03]  /*06b0*/  ISETP.NE.AND P3, PT, R105, 0x7, PT ;  /* 0x000000076900780c */ /* 0x000fc60003f65270 */
[----:B------:R-:W-:Y:S01]  /*06c0*/  STS [R31+0xc00], RZ ;  /* 0x000c00ff1f007388 */ /* 0x000fe20000000800 */
[----:B------:R-:W-:-:S03]  /*06d0*/  LOP3.LUT R4, R4, UR4, RZ, 0xc0, !PT ;  /* 0x0000000404047c12 */ /* 0x000fc6000f8ec0ff */
[----:B------:R-:W-:Y:S02]  /*06e0*/  STS [R31+0x1000], RZ ;  /* 0x001000ff1f007388 */ /* 0x000fe40000000800 */
[----:B------:R-:W-:Y:S01]  /*06f0*/  IMAD.SHL.U32 R5, R4, 0x400, RZ ;  /* 0x0000040004057824 */ /* 0x000fe200078e00ff */
[----:B------:R-:W-:Y:S01]  /*0700*/  SHF.R.U32.HI R4, RZ, 0x4, R4 ;  /* 0x00000004ff047819 */ /* 0x000fe20000011604 */
[----:B------:R-:W-:Y:S03]  /*0710*/  STS [R31+0x1400], RZ ;  /* 0x001400ff1f007388 */ /* 0x000fe60000000800 */
[----:B------:R-:W-:Y:S01]  /*0720*/  LOP3.LUT R34, R5, 0x7c00, RZ, 0xc0, !PT ;  /* 0x00007c0005227812 */ /* 0x000fe200078ec0ff */
[----:B------:R-:W-:Y:S01]  /*0730*/  STS [R31+0x1800], RZ ;  /* 0x001800ff1f007388 */ /* 0x000fe20000000800 */
[----:B------:R-:W-:-:S03]  /*0740*/  LOP3.LUT R4, R4, 0xffffffe, RZ, 0xc0, !PT ;  /* 0x0ffffffe04047812 */ /* 0x000fc600078ec0ff */
[----:B------:R-:W-:Y:S01]  /*0750*/  STS [R31+0x1c00], RZ ;  /* 0x001c00ff1f007388 */ /* 0x000fe20000000800 */
[----:B------:R-:W-:Y:S02]  /*0760*/  IADD3 R34, PT, PT, R4, R31, R34 ;  /* 0x0000001f04227210 */ /* 0x000fe40007ffe022 */
[----:B------:R-:W-:Y:S01]  /*0770*/  SHF.R.U32.HI R4, RZ, UR6, R3 ;  /* 0x00000006ff047c19 */ /* 0x000fe20008011603 */
[----:B------:R-:W-:Y:S03]  /*0780*/  STS [R31+0x2000], RZ ;  /* 0x002000ff1f007388 */ /* 0x000fe60000000800 */
[----:B------:R-:W-:Y:S01]  /*0790*/  LOP3.LUT R4, R4, UR4, RZ, 0xc0, !PT ;  /* 0x0000000404047c12 */ /* 0x000fe2000f8ec0ff */
[----:B------:R-:W-:Y:S04]  /*07a0*/  STS [R31+0x2400], RZ ;  /* 0x002400ff1f007388 */ /* 0x000fe80000000800 */
[----:B------:R-:W-:Y:S01]  /*07b0*/  STS [R31+0x2800], RZ ;  /* 0x002800ff1f007388 */ /* 0x000fe20000000800 */
[----:B------:R-:W-:Y:S01]  /*07c0*/  IMAD.SHL.U32 R5, R4, 0x400, RZ ;  /* 0x0000040004057824 */ /* 0x000fe200078e00ff */
[----:B------:R-:W-:-:S02]  /*07d0*/  SHF.R.U32.HI R4, RZ, 0x4, R4 ;  /* 0x00000004ff047819 */ /* 0x000fc40000011604 */
[----:B------:R-:W-:Y:S02]  /*07e0*/  STS [R31+0x2c00], RZ ;  /* 0x002c00ff1f007388 */ /* 0x000fe40000000800 */
[----:B------:R-:W-:Y:S02]  /*07f0*/  LOP3.LUT R36, R5, 0x7c00, RZ, 0xc0, !PT ;  /* 0x00007c0005247812 */ /* 0x000fe400078ec0ff */
        /* <DEDUP_REMOVED lines=32> */
[----:B------:R-:W0:Y:S02]  /*0a00*/  LDS.U16 R32, [R34] ;  /* 0x0000000022207984 */ /* 0x000e240000000400 */
[----:B0-----:R-:W-:-:S05]  /*0a10*/  VIADD R5, R32, 0x1 ;  /* 0x0000000120057836 */ /* 0x001fca0000000000 */
[----:B------:R0:W-:Y:S04]  /*0a20*/  STS.U16 [R34], R5 ;  /* 0x0000000522007388 */ /* 0x0001e80000000400 */
[----:B------:R-:W1:Y:S01]  /*0a30*/  LDS.U16 R38, [R36] ;  /* 0x0000000024267984 */ /* 0x000e620000000400 */
[----:B0-----:R-:W-:Y:S01]  /*0a40*/  IMAD.SHL.U32 R5, R4, 0x400, RZ ;  /* 0x0000040004057824 */ /* 0x001fe200078e00ff */
[----:B------:R-:W-:-:S04]  /*0a50*/  SHF.R.U32.HI R4, RZ, 0x4, R4 ;  /* 0x00000004ff047819 */ /* 0x000fc80000011604 */
[----:B------:R-:W-:Y:S02]  /*0a60*/  LOP3.LUT R6, R5, 0x7c00, RZ, 0xc0, !PT ;  /* 0x00007c0005067812 */ /* 0x000fe400078ec0ff */
[----:B------:R-:W-:Y:S02]  /*0a70*/  LOP3.LUT R41, R4, 0xffffffe, RZ, 0xc0, !PT ;  /* 0x0ffffffe04297812 */ /* 0x000fe400078ec0ff */
[----:B------:R-:W-:Y:S02]  /*0a80*/  SHF.R.U32.HI R5, RZ, UR6, R14 ;  /* 0x00000006ff057c19 */ /* 0x000fe4000801160e */
[----:B------:R-:W-:Y:S02]  /*0a90*/  IADD3 R41, PT, PT, R41, R31, R6 ;  /* 0x0000001f29297210 */ /* 0x000fe40007ffe006 */
[----:B------:R-:W-:-:S05]  /*0aa0*/  LOP3.LUT R5, R5, UR4, RZ, 0xc0, !PT ;  /* 0x0000000405057c12 */ /* 0x000fca000f8ec0ff */
[----:B------:R-:W-:Y:S01]  /*0ab0*/  IMAD.SHL.U32 R6, R5, 0x400, RZ ;  /* 0x0000040005067824 */ /* 0x000fe200078e00ff */
[----:B------:R-:W-:-:S04]  /*0ac0*/  SHF.R.U32.HI R5, RZ, 0x4, R5 ;  /* 0x00000004ff057819 */ /* 0x000fc80000011605 */
[----:B------:R-:W-:Y:S02]  /*0ad0*/  LOP3.LUT R8, R6, 0x7c00, RZ, 0xc0, !PT ;  /* 0x00007c0006087812 */ /* 0x000fe400078ec0ff */
[----:B------:R-:W-:-:S04]  /*0ae0*/  LOP3.LUT R5, R5, 0xffffffe, RZ, 0xc0, !PT ;  /* 0x0ffffffe05057812 */ /* 0x000fc800078ec0ff */
[----:B------:R-:W-:Y:S01]  /*0af0*/  IADD3 R43, PT, PT, R5, R31, R8 ;  /* 0x0000001f052b7210 */ /* 0x000fe20007ffe008 */
[----:B-1----:R-:W-:-:S05]  /*0b00*/  VIADD R7, R38, 0x1 ;  /* 0x0000000126077836 */ /* 0x002fca0000000000 */
[----:B------:R-:W-:Y:S04]  /*0b10*/  STS.U16 [R36], R7 ;  /* 0x0000000724007388 */ /* 0x000fe80000000400 */
[----:B------:R-:W0:Y:S02]  /*0b20*/  LDS.U16 R40, [R39] ;  /* 0x0000000027287984 */ /* 0x000e240000000400 */
[----:B0-----:R-:W-:-:S05]  /*0b30*/  VIADD R4, R40, 0x1 ;  /* 0x0000000128047836 */ /* 0x001fca0000000000 */
[----:B------:R0:W-:Y:S04]  /*0b40*/  STS.U16 [R39], R4 ;  /* 0x0000000427007388 */ /* 0x0001e80000000400 */
[----:B------:R-:W1:Y:S01]  /*0b50*/  LDS.U16 R42, [R41] ;  /* 0x00000000292a7984 */ /* 0x000e620000000400 */
[----:B0-----:R-:W-:-:S04]  /*0b60*/  SHF.R.U32.HI R4, RZ, UR6, R15 ;  /* 0x00000006ff047c19 */ /* 0x001fc8000801160f */
[----:B------:R-:W-:-:S05]  /*0b70*/  LOP3.LUT R4, R4, UR4, RZ, 0xc0, !PT ;  /* 0x0000000404047c12 */ /* 0x000fca000f8ec0ff */
[----:B------:R-:W-:Y:S01]  /*0b80*/  IMAD.SHL.U32 R5, R4, 0x400, RZ ;  /* 0x0000040004057824 */ /* 0x000fe200078e00ff */
[----:B------:R-:W-:-:S04]  /*0b90*/  SHF.R.U32.HI R4, RZ, 0x4, R4 ;  /* 0x00000004ff047819 */ /* 0x000fc80000011604 */
[----:B------:R-:W-:Y:S02]  /*0ba0*/  LOP3.LUT R8, R5, 0x7c00, RZ, 0xc0, !PT ;  /* 0x00007c0005087812 */ /* 0x000fe400078ec0ff */
[----:B------:R-:W-:Y:S02]  /*0bb0*/  LOP3.LUT R45, R4, 0xffffffe, RZ, 0xc0, !PT ;  /* 0x0ffffffe042d7812 */ /* 0x000fe400078ec0ff */
[----:B------:R-:W-:Y:S02]  /*0bc0*/  SHF.R.U32.HI R5, RZ, UR6, R16 ;  /* 0x00000006ff057c19 */ /* 0x000fe40008011610 */
[----:B------:R-:W-:Y:S02]  /*0bd0*/  IADD3 R45, PT, PT, R45, R31, R8 ;  /* 0x0000001f2d2d7210 */ /* 0x000fe40007ffe008 */
[----:B------:R-:W-:Y:S01]  /*0be0*/  LOP3.LUT R5, R5, UR4, RZ, 0xc0, !PT ;  /* 0x0000000405057c12 */ /* 0x000fe2000f8ec0ff */
[----:B-1----:R-:W-:-:S05]  /*0bf0*/  VIADD R6, R42, 0x1 ;  /* 0x000000012a067836 */ /* 0x002fca0000000000 */
[----:B------:R0:W-:Y:S04]  /*0c00*/  STS.U16 [R41], R6 ;  /* 0x0000000629007388 */ /* 0x0001e80000000400 */
[----:B------:R-:W1:Y:S01]  /*0c10*/  LDS.U16 R44, [R43] ;  /* 0x000000002b2c7984 */ /* 0x000e620000000400 */
[----:B0-----:R-:W-:Y:S01]  /*0c20*/  IMAD.SHL.U32 R6, R5, 0x400, RZ ;  /* 0x0000040005067824 */ /* 0x001fe200078e00ff */
[----:B------:R-:W-:-:S04]  /*0c30*/  SHF.R.U32.HI R5, RZ, 0x4, R5 ;  /* 0x00000004ff057819 */ /* 0x000fc80000011605 */
[----:B------:R-:W-:Y:S02]  /*0c40*/  LOP3.LUT R8, R6, 0x7c00, RZ, 0xc0, !PT ;  /* 0x00007c0006087812 */ /* 0x000fe400078ec0ff */
[----:B------:R-:W-:-:S04]  /*0c50*/  LOP3.LUT R5, R5, 0xffffffe, RZ, 0xc0, !PT ;  /* 0x0ffffffe05057812 */ /* 0x000fc800078ec0ff */
[----:B------:R-:W-:Y:S01]  /*0c60*/  IADD3 R47, PT, PT, R5, R31, R8 ;  /* 0x0000001f052f7210 */ /* 0x000fe20007ffe008 */
[----:B-1----:R-:W-:-:S05]  /*0c70*/  VIADD R4, R44, 0x1 ;  /* 0x000000012c047836 */ /* 0x002fca0000000000 */
        /* <DEDUP_REMOVED lines=108> */
[----:B------:R-:W-:Y:S01]  /*1340*/  SHF.R.U32.HI R5, RZ, UR6, R28 ;  /* 0x00000006ff057c19 */ /* 0x000fe2000801161c */
[----:B------:R-:W0:Y:S01]  /*1350*/  S2UR UR6, SR_CgaCtaId ;  /* 0x00000000000679c3 */ /* 0x000e220000008800 */
[----:B------:R-:W-:Y:S02]  /*1360*/  IADD3 R69, PT, PT, R69, R31, R8 ;  /* 0x0000001f45457210 */ /* 0x000fe40007ffe008 */
[----:B------:R-:W-:Y:S01]  /*1370*/  LOP3.LUT R5, R5, UR4, RZ, 0xc0, !PT ;  /* 0x0000000405057c12 */ /* 0x000fe2000f8ec0ff */
[----:B------:R-:W-:Y:S01]  /*1380*/  UMOV UR4, 0x400 ;  /* 0x0000040000047882 */ /* 0x000fe20000000000 */
[----:B-1----:R-:W-:-:S05]  /*1390*/  VIADD R6, R66, 0x1 ;  /* 0x0000000142067836 */ /* 0x002fca0000000000 */
[----:B------:R1:W-:Y:S04]  /*13a0*/  STS.U16 [R65], R6 ;  /* 0x0000000641007388 */ /* 0x0003e80000000400 */
[----:B------:R-:W2:Y:S01]  /*13b0*/  LDS.U16 R68, [R67] ;  /* 0x0000000043447984 */ /* 0x000ea20000000400 */
[----:B0-----:R-:W-:Y:S01]  /*13c0*/  ULEA UR4, UR6, UR4, 0x18 ;  /* 0x0000000406047291 */ /* 0x001fe2000f8ec0ff */
[----:B-1----:R-:W-:Y:S01]  /*13d0*/  IMAD.SHL.U32 R6, R5, 0x400, RZ ;  /* 0x0000040005067824 */ /* 0x002fe200078e00ff */
[----:B------:R-:W-:-:S04]  /*13e0*/  SHF.R.U32.HI R5, RZ, 0x4, R5 ;  /* 0x00000004ff057819 */ /* 0x000fc80000011605 */
[----:B------:R-:W-:Y:S02]  /*13f0*/  LOP3.LUT R8, R6, 0x7c00, RZ, 0xc0, !PT ;  /* 0x00007c0006087812 */ /* 0x000fe400078ec0ff */
[----:B------:R-:W-:-:S04]  /*1400*/  LOP3.LUT R5, R5, 0xffffffe, RZ, 0xc0, !PT ;  /* 0x0ffffffe05057812 */ /* 0x000fc800078ec0ff */
[----:B------:R-:W-:Y:S01]  /*1410*/  IADD3 R71, PT, PT, R5, R31, R8 ;  /* 0x0000001f05477210 */ /* 0x000fe20007ffe008 */
[----:B--2---:R-:W-:-:S05]  /*1420*/  VIADD R4, R68, 0x1 ;  /* 0x0000000144047836 */ /* 0x004fca0000000000 */
[----:B------:R-:W-:Y:S04]  /*1430*/  STS.U16 [R67], R4 ;  /* 0x0000000443007388 */ /* 0x000fe80000000400 */
[----:B------:R-:W0:Y:S02]  /*1440*/  LDS.U16 R70, [R69] ;  /* 0x0000000045467984 */ /* 0x000e240000000400 */
[----:B0-----:R-:W-:-:S05]  /*1450*/  VIADD R6, R70, 0x1 ;  /* 0x0000000146067836 */ /* 0x001fca0000000000 */
[----:B------:R-:W-:Y:S04]  /*1460*/  STS.U16 [R69], R6 ;  /* 0x0000000645007388 */ /* 0x000fe80000000400 */
[----:B------:R-:W0:Y:S02]  /*1470*/  LDS.U16 R72, [R71] ;  /* 0x0000000047487984 */ /* 0x000e240000000400 */
[----:B0-----:R-:W-:-:S05]  /*1480*/  VIADD R4, R72, 0x1 ;  /* 0x0000000148047836 */ /* 0x001fca0000000000 */
[----:B------:R-:W-:Y:S01]  /*1490*/  STS.U16 [R71], R4 ;  /* 0x0000000447007388 */ /* 0x000fe20000000400 */
[----:B------:R-:W-:Y:S06]  /*14a0*/  BAR.SYNC.DEFER_BLOCKING 0x0 ;  /* 0x0000000000007b1d */ /* 0x000fec0000010000 */
[----:B------:R-:W-:Y:S04]  /*14b0*/  LDS R73, [R33] ;  /* 0x0000000021497984 */ /* 0x000fe80000000800 */
[----:B------:R-:W0:Y:S04]  /*14c0*/  LDS R74, [R33+0x4] ;  /* 0x00000400214a7984 */ /* 0x000e280000000800 */
[----:B------:R-:W1:Y:S04]  /*14d0*/  LDS R75, [R33+0x8] ;  /* 0x00000800214b7984 */ /* 0x000e680000000800 */
[----:B------:R-:W2:Y:S04]  /*14e0*/  LDS R76, [R33+0xc] ;  /* 0x00000c00214c7984 */ /* 0x000ea80000000800 */
[----:B------:R-:W3:Y:S04]  /*14f0*/  LDS R77, [R33+0x10] ;  /* 0x00001000214d7984 */ /* 0x000ee80000000800 */
[----:B------:R-:W4:Y:S04]  /*1500*/  LDS R78, [R33+0x14] ;  /* 0x00001400214e7984 */ /* 0x000f280000000800 */
[----:B------:R-:W4:Y:S04]  /*1510*/  LDS R79, [R33+0x18] ;  /* 0x00001800214f7984 */ /* 0x000f280000000800 */
[----:B------:R-:W4:Y:S04]  /*1520*/  LDS R80, [R33+0x1c] ;  /* 0x00001c0021507984 */ /* 0x000f280000000800 */
[----:B------:R-:W4:Y:S04]  /*1530*/  LDS R81, [R33+0x20] ;  /* 0x0000200021517984 */ /* 0x000f280000000800 */
[----:B------:R-:W4:Y:S04]  /*1540*/  LDS R82, [R33+0x24] ;  /* 0x0000240021527984 */ /* 0x000f280000000800 */
[----:B------:R-:W4:Y:S04]  /*1550*/  LDS R83, [R33+0x28] ;  /* 0x0000280021537984 */ /* 0x000f280000000800 */
[----:B------:R-:W4:Y:S01]  /*1560*/  LDS R84, [R33+0x2c] ;  /* 0x00002c0021547984 */ /* 0x000f220000000800 */
[----:B0-----:R-:W-:-:S03]  /*1570*/  IMAD.IADD R74, R73, 0x1, R74 ;  /* 0x00000001494a7824 */ /* 0x001fc600078e024a */
[----:B------:R-:W0:Y:S01]  /*1580*/  LDS R85, [R33+0x30] ;  /* 0x0000300021557984 */ /* 0x000e220000000800 */
[----:B-1----:R-:W-:-:S03]  /*1590*/  IMAD.IADD R75, R75, 0x1, R74 ;  /* 0x000000014b4b7824 */ /* 0x002fc600078e024a */
[----:B------:R-:W1:Y:S01]  /*15a0*/  LDS R86, [R33+0x34] ;  /* 0x0000340021567984 */ /* 0x000e620000000800 */
[----:B--2---:R-:W-:-:S03]  /*15b0*/  IMAD.IADD R76, R76, 0x1, R75 ;  /* 0x000000014c4c7824 */ /* 0x004fc600078e024b */
[----:B------:R-:W2:Y:S01]  /*15c0*/  LDS R87, [R33+0x38] ;  /* 0x0000380021577984 */ /* 0x000ea20000000800 */
[----:B---3--:R-:W-:-:S03]  /*15d0*/  IMAD.IADD R77, R77, 0x1, R76 ;  /* 0x000000014d4d7824 */ /* 0x008fc600078e024c */
[----:B------:R-:W3:Y:S01]  /*15e0*/  LDS R88, [R33+0x3c] ;  /* 0x00003c0021587984 */ /* 0x000ee20000000800 */
[----:B----4-:R-:W-:-:S03]  /*15f0*/  IMAD.IADD R78, R78, 0x1, R77 ;  /* 0x000000014e4e7824 */ /* 0x010fc600078e024d */
[----:B------:R-:W4:Y:S01]  /*1600*/  LDS R89, [R33+0x40] ;  /* 0x0000400021597984 */ /* 0x000f220000000800 */
[----:B------:R-:W-:-:S03]  /*1610*/  IMAD.IADD R79, R79, 0x1, R78 ;  /* 0x000000014f4f7824 */ /* 0x000fc600078e024e */
        /* <DEDUP_REMOVED lines=31> */
[----:B------:R-:W-:-:S04]  /*1810*/  IMAD.IADD R95, R95, 0x1, R94 ;  /* 0x000000015f5f7824 */ /* 0x000fc800078e025e */
[----:B0-----:R-:W-:-:S04]  /*1820*/  IMAD.IADD R96, R96, 0x1, R95 ;  /* 0x0000000160607824 */ /* 0x001fc800078e025f */
[----:B-1----:R-:W-:-:S04]  /*1830*/  IMAD.IADD R97, R97, 0x1, R96 ;  /* 0x0000000161617824 */ /* 0x002fc800078e0260 */
[----:B--2---:R-:W-:-:S04]  /*1840*/  IMAD.IADD R98, R98, 0x1, R97 ;  /* 0x0000000162627824 */ /* 0x004fc800078e0261 */
[----:B---3--:R-:W-:-:S04]  /*1850*/  IMAD.IADD R99, R99, 0x1, R98 ;  /* 0x0000000163637824 */ /* 0x008fc800078e0262 */
[----:B----4-:R-:W-:-:S04]  /*1860*/  IMAD.IADD R100, R100, 0x1, R99 ;  /* 0x0000000164647824 */ /* 0x010fc800078e0263 */
[----:B------:R-:W-:-:S04]  /*1870*/  IMAD.IADD R101, R101, 0x1, R100 ;  /* 0x0000000165657824 */ /* 0x000fc800078e0264 */
[----:B------:R-:W-:-:S04]  /*1880*/  IMAD.IADD R102, R102, 0x1, R101 ;  /* 0x0000000166667824 */ /* 0x000fc800078e0265 */
[----:B------:R-:W-:-:S04]  /*1890*/  IMAD.IADD R103, R103, 0x1, R102 ;  /* 0x0000000167677824 */ /* 0x000fc800078e0266 */
[----:B------:R-:W-:-:S04]  /*18a0*/  IMAD.IADD R104, R104, 0x1, R103 ;  /* 0x0000000168687824 */ /* 0x000fc800078e0267 */
[----:B------:R-:W-:-:S05]  /*18b0*/  IMAD.IADD R106, R5, 0x1, R104 ;  /* 0x00000001056a7824 */ /* 0x000fca00078e0268 */
        /* <DEDUP_REMOVED lines=8> */
[----:B------:R-:W0:Y:S02]  /*1940*/  SHFL.UP P0, R107, R108, 0x10, RZ ;  /* 0x060000006c6b7989 */ /* 0x000e2400000000ff */
[----:B0-----:R-:W-:Y:S01]  /*1950*/  @P0 IMAD.IADD R107, R108, 0x1, R107 ;  /* 0x000000016c6b0824 */ /* 0x001fe200078e026b */
[----:B------:R-:W-:-:S03]  /*1960*/  ISETP.NE.AND P0, PT, R105, 0x1, PT ;  /* 0x000000016900780c */ /* 0x000fc60003f05270 */
[----:B------:R-:W-:Y:S01]  /*1970*/  IMAD.IADD R106, R107, 0x1, -R106 ;  /* 0x000000016b6a7824 */ /* 0x000fe200078e0a6a */
[----:B------:R-:W-:Y:S01]  /*1980*/  @!P1 STS [R30+0x8400], R107 ;  /* 0x0084006b1e009388 */ /* 0x000fe20000000800 */
[----:B------:R-:W-:Y:S01]  /*1990*/  BAR.SYNC.DEFER_BLOCKING 0x0 ;  /* 0x0000000000007b1d */ /* 0x000fe20000010000 */
[----:B------:R-:W-:-:S05]  /*19a0*/  ISETP.NE.AND P1, PT, R105, 0x4, PT ;  /* 0x000000046900780c */ /* 0x000fca0003f25270 */
[----:B------:R-:W0:Y:S04]  /*19b0*/  LDS.128 R4, [UR4+0x8400] ;  /* 0x00840004ff047984 */ /* 0x000e280008000c00 */
[----:B------:R-:W1:Y:S01]  /*19c0*/  LDS.128 R8, [UR4+0x8410] ;  /* 0x00841004ff087984 */ /* 0x000e620008000c00 */
[C---:B0-----:R-:W-:Y:S01]  /*19d0*/  SEL R37, R4.reuse, R37, !P0 ;  /* 0x0000002504257207 */ /* 0x041fe20004000000 */
[----:B------:R-:W-:Y:S01]  /*19e0*/  IMAD.IADD R5, R4, 0x1, R5 ;  /* 0x0000000104057824 */ /* 0x000fe200078e0205 */
[----:B------:R-:W-:-:S03]  /*19f0*/  ISETP.NE.AND P0, PT, R105, 0x2, PT ;  /* 0x000000026900780c */ /* 0x000fc60003f05270 */
[----:B------:R-:W-:Y:S01]  /*1a00*/  IMAD.IADD R6, R6, 0x1, R5 ;  /* 0x0000000106067824 */ /* 0x000fe200078e0205 */
[----:B------:R-:W-:Y:S02]  /*1a10*/  SEL R37, R5, R37, !P0 ;  /* 0x0000002505257207 */ /* 0x000fe40004000000 */
[----:B------:R-:W-:Y:S01]  /*1a20*/  ISETP.NE.AND P0, PT, R105, 0x3, PT ;  /* 0x000000036900780c */ /* 0x000fe20003f05270 */
[----:B------:R-:W-:-:S03]  /*1a30*/  IMAD.IADD R7, R7, 0x1, R6 ;  /* 0x0000000107077824 */ /* 0x000fc600078e0206 */
[----:B------:R-:W-:Y:S01]  /*1a40*/  SEL R37, R6, R37, !P0 ;  /* 0x0000002506257207 */ /* 0x000fe20004000000 */
[----:B-1----:R-:W-:Y:S01]  /*1a50*/  IMAD.IADD R8, R7, 0x1, R8 ;  /* 0x0000000107087824 */ /* 0x002fe200078e0208 */
[----:B------:R-:W-:Y:S02]  /*1a60*/  ISETP.NE.AND P0, PT, R105, 0x5, PT ;  /* 0x000000056900780c */ /* 0x000fe40003f05270 */
[----:B------:R-:W-:Y:S01]  /*1a70*/  SEL R37, R7, R37, !P1 ;  /* 0x0000002507257207 */ /* 0x000fe20004800000 */
[----:B------:R-:W-:Y:S01]  /*1a80*/  IMAD.IADD R9, R9, 0x1, R8 ;  /* 0x0000000109097824 */ /* 0x000fe200078e0208 */
[----:B------:R-:W-:Y:S02]  /*1a90*/  ISETP.NE.AND P1, PT, R29, RZ, PT ;  /* 0x000000ff1d00720c */ /* 0x000fe40003f25270 */
[----:B------:R-:W-:Y:S01]  /*1aa0*/  SEL R37, R8, R37, !P0 ;  /* 0x0000002508257207 */ /* 0x000fe20004000000 */
[----:B------:R-:W-:Y:S01]  /*1ab0*/  IMAD.IADD R10, R10, 0x1, R9 ;  /* 0x000000010a0a7824 */ /* 0x000fe200078e0209 */
[----:B------:R-:W-:-:S02]  /*1ac0*/  ISETP.GT.U32.AND P0, PT, R0, 0x1f, PT ;  /* 0x0000001f0000780c */ /* 0x000fc40003f04070 */
[----:B------:R-:W-:Y:S01]  /*1ad0*/  SEL R37, R9, R37, !P2 ;  /* 0x0000002509257207 */ /* 0x000fe20005000000 */
[----:B------:R-:W-:Y:S01]  /*1ae0*/  IMAD.IADD R11, R11, 0x1, R10 ;  /* 0x000000010b0b7824 */ /* 0x000fe200078e020a */
[----:B------:R-:W-:Y:S02]  /*1af0*/  ISETP.GT.U32.OR P2, PT, R0, 0x1f, P1 ;  /* 0x0000001f0000780c */ /* 0x000fe40000f44470 */
[----:B------:R-:W-:Y:S02]  /*1b00*/  SEL R4, R106, RZ, P1 ;  /* 0x000000ff6a047207 */ /* 0x000fe40000800000 */
[----:B------:R-:W-:-:S05]  /*1b10*/  SEL R37, R10, R37, !P3 ;  /* 0x000000250a257207 */ /* 0x000fca0005800000 */
[----:B------:R-:W-:Y:S01]  /*1b20*/  @P0 IMAD.IADD R106, R37, 0x1, R4 ;  /* 0x00000001256a0824 */ /* 0x000fe200078e0204 */
[----:B------:R-:W-:-:S03]  /*1b30*/  ISETP.NE.AND P0, PT, R0, RZ, PT ;  /* 0x000000ff0000720c */ /* 0x000fc60003f05270 */
[----:B------:R-:W-:-:S05]  /*1b40*/  @!P2 IMAD.U32 R106, R11, 0x10000, RZ ;  /* 0x000100000b6aa824 */ /* 0x000fca00078e00ff */
[----:B------:R-:W-:Y:S01]  /*1b50*/  @!P2 STS [UR4+0x8428], R106 ;  /* 0x0084286aff00a988 */ /* 0x000fe20008000804 */
[----:B------:R-:W-:Y:S06]  /*1b60*/  BAR.SYNC.DEFER_BLOCKING 0x0 ;  /* 0x0000000000007b1d */ /* 0x000fec0000010000 */
[----:B------:R-:W0:Y:S02]  /*1b70*/  LDS R4, [UR4+0x8428] ;  /* 0x00842804ff047984 */ /* 0x000e240008000800 */
[----:B0-----:R-:W-:-:S05]  /*1b80*/  SEL R5, R4, RZ, P0 ;  /* 0x000000ff04057207 */ /* 0x001fca0000000000 */
[----:B------:R-:W-:-:S04]  /*1b90*/  IMAD.IADD R4, R5, 0x1, R106 ;  /* 0x0000000105047824 */ /* 0x000fc800078e026a */
[--C-:B------:R-:W-:Y:S01]  /*1ba0*/  IMAD.IADD R6, R73, 0x1, R4.reuse ;  /* 0x0000000149067824 */ /* 0x100fe200078e0204 */
[----:B------:R-:W-:Y:S01]  /*1bb0*/  STS [R33], R4 ;  /* 0x0000000421007388 */ /* 0x000fe20000000800 */
[--C-:B------:R-:W-:Y:S02]  /*1bc0*/  IMAD.IADD R74, R74, 0x1, R4.reuse ;  /* 0x000000014a4a7824 */ /* 0x100fe400078e0204 */
[--C-:B------:R-:W-:Y:S01]  /*1bd0*/  IMAD.IADD R8, R75, 0x1, R4.reuse ;  /* 0x000000014b087824 */ /* 0x100fe200078e0204 */
[----:B------:R-:W-:Y:S01]  /*1be0*/  STS [R33+0x4], R6 ;  /* 0x0000040621007388 */ /* 0x000fe20000000800 */
[--C-:B------:R-:W-:Y:S02]  /*1bf0*/  IMAD.IADD R76, R76, 0x1, R4.reuse ;  /* 0x000000014c4c7824 */ /* 0x100fe400078e0204 */
[--C-:B------:R-:W-:Y:S01]  /*1c00*/  IMAD.IADD R10, R77, 0x1, R4.reuse ;  /* 0x000000014d0a7824 */ /* 0x100fe200078e0204 */
[----:B------:R-:W-:Y:S01]  /*1c10*/  STS [R33+0x8], R74 ;  /* 0x0000084a21007388 */ /* 0x000fe20000000800 */
[----:B------:R-:W-:-:S02]  /*1c20*/  IMAD.IADD R78, R78, 0x1, R4 ;  /* 0x000000014e4e7824 */ /* 0x000fc400078e0204 */
[--C-:B------:R-:W-:Y:S01]  /*1c30*/  IMAD.IADD R106, R79, 0x1, R4.reuse ;  /* 0x000000014f6a7824 */ /* 0x100fe200078e0204 */
[----:B------:R-:W-:Y:S01]  /*1c40*/  STS [R33+0xc], R8 ;  /* 0x00000c0821007388 */ /* 0x000fe20000000800 */
        /* <DEDUP_REMOVED lines=36> */
[----:B------:R-:W-:-:S03]  /*1e90*/  IMAD.IADD R104, R104, 0x1, R4 ;  /* 0x0000000168687824 */ /* 0x000fc600078e0204 */
[----:B------:R-:W-:Y:S04]  /*1ea0*/  STS [R33+0x40], R88 ;  /* 0x0000405821007388 */ /* 0x000fe80000000800 */
        /* <DEDUP_REMOVED lines=15> */
[----:B------:R-:W-:Y:S01]  /*1fa0*/  STS [R33+0x80], R104 ;  /* 0x0000806821007388 */ /* 0x000fe20000000800 */
[----:B------:R-:W-:Y:S06]  /*1fb0*/  BAR.SYNC.DEFER_BLOCKING 0x0 ;  /* 0x0000000000007b1d */ /* 0x000fec0000010000 */
[----:B------:R-:W0:Y:S04]  /*1fc0*/  LDS.U16 R5, [R34] ;  /* 0x0000000022057984 */ /* 0x000e280000000400 */
[----:B------:R-:W1:Y:S04]  /*1fd0*/  LDS.U16 R7, [R36] ;  /* 0x0000000024077984 */ /* 0x000e680000000400 */
[----:B------:R-:W2:Y:S04]  /*1fe0*/  LDS.U16 R39, [R39] ;  /* 0x0000000027277984 */ /* 0x000ea80000000400 */
[----:B------:R-:W3:Y:S04]  /*1ff0*/  LDS.U16 R41, [R41] ;  /* 0x0000000029297984 */ /* 0x000ee80000000400 */
[----:B------:R-:W4:Y:S04]  /*2000*/  LDS.U16 R43, [R43] ;  /* 0x000000002b2b7984 */ /* 0x000f280000000400 */
[----:B------:R-:W4:Y:S04]  /*2010*/  LDS.U16 R45, [R45] ;  /* 0x000000002d2d7984 */ /* 0x000f280000000400 */
[----:B------:R-:W4:Y:S04]  /*2020*/  LDS.U16 R47, [R47] ;  /* 0x000000002f2f7984 */ /* 0x000f280000000400 */
[----:B------:R-:W4:Y:S04]  /*2030*/  LDS.U16 R49, [R49] ;  /* 0x0000000031317984 */ /* 0x000f280000000400 */
[----:B------:R-:W4:Y:S04]  /*2040*/  LDS.U16 R51, [R51] ;  /* 0x0000000033337984 */ /* 0x000f280000000400 */
[----:B------:R-:W4:Y:S04]  /*2050*/  LDS.U16 R53, [R53] ;  /* 0x0000000035357984 */ /* 0x000f280000000400 */
[----:B------:R-:W4:Y:S01]  /*2060*/  LDS.U16 R55, [R55] ;  /* 0x0000000037377984 */ /* 0x000f220000000400 */
[----:B0-----:R-:W-:-:S03]  /*2070*/  IMAD.IADD R5, R32, 0x1, R5 ;  /* 0x0000000120057824 */ /* 0x001fc600078e0205 */
[----:B------:R-:W0:Y:S01]  /*2080*/  LDS.U16 R57, [R57] ;  /* 0x0000000039397984 */ /* 0x000e220000000400 */
[----:B-1----:R-:W-:-:S03]  /*2090*/  IMAD.IADD R7, R38, 0x1, R7 ;  /* 0x0000000126077824 */ /* 0x002fc600078e0207 */
[----:B------:R-:W1:Y:S01]  /*20a0*/  LDS.U16 R59, [R59] ;  /* 0x000000003b3b7984 */ /* 0x000e620000000400 */
[----:B--2---:R-:W-:-:S03]  /*20b0*/  IMAD.IADD R39, R40, 0x1, R39 ;  /* 0x0000000128277824 */ /* 0x004fc600078e0227 */
[----:B------:R-:W2:Y:S01]  /*20c0*/  LDS.U16 R61, [R61] ;  /* 0x000000003d3d7984 */ /* 0x000ea20000000400 */
[----:B---3--:R-:W-:-:S03]  /*20d0*/  IMAD.IADD R41, R42, 0x1, R41 ;  /* 0x000000012a297824 */ /* 0x008fc600078e0229 */
[----:B------:R-:W3:Y:S01]  /*20e0*/  LDS.U16 R63, [R63] ;  /* 0x000000003f3f7984 */ /* 0x000ee20000000400 */
[----:B----4-:R-:W-:-:S03]  /*20f0*/  IMAD.IADD R43, R44, 0x1, R43 ;  /* 0x000000012c2b7824 */ /* 0x010fc600078e022b */
[----:B------:R-:W4:Y:S01]  /*2100*/  LDS.U16 R65, [R65] ;  /* 0x0000000041417984 */ /* 0x000f220000000400 */
[----:B------:R-:W-:-:S03]  /*2110*/  IMAD.IADD R45, R46, 0x1, R45 ;  /* 0x000000012e2d7824 */ /* 0x000fc600078e022d */
[----:B------:R-:W4:Y:S01]  /*2120*/  LDS.U16 R67, [R67] ;  /* 0x0000000043437984 */ /* 0x000f220000000400 */
[----:B------:R-:W-:-:S03]  /*2130*/  IMAD.IADD R47, R48, 0x1, R47 ;  /* 0x00000001302f7824 */ /* 0x000fc600078e022f */
[----:B------:R-:W4:Y:S01]  /*2140*/  LDS.U16 R69, [R69] ;  /* 0x0000000045457984 */ /* 0x000f220000000400 */
[----:B------:R-:W-:-:S03]  /*2150*/  IMAD.IADD R49, R50, 0x1, R49 ;  /* 0x0000000132317824 */ /* 0x000fc600078e0231 */
[----:B------:R-:W4:Y:S01]  /*2160*/  LDS.U16 R71, [R71] ;  /* 0x0000000047477984 */ /* 0x000f220000000400 */
[----:B------:R-:W-:Y:S02]  /*2170*/  IMAD.IADD R51, R52, 0x1, R51 ;  /* 0x0000000134337824 */ /* 0x000fe400078e0233 */
[----:B------:R-:W-:Y:S02]  /*2180*/  IMAD.IADD R53, R54, 0x1, R53 ;  /* 0x0000000136357824 */ /* 0x000fe400078e0235 */
[----:B------:R-:W-:Y:S02]  /*2190*/  IMAD.IADD R55, R56, 0x1, R55 ;  /* 0x0000000138377824 */ /* 0x000fe400078e0237 */
[----:B0-----:R-:W-:Y:S02]  /*21a0*/  IMAD.IADD R57, R58, 0x1, R57 ;  /* 0x000000013a397824 */ /* 0x001fe400078e0239 */
[----:B-1----:R-:W-:Y:S02]  /*21b0*/  IMAD.IADD R59, R60, 0x1, R59 ;  /* 0x000000013c3b7824 */ /* 0x002fe400078e023b */
[----:B--2---:R-:W-:-:S02]  /*21c0*/  IMAD.IADD R61, R62, 0x1, R61 ;  /* 0x000000013e3d7824 */ /* 0x004fc400078e023d */
[----:B---3--:R-:W-:Y:S02]  /*21d0*/  IMAD.IADD R63, R64, 0x1, R63 ;  /* 0x00000001403f7824 */ /* 0x008fe400078e023f */
[----:B----4-:R-:W-:Y:S02]  /*21e0*/  IMAD.IADD R65, R66, 0x1, R65 ;  /* 0x0000000142417824 */ /* 0x010fe400078e0241 */
[----:B------:R-:W-:Y:S02]  /*21f0*/  IMAD.IADD R67, R68, 0x1, R67 ;  /* 0x0000000144437824 */ /* 0x000fe400078e0243 */
[----:B------:R-:W-:Y:S02]  /*2200*/  IMAD.IADD R69, R70, 0x1, R69 ;  /* 0x0000000146457824 */ /* 0x000fe400078e0245 */
[----:B------:R-:W-:Y:S01]  /*2210*/  IMAD.IADD R71, R72, 0x1, R71 ;  /* 0x0000000148477824 */ /* 0x000fe200078e0247 */
[----:B------:R-:W-:Y:S06]  /*2220*/  BAR.SYNC.DEFER_BLOCKING 0x0 ;  /* 0x0000000000007b1d */ /* 0x000fec0000010000 */
[----:B------:R-:W-:Y:S05]  /*2230*/  BRA.U UP0, `(.L_x_219) ;  /* 0x0000000100f87547 */ /* 0x000fea000b800000 */
[----:B------:R-:W-:Y:S01]  /*2240*/  LEA R5, R5, UR4, 0x2 ;  /* 0x0000000405057c11 */ /* 0x000fe2000f8e10ff */
[----:B------:R-:W-:Y:S01]  /*2250*/  UIADD3 UR8, UPT, UPT, UR8, 0x6, URZ ;  /* 0x0000000608087890 */ /* 0x000fe2000fffe0ff */
[----:B------:R-:W-:Y:S01]  /*2260*/  LEA R4, R7, UR4, 0x2 ;  /* 0x0000000407047c11 */ /* 0x000fe2000f8e10ff */
[----:B------:R-:W-:Y:S01]  /*2270*/  UIADD3 UR5, UPT, UPT, UR5, -0x6, URZ ;  /* 0xfffffffa05057890 */ /* 0x000fe2000fffe0ff */
[----:B------:R-:W-:Y:S01]  /*2280*/  LEA R7, R39, UR4, 0x2 ;  /* 0x0000000427077c11 */ /* 0x000fe2000f8e10ff */
[----:B------:R0:W-:Y:S01]  /*2290*/  STS [R5], R2 ;  /* 0x0000000205007388 */ /* 0x0001e20000000800 */
[----:B------:R-:W-:Y:S02]  /*22a0*/  LEA R6, R41, UR4, 0x2 ;  /* 0x0000000429067c11 */ /* 0x000fe4000f8e10ff */
[----:B------:R-:W-:Y:S01]  /*22b0*/  LEA R9, R43, UR4, 0x2 ;  /* 0x000000042b097c11 */ /* 0x000fe2000f8e10ff */
[----:B------:R1:W-:Y:S01]  /*22c0*/  STS [R4], R3 ;  /* 0x0000000304007388 */ /* 0x0003e20000000800 */
[----:B------:R-:W-:-:S02]  /*22d0*/  LEA R8, R45, UR4, 0x2 ;  /* 0x000000042d087c11 */ /* 0x000fc4000f8e10ff */
[----:B------:R-:W-:Y:S01]  /*22e0*/  LEA R11, R47, UR4, 0x2 ;  /* 0x000000042f0b7c11 */ /* 0x000fe2000f8e10ff */
[----:B------:R2:W-:Y:S01]  /*22f0*/  STS [R7], R12 ;  /* 0x0000000c07007388 */ /* 0x0005e20000000800 */
[----:B------:R-:W-:Y:S02]  /*2300*/  LEA R10, R49, UR4, 0x2 ;  /* 0x00000004310a7c11 */ /* 0x000fe4000f8e10ff */
[----:B0-----:R-:W-:Y:S01]  /*2310*/  LEA R5, R51, UR4, 0x2 ;  /* 0x0000000433057c11 */ /* 0x001fe2000f8e10ff */
[----:B------:R0:W-:Y:S01]  /*2320*/  STS [R6], R13 ;  /* 0x0000000d06007388 */ /* 0x0001e20000000800 */
[----:B------:R-:W-:Y:S02]  /*2330*/  LEA R2, R53, UR4, 0x2 ;  /* 0x0000000435027c11 */ /* 0x000fe4000f8e10ff */
[----:B-1----:R-:W-:Y:S01]  /*2340*/  LEA R3, R55, UR4, 0x2 ;  /* 0x0000000437037c11 */ /* 0x002fe2000f8e10ff */
[----:B------:R1:W-:Y:S01]  /*2350*/  STS [R9], R14 ;  /* 0x0000000e09007388 */ /* 0x0003e20000000800 */
[----:B------:R-:W-:-:S02]  /*2360*/  LEA R4, R57, UR4, 0x2 ;  /* 0x0000000439047c11 */ /* 0x000fc4000f8e10ff */
[----:B--2---:R-:W-:Y:S01]  /*2370*/  LEA R7, R59, UR4, 0x2 ;  /* 0x000000043b077c11 */ /* 0x004fe2000f8e10ff */
[----:B------:R2:W-:Y:S01]  /*2380*/  STS [R8], R15 ;  /* 0x0000000f08007388 */ /* 0x0005e20000000800 */
[----:B0-----:R-:W-:-:S03]  /*2390*/  LEA R6, R61, UR4, 0x2 ;  /* 0x000000043d067c11 */ /* 0x001fc6000f8e10ff */
[----:B------:R0:W-:Y:S01]  /*23a0*/  STS [R11], R16 ;  /* 0x000000100b007388 */ /* 0x0001e20000000800 */
[----:B-1----:R-:W-:-:S03]  /*23b0*/  LEA R9, R63, UR4, 0x2 ;  /* 0x000000043f097c11 */ /* 0x002fc6000f8e10ff */
[----:B------:R1:W-:Y:S01]  /*23c0*/  STS [R10], R17 ;  /* 0x000000110a007388 */ /* 0x0003e20000000800 */
[----:B--2---:R-:W-:-:S03]  /*23d0*/  LEA R8, R65, UR4, 0x2 ;  /* 0x0000000441087c11 */ /* 0x004fc6000f8e10ff */
[----:B------:R2:W-:Y:S01]  /*23e0*/  STS [R5], R18 ;  /* 0x0000001205007388 */ /* 0x0005e20000000800 */
[----:B0-----:R-:W-:-:S03]  /*23f0*/  LEA R11, R71, UR4, 0x2 ;  /* 0x00000004470b7c11 */ /* 0x001fc6000f8e10ff */
[----:B------:R0:W-:Y:S01]  /*2400*/  STS [R2], R19 ;  /* 0x0000001302007388 */ /* 0x0001e20000000800 */
[----:B-1----:R-:W-:-:S03]  /*2410*/  LEA R10, R69, UR4, 0x2 ;  /* 0x00000004450a7c11 */ /* 0x002fc6000f8e10ff */
[----:B------:R0:W-:Y:S01]  /*2420*/  STS [R3], R20 ;  /* 0x0000001403007388 */ /* 0x0001e20000000800 */
[----:B--2---:R-:W-:-:S03]  /*2430*/  LEA R5, R67, UR4, 0x2 ;  /* 0x0000000443057c11 */ /* 0x004fc6000f8e10ff */
[----:B------:R0:W-:Y:S04]  /*2440*/  STS [R4], R21 ;  /* 0x0000001504007388 */ /* 0x0001e80000000800 */
[----:B------:R0:W-:Y:S04]  /*2450*/  STS [R7], R22 ;  /* 0x0000001607007388 */ /* 0x0001e80000000800 */
[----:B------:R0:W-:Y:S04]  /*2460*/  STS [R6], R23 ;  /* 0x0000001706007388 */ /* 0x0001e80000000800 */
[----:B------:R0:W-:Y:S04]  /*2470*/  STS [R9], R24 ;  /* 0x0000001809007388 */ /* 0x0001e80000000800 */
[----:B------:R0:W-:Y:S04]  /*2480*/  STS [R8], R25 ;  /* 0x0000001908007388 */ /* 0x0001e80000000800 */
[----:B------:R0:W-:Y:S04]  /*2490*/  STS [R5], R26 ;  /* 0x0000001a05007388 */ /* 0x0001e80000000800 */
[----:B------:R0:W-:Y:S04]  /*24a0*/  STS [R10], R27 ;  /* 0x0000001b0a007388 */ /* 0x0001e80000000800 */
[----:B------:R0:W-:Y:S01]  /*24b0*/  STS [R11], R28 ;  /* 0x0000001c0b007388 */ /* 0x0001e20000000800 */
[----:B------:R-:W-:Y:S06]  /*24c0*/  BAR.SYNC.DEFER_BLOCKING 0x0 ;  /* 0x0000000000007b1d */ /* 0x000fec0000010000 */
[----:B------:R0:W1:Y:S04]  /*24d0*/  LDS R2, [R35] ;  /* 0x0000000023027984 */ /* 0x0000680000000800 */
[----:B------:R0:W2:Y:S04]  /*24e0*/  LDS R3, [R35+0x4] ;  /* 0x0000040023037984 */ /* 0x0000a80000000800 */
[----:B------:R0:W3:Y:S04]  /*24f0*/  LDS R12, [R35+0x8] ;  /* 0x00000800230c7984 */ /* 0x0000e80000000800 */
[----:B------:R0:W4:Y:S04]  /*2500*/  LDS R13, [R35+0xc] ;  /* 0x00000c00230d7984 */ /* 0x0001280000000800 */
[----:B------:R0:W0:Y:S04]  /*2510*/  LDS R14, [R35+0x10] ;  /* 0x00001000230e7984 */ /* 0x0000280000000800 */
        /* <DEDUP_REMOVED lines=13> */
[----:B------:R0:W0:Y:S01]  /*25f0*/  LDS R28, [R35+0x48] ;  /* 0x00004800231c7984 */ /* 0x0000220000000800 */
[----:B------:R-:W-:Y:S06]  /*2600*/  BAR.SYNC.DEFER_BLOCKING 0x0 ;  /* 0x0000000000007b1d */ /* 0x000fec0000010000 */
[----:B-1234-:R-:W-:Y:S05]  /*2610*/  BRA `(.L_x_220) ;  /* 0xffffffdc00f87947 */ /* 0x01efea000383ffff */
.L_x_219:
[----:B------:R-:W-:Y:S01]  /*2620*/  LEA R5, R5, UR4, 0x2 ;  /* 0x0000000405057c11 */ /* 0x000fe2000f8e10ff */
[----:B------:R-:W-:Y:S01]  /*2630*/  IMAD R35, R0, -0x48, R35 ;  /* 0xffffffb800237824 */ /* 0x000fe200078e0223 */
[----:B------:R-:W-:Y:S02]  /*2640*/  LEA R4, R7, UR4, 0x2 ;  /* 0x0000000407047c11 */ /* 0x000fe4000f8e10ff */
[----:B------:R-:W-:Y:S01]  /*2650*/  LEA R39, R39, UR4, 0x2 ;  /* 0x0000000427277c11 */ /* 0x000fe2000f8e10ff */
[----:B------:R0:W-:Y:S01]  /*2660*/  STS [R5], R2 ;  /* 0x0000000205007388 */ /* 0x0001e20000000800 */
[----:B------:R-:W-:Y:S02]  /*2670*/  LEA R6, R41, UR4, 0x2 ;  /* 0x0000000429067c11 */ /* 0x000fe4000f8e10ff */
[----:B------:R-:W-:Y:S01]  /*2680*/  LEA R43, R43, UR4, 0x2 ;  /* 0x000000042b2b7c11 */ /* 0x000fe2000f8e10ff */
[----:B------:R1:W-:Y:S01]  /*2690*/  STS [R4], R3 ;  /* 0x0000000304007388 */ /* 0x0003e20000000800 */
[----:B------:R-:W-:-:S02]  /*26a0*/  LEA R8, R45, UR4, 0x2 ;  /* 0x000000042d087c11 */ /* 0x000fc4000f8e10ff */
[----:B------:R-:W-:Y:S01]  /*26b0*/  LEA R47, R47, UR4, 0x2 ;  /* 0x000000042f2f7c11 */ /* 0x000fe2000f8e10ff */
[----:B------:R-:W-:Y:S01]  /*26c0*/  STS [R39], R12 ;  /* 0x0000000c27007388 */ /* 0x000fe20000000800 */
[----:B------:R-:W-:Y:S02]  /*26d0*/  LEA R10, R49, UR4, 0x2 ;  /* 0x00000004310a7c11 */ /* 0x000fe4000f8e10ff */
[----:B------:R-:W-:Y:S01]  /*26e0*/  LEA R51, R51, UR4, 0x2 ;  /* 0x0000000433337c11 */ /* 0x000fe2000f8e10ff */
[----:B------:R2:W-:Y:S01]  /*26f0*/  STS [R6], R13 ;  /* 0x0000000d06007388 */ /* 0x0005e20000000800 */
[----:B0-----:R-:W-:Y:S02]  /*2700*/  LEA R2, R53, UR4, 0x2 ;  /* 0x0000000435027c11 */ /* 0x001fe4000f8e10ff */
[----:B------:R-:W-:Y:S01]  /*2710*/  LEA R55, R55, UR4, 0x2 ;  /* 0x0000000437377c11 */ /* 0x000fe2000f8e10ff */
[----:B------:R-:W-:Y:S01]  /*2720*/  STS [R43], R14 ;  /* 0x0000000e2b007388 */ /* 0x000fe20000000800 */
[----:B-1----:R-:W-:-:S02]  /*2730*/  LEA R4, R57, UR4, 0x2 ;  /* 0x0000000439047c11 */ /* 0x002fc4000f8e10ff */
[----:B------:R-:W-:Y:S01]  /*2740*/  LEA R59, R59, UR4, 0x2 ;  /* 0x000000043b3b7c11 */ /* 0x000fe2000f8e10ff */
[----:B------:R0:W-:Y:S01]  /*2750*/  STS [R8], R15 ;  /* 0x0000000f08007388 */ /* 0x0001e20000000800 */
[----:B------:R-:W-:Y:S02]  /*2760*/  LEA R63, R63, UR4, 0x2 ;  /* 0x000000043f3f7c11 */ /* 0x000fe4000f8e10ff */
[----:B--2---:R-:W-:Y:S01]  /*2770*/  LEA R6, R61, UR4, 0x2 ;  /* 0x000000043d067c11 */ /* 0x004fe2000f8e10ff */
[----:B------:R-:W-:Y:S01]  /*2780*/  STS [R47], R16 ;  /* 0x000000102f007388 */ /* 0x000fe20000000800 */
[----:B------:R-:W-:Y:S02]  /*2790*/  LEA R67, R67, UR4, 0x2 ;  /* 0x0000000443437c11 */ /* 0x000fe4000f8e10ff */
[----:B------:R-:W-:Y:S01]  /*27a0*/  LEA R71, R71, UR4, 0x2 ;  /* 0x0000000447477c11 */ /* 0x000fe2000f8e10ff */
[----:B------:R1:W-:Y:S01]  /*27b0*/  STS [R10], R17 ;  /* 0x000000110a007388 */ /* 0x0003e20000000800 */
[----:B0-----:R-:W-:-:S03]  /*27c0*/  LEA R8, R65, UR4, 0x2 ;  /* 0x0000000441087c11 */ /* 0x001fc6000f8e10ff */
[----:B------:R-:W-:Y:S04]  /*27d0*/  STS [R51], R18 ;  /* 0x0000001233007388 */ /* 0x000fe80000000800 */
[----:B------:R0:W-:Y:S01]  /*27e0*/  STS [R2], R19 ;  /* 0x0000001302007388 */ /* 0x0001e20000000800 */
[----:B-1----:R-:W-:Y:S01]  /*27f0*/  LEA R10, R69, UR4, 0x2 ;  /* 0x00000004450a7c11 */ /* 0x002fe2000f8e10ff */
[----:B------:R-:W1:Y:S02]  /*2800*/  LDCU.64 UR4, c[0x0][0x3a0] ;  /* 0x00007400ff0477ac */ /* 0x000e640008000a00 */
[----:B------:R-:W-:Y:S04]  /*2810*/  STS [R55], R20 ;  /* 0x0000001437007388 */ /* 0x000fe80000000800 */
[----:B------:R2:W-:Y:S01]  /*2820*/  STS [R4], R21 ;  /* 0x0000001504007388 */ /* 0x0005e20000000800 */
[----:B0-----:R-:W0:Y:S03]  /*2830*/  LDC.64 R2, c[0x0][0x388] ;  /* 0x0000e200ff027b82 */ /* 0x001e260000000a00 */
[----:B------:R-:W-:Y:S04]  /*2840*/  STS [R59], R22 ;  /* 0x000000163b007388 */ /* 0x000fe80000000800 */
[----:B------:R3:W-:Y:S01]  /*2850*/  STS [R6], R23 ;  /* 0x0000001706007388 */ /* 0x0007e20000000800 */
[----:B--2---:R-:W-:-:S03]  /*2860*/  VIADD R4, R0, 0x100 ;  /* 0x0000010000047836 */ /* 0x004fc60000000000 */
[----:B------:R-:W-:Y:S02]  /*2870*/  STS [R63], R24 ;  /* 0x000000183f007388 */ /* 0x000fe40000000800 */
[----:B-1----:R-:W-:Y:S02]  /*2880*/  ISETP.GE.U32.AND P3, PT, R4, UR4, PT ;  /* 0x0000000404007c0c */ /* 0x002fe4000bf66070 */
[----:B------:R1:W-:Y:S01]  /*2890*/  STS [R8], R25 ;  /* 0x0000001908007388 */ /* 0x0003e20000000800 */
[C---:B------:R-:W-:Y:S02]  /*28a0*/  VIADD R4, R0.reuse, 0x200 ;  /* 0x0000020000047836 */ /* 0x040fe40000000000 */
[----:B---3--:R-:W-:Y:S01]  /*28b0*/  VIADD R6, R0, 0x300 ;  /* 0x0000030000067836 */ /* 0x008fe20000000000 */
[----:B------:R-:W-:Y:S01]  /*28c0*/  STS [R67], R26 ;  /* 0x0000001a43007388 */ /* 0x000fe20000000800 */
[----:B------:R-:W-:Y:S02]  /*28d0*/  ISETP.GE.U32.AND.EX P3, PT, RZ, UR5, PT, P3 ;  /* 0x00000005ff007c0c */ /* 0x000fe4000bf66130 */
[----:B------:R-:W-:Y:S01]  /*28e0*/  ISETP.GE.U32.AND P4, PT, R4, UR4, PT ;  /* 0x0000000404007c0c */ /* 0x000fe2000bf86070 */
[----:B------:R2:W-:Y:S01]  /*28f0*/  STS [R10], R27 ;  /* 0x0000001b0a007388 */ /* 0x0005e20000000800 */
[----:B------:R-:W-:Y:S01]  /*2900*/  ISETP.GE.U32.AND P1, PT, R6, UR4, PT ;  /* 0x0000000406007c0c */ /* 0x000fe2000bf26070 */
[C---:B0-----:R-:W-:Y:S01]  /*2910*/  IMAD.WIDE.U32 R2, R0.reuse, 0x4, R2 ;  /* 0x0000000400027825 */ /* 0x041fe200078e0002 */
[C---:B-1----:R-:W-:Y:S01]  /*2920*/  LOP3.LUT R8, R0.reuse, 0x400, RZ, 0xfc, !PT ;  /* 0x0000040000087812 */ /* 0x042fe200078efcff */
[----:B------:R-:W-:Y:S01]  /*2930*/  STS [R71], R28 ;  /* 0x0000001c47007388 */ /* 0x000fe20000000800 */
[----:B------:R-:W-:Y:S01]  /*2940*/  BAR.SYNC.DEFER_BLOCKING 0x0 ;  /* 0x0000000000007b1d */ /* 0x000fe20000010000 */
[----:B------:R-:W-:Y:S01]  /*2950*/  ISETP.GE.U32.AND.EX P1, PT, RZ, UR5, PT, P1 ;  /* 0x00000005ff007c0c */ /* 0x000fe2000bf26110 */
[----:B--2---:R-:W-:Y:S01]  /*2960*/  VIADD R10, R0, 0x500 ;  /* 0x00000500000a7836 */ /* 0x004fe20000000000 */
[----:B------:R-:W-:Y:S01]  /*2970*/  ISETP.GE.U32.AND P6, PT, R8, UR4, PT ;  /* 0x0000000408007c0c */ /* 0x000fe2000bfc6070 */
[C---:B------:R-:W-:Y:S01]  /*2980*/  VIADD R4, R0.reuse, 0x600 ;  /* 0x0000060000047836 */ /* 0x040fe20000000000 */
[----:B------:R-:W-:Y:S01]  /*2990*/  ISETP.GE.U32.AND.EX P4, PT, RZ, UR5, PT, P4 ;  /* 0x00000005ff007c0c */ /* 0x000fe2000bf86140 */
[----:B------:R-:W-:Y:S01]  /*29a0*/  VIADD R6, R0, 0x700 ;  /* 0x0000070000067836 */ /* 0x000fe20000000000 */
[----:B------:R-:W-:-:S02]  /*29b0*/  ISETP.GE.U32.AND P0, PT, R10, UR4, PT ;  /* 0x000000040a007c0c */ /* 0x000fc4000bf06070 */
[----:B------:R-:W-:Y:S02]  /*29c0*/  ISETP.GE.U32.AND.EX P6, PT, RZ, UR5, PT, P6 ;  /* 0x00000005ff007c0c */ /* 0x000fe4000bfc6160 */
[----:B------:R-:W-:Y:S02]  /*29d0*/  ISETP.GE.U32.AND.EX P0, PT, RZ, UR5, PT, P0 ;  /* 0x00000005ff007c0c */ /* 0x000fe4000bf06100 */
[----:B------:R-:W-:Y:S02]  /*29e0*/  ISETP.GE.U32.AND P5, PT, R4, UR4, PT ;  /* 0x0000000404007c0c */ /* 0x000fe4000bfa6070 */
[----:B------:R-:W-:Y:S02]  /*29f0*/  LOP3.LUT R4, R0, 0x800, RZ, 0xfc, !PT ;  /* 0x0000080000047812 */ /* 0x000fe400078efcff */
[----:B------:R-:W-:Y:S01]  /*2a00*/  ISETP.GE.U32.AND P2, PT, R6, UR4, PT ;  /* 0x0000000406007c0c */ /* 0x000fe2000bf46070 */
[----:B------:R-:W-:Y:S01]  /*2a10*/  VIADD R6, R0, 0x900 ;  /* 0x0000090000067836 */ /* 0x000fe20000000000 */
[----:B------:R-:W-:-:S02]  /*2a20*/  ISETP.GE.U32.AND.EX P5, PT, RZ, UR5, PT, P5 ;  /* 0x00000005ff007c0c */ /* 0x000fc4000bfa6150 */
[----:B------:R-:W-:Y:S01]  /*2a30*/  ISETP.GE.U32.AND.EX P2, PT, RZ, UR5, PT, P2 ;  /* 0x00000005ff007c0c */ /* 0x000fe2000bf46120 */
[----:B------:R-:W0:Y:S04]  /*2a40*/  LDS R5, [R35+0x400] ;  /* 0x0004000023057984 */ /* 0x000e280000000800 */
[----:B------:R-:W1:Y:S04]  /*2a50*/  LDS R9, [R35+0xc00] ;  /* 0x000c000023097984 */ /* 0x000e680000000800 */
        /* <DEDUP_REMOVED lines=8> */
[----:B0-----:R-:W-:Y:S01]  /*2ae0*/  @!P3 STG.E desc[UR10][R2.64+0x400], R5 ;  /* 0x000400050200b986 */ /* 0x001fe2000c10190a */
[----:B------:R-:W-:Y:S01]  /*2af0*/  ISETP.GE.U32.AND P3, PT, R4, UR4, PT ;  /* 0x0000000404007c0c */ /* 0x000fe2000bf66070 */
[----:B------:R-:W-:-:S02]  /*2b00*/  VIADD R4, R0, 0xa00 ;  /* 0x00000a0000047836 */ /* 0x000fc40000000000 */
[----:B------:R-:W0:Y:S01]  /*2b10*/  LDS R25, [R35+0x2c00] ;  /* 0x002c000023197984 */ /* 0x000e220000000800 */
[----:B------:R-:W-:-:S03]  /*2b20*/  ISETP.GE.U32.AND.EX P3, PT, RZ, UR5, PT, P3 ;  /* 0x00000005ff007c0c */ /* 0x000fc6000bf66130 */
[----:B-1----:R-:W-:Y:S01]  /*2b30*/  @!P1 STG.E desc[UR10][R2.64+0xc00], R9 ;  /* 0x000c000902009986 */ /* 0x002fe2000c10190a */
[----:B------:R-:W-:-:S03]  /*2b40*/  ISETP.GE.U32.AND P1, PT, R0, UR4, PT ;  /* 0x0000000400007c0c */ /* 0x000fc6000bf26070 */
[----:B------:R-:W1:Y:S04]  /*2b50*/  LDS R5, [R35+0x3000] ;  /* 0x0030000023057984 */ /* 0x000e680000000800 */
[----:B--2---:R-:W-:Y:S01]  /*2b60*/  @!P0 STG.E desc[UR10][R2.64+0x1400], R13 ;  /* 0x0014000d02008986 */ /* 0x004fe2000c10190a */
[----:B------:R-:W-:-:S03]  /*2b70*/  ISETP.GE.U32.AND.EX P0, PT, RZ, UR5, PT, P1 ;  /* 0x00000005ff007c0c */ /* 0x000fc6000bf06110 */
[----:B---3--:R-:W-:Y:S01]  /*2b80*/  @!P6 STG.E desc[UR10][R2.64+0x1000], R11 ;  /* 0x0010000b0200e986 */ /* 0x008fe2000c10190a */
[----:B------:R-:W-:Y:S01]  /*2b90*/  ISETP.GE.U32.AND P6, PT, R4, UR4, PT ;  /* 0x0000000404007c0c */ /* 0x000fe2000bfc6070 */
[----:B------:R-:W-:Y:S02]  /*2ba0*/  VIADD R4, R0, 0xb00 ;  /* 0x00000b0000047836 */ /* 0x000fe40000000000 */
[----:B----4-:R-:W-:Y:S01]  /*2bb0*/  @!P4 STG.E desc[UR10][R2.64+0x800], R7 ;  /* 0x000800070200c986 */ /* 0x010fe2000c10190a */
[----:B------:R-:W-:Y:S01]  /*2bc0*/  ISETP.GE.U32.AND P4, PT, R6, UR4, PT ;  /* 0x0000000406007c0c */ /* 0x000fe2000bf86070 */
[----:B------:R-:W-:Y:S01]  /*2bd0*/  VIADD R6, R0, 0xe00 ;  /* 0x00000e0000067836 */ /* 0x000fe20000000000 */
[----:B------:R-:W-:Y:S01]  /*2be0*/  ISETP.GE.U32.AND P1, PT, R4, UR4, PT ;  /* 0x0000000404007c0c */ /* 0x000fe2000bf26070 */
[----:B------:R-:W2:Y:S01]  /*2bf0*/  LDS R7, [R35+0x3400] ;  /* 0x0034000023077984 */ /* 0x000ea20000000800 */
[----:B------:R-:W-:Y:S02]  /*2c00*/  LOP3.LUT R4, R0, 0xc00, RZ, 0xfc, !PT ;  /* 0x00000c0000047812 */ /* 0x000fe400078efcff */
[----:B------:R-:W-:Y:S01]  /*2c10*/  ISETP.GE.U32.AND.EX P4, PT, RZ, UR5, PT, P4 ;  /* 0x00000005ff007c0c */ /* 0x000fe2000bf86140 */
[----:B------:R-:W3:Y:S01]  /*2c20*/  LDS R9, [R35+0x3800] ;  /* 0x0038000023097984 */ /* 0x000ee20000000800 */
[----:B------:R-:W-:-:S03]  /*2c30*/  ISETP.GE.U32.AND.EX P6, PT, RZ, UR5, PT, P6 ;  /* 0x00000005ff007c0c */ /* 0x000fc6000bfc6160 */
[----:B------:R-:W-:Y:S04]  /*2c40*/  LDS R11, [R35+0x3c00] ;  /* 0x003c0000230b7984 */ /* 0x000fe80000000800 */
[----:B------:R-:W-:Y:S04]  /*2c50*/  LDS R13, [R35+0x4000] ;  /* 0x00400000230d7984 */ /* 0x000fe80000000800 */
[----:B------:R-:W-:Y:S04]  /*2c60*/  LDS R27, [R35+0x4400] ;  /* 0x00440000231b7984 */ /* 0x000fe80000000800 */
[----:B------:R-:W4:Y:S04]  /*2c70*/  @!P0 LDS R29, [R35] ;  /* 0x00000000231d8984 */ /* 0x000f280000000800 */
[----:B-----5:R0:W-:Y:S01]  /*2c80*/  @!P5 STG.E desc[UR10][R2.64+0x1800], R15 ;  /* 0x0018000f0200d986 */ /* 0x0201e2000c10190a */
[----:B------:R-:W-:Y:S01]  /*2c90*/  ISETP.GE.U32.AND P5, PT, R4, UR4, PT ;  /* 0x0000000404007c0c */ /* 0x000fe2000bfa6070 */
[----:B------:R-:W-:-:S02]  /*2ca0*/  VIADD R4, R0, 0xd00 ;  /* 0x00000d0000047836 */ /* 0x000fc40000000000 */
[----:B------:R0:W-:Y:S01]  /*2cb0*/  @!P2 STG.E desc[UR10][R2.64+0x1c00], R17 ;  /* 0x001c00110200a986 */ /* 0x0001e2000c10190a */
[----:B------:R-:W-:Y:S02]  /*2cc0*/  ISETP.GE.U32.AND.EX P2, PT, RZ, UR5, PT, P1 ;  /* 0x00000005ff007c0c */ /* 0x000fe4000bf46110 */
[----:B------:R-:W-:Y:S01]  /*2cd0*/  ISETP.GE.U32.AND.EX P5, PT, RZ, UR5, PT, P5 ;  /* 0x00000005ff007c0c */ /* 0x000fe2000bfa6150 */
[----:B------:R0:W-:Y:S01]  /*2ce0*/  @!P3 STG.E desc[UR10][R2.64+0x2000], R19 ;  /* 0x002000130200b986 */ /* 0x0001e2000c10190a */
[----:B------:R-:W-:Y:S01]  /*2cf0*/  ISETP.GE.U32.AND P1, PT, R4, UR4, PT ;  /* 0x0000000404007c0c */ /* 0x000fe2000bf26070 */
[----:B------:R-:W-:Y:S01]  /*2d00*/  VIADD R4, R0, 0xf00 ;  /* 0x00000f0000047836 */ /* 0x000fe20000000000 */
[----:B------:R-:W-:Y:S01]  /*2d10*/  ISETP.GE.U32.AND P3, PT, R6, UR4, PT ;  /* 0x0000000406007c0c */ /* 0x000fe2000bf66070 */
[----:B------:R1:W-:Y:S01]  /*2d20*/  @!P4 STG.E desc[UR10][R2.64+0x2400], R21 ;  /* 0x002400150200c986 */ /* 0x0003e2000c10190a */
[----:B------:R-:W-:Y:S01]  /*2d30*/  VIADD R6, R0, 0x1100 ;  /* 0x0000110000067836 */ /* 0x000fe20000000000 */
[----:B------:R-:W-:-:S02]  /*2d40*/  ISETP.GE.U32.AND.EX P1, PT, RZ, UR5, PT, P1 ;  /* 0x00000005ff007c0c */ /* 0x000fc4000bf26110 */
[----:B------:R-:W-:Y:S01]  /*2d50*/  ISETP.GE.U32.AND P4, PT, R4, UR4, PT ;  /* 0x0000000404007c0c */ /* 0x000fe2000bf86070 */
[----:B------:R2:W-:Y:S01]  /*2d60*/  @!P6 STG.E desc[UR10][R2.64+0x2800], R23 ;  /* 0x002800170200e986 */ /* 0x0005e2000c10190a */
[C---:B------:R-:W-:Y:S01]  /*2d70*/  LOP3.LUT R4, R0.reuse, 0x1000, RZ, 0xfc, !PT ;  /* 0x0000100000047812 */ /* 0x040fe200078efcff */
[----:B------:R-:W-:Y:S01]  /*2d80*/  VIADD R0, R0, 0x1200 ;  /* 0x0000120000007836 */ /* 0x000fe20000000000 */
[----:B------:R-:W-:Y:S01]  /*2d90*/  ISETP.GE.U32.AND.EX P3, PT, RZ, UR5, PT, P3 ;  /* 0x00000005ff007c0c */ /* 0x000fe2000bf66130 */
[----:B0-----:R0:W-:Y:S01]  /*2da0*/  @!P2 STG.E desc[UR10][R2.64+0x2c00], R25 ;  /* 0x002c00190200a986 */ /* 0x0011e2000c10190a */
[----:B------:R-:W-:Y:S02]  /*2db0*/  ISETP.GE.U32.AND P6, PT, R4, UR4, PT ;  /* 0x0000000404007c0c */ /* 0x000fe4000bfc6070 */
[----:B------:R-:W-:Y:S01]  /*2dc0*/  ISETP.GE.U32.AND P2, PT, R6, UR4, PT ;  /* 0x0000000406007c0c */ /* 0x000fe2000bf46070 */
[----:B-1----:R0:W-:Y:S01]  /*2dd0*/  @!P5 STG.E desc[UR10][R2.64+0x3000], R5 ;  /* 0x003000050200d986 */ /* 0x0021e2000c10190a */
[----:B------:R-:W-:-:S02]  /*2de0*/  ISETP.GE.U32.AND P5, PT, R0, UR4, PT ;  /* 0x0000000400007c0c */ /* 0x000fc4000bfa6070 */
[----:B------:R-:W-:Y:S01]  /*2df0*/  ISETP.GE.U32.AND.EX P4, PT, RZ, UR5, PT, P4 ;  /* 0x00000005ff007c0c */ /* 0x000fe2000bf86140 */
[----:B--2---:R0:W-:Y:S01]  /*2e00*/  @!P1 STG.E desc[UR10][R2.64+0x3400], R7 ;  /* 0x0034000702009986 */ /* 0x0041e2000c10190a */
[----:B------:R-:W-:Y:S02]  /*2e10*/  ISETP.GE.U32.AND.EX P6, PT, RZ, UR5, PT, P6 ;  /* 0x00000005ff007c0c */ /* 0x000fe4000bfc6160 */
[----:B------:R-:W-:Y:S01]  /*2e20*/  ISETP.GE.U32.AND.EX P2, PT, RZ, UR5, PT, P2 ;  /* 0x00000005ff007c0c */ /* 0x000fe2000bf46120 */
[----:B---3--:R0:W-:Y:S01]  /*2e30*/  @!P3 STG.E desc[UR10][R2.64+0x3800], R9 ;  /* 0x003800090200b986 */ /* 0x0081e2000c10190a */
[----:B------:R-:W-:-:S03]  /*2e40*/  ISETP.GE.U32.AND.EX P5, PT, RZ, UR5, PT, P5 ;  /* 0x00000005ff007c0c */ /* 0x000fc6000bfa6150 */
[----:B----4-:R0:W-:Y:S04]  /*2e50*/  @!P0 STG.E desc[UR10][R2.64], R29 ;  /* 0x0000001d02008986 */ /* 0x0101e8000c10190a */
[----:B------:R0:W-:Y:S04]  /*2e60*/  @!P4 STG.E desc[UR10][R2.64+0x3c00], R11 ;  /* 0x003c000b0200c986 */ /* 0x0001e8000c10190a */
[----:B------:R0:W-:Y:S04]  /*2e70*/  @!P6 STG.E desc[UR10][R2.64+0x4000], R13 ;  /* 0x0040000d0200e986 */ /* 0x0001e8000c10190a */
[----:B------:R0:W-:Y:S01]  /*2e80*/  @!P2 STG.E desc[UR10][R2.64+0x4400], R27 ;  /* 0x0044001b0200a986 */ /* 0x0001e2000c10190a */
[----:B------:R-:W-:Y:S05]  /*2e90*/  @P5 EXIT ;  /* 0x000000000000594d */ /* 0x000fea0003800000 */
[----:B------:R-:W1:Y:S04]  /*2ea0*/  LDS R35, [R35+0x4800] ;  /* 0x0048000023237984 */ /* 0x000e680000000800 */
[----:B-1----:R-:W-:Y:S01]  /*2eb0*/  STG.E desc[UR10][R2.64+0x4800], R35 ;  /* 0x0048002302007986 */ /* 0x002fe2000c10190a */
[----:B------:R-:W-:Y:S05]  /*2ec0*/  EXIT ;  /* 0x000000000000794d */ /* 0x000fea0003800000 */
.L_x_221:
        /* <DEDUP_REMOVED lines=11> */
.L_x_275:


//--------------------- .text._ZN3cub18CUB_300001_SM_10006detail11EmptyKernelIvEEvv --------------------------
	.section	.text._ZN3cub18CUB_300001_SM_10006detail11EmptyKernelIvEEvv,"ax",@progbits
	.align	128
        .global         _ZN3cub18CUB_300001_SM_10006detail11EmptyKernelIvEEvv
        .type           _ZN3cub18CUB_300001_SM_10006detail11EmptyKernelIvEEvv,@function
        .size           _ZN3cub18CUB_300001_SM_10006detail11EmptyKernelIvEEvv,(.L_x_276 - _ZN3cub18CUB_300001_SM_10006detail11EmptyKernelIvEEvv)
        .other          _ZN3cub18CUB_300001_SM_10006detail11EmptyKernelIvEEvv,@"STO_CUDA_ENTRY STV_DEFAULT"
_ZN3cub18CUB_300001_SM_10006detail11EmptyKernelIvEEvv:
.text._ZN3cub18CUB_300001_SM_10006detail11EmptyKernelIvEEvv:
[----:B------:R-:W-:Y:S01]  /*0000*/  LDC R1, c[0x0][0x37c] ;  /* 0x0000df00ff017b82 */ /* 0x000fe20000000800 */
[----:B------:R-:W-:Y:S05]  /*0010*/  EXIT ;  /* 0x000000000000794d */ /* 0x000fea0003800000 */
.L_x_222:
        /* <DEDUP_REMOVED lines=14> */
.L_x_276:


//--------------------- .text._Z7scatterPjiPiiS_  --------------------------
	.section	.text._Z7scatterPjiPiiS_,"ax",@progbits
	.align	128
        .global         _Z7scatterPjiPiiS_
        .type           _Z7scatterPjiPiiS_,@function
        .size           _Z7scatterPjiPiiS_,(.L_x_277 - _Z7scatterPjiPiiS_)
        .other          _Z7scatterPjiPiiS_,@"STO_CUDA_ENTRY STV_DEFAULT"
_Z7scatterPjiPiiS_:
.text._Z7scatterPjiPiiS_:
[----:B------:R-:W-:Y:S01]  /*0000*/  LDC R1, c[0x0][0x37c] ;  /* 0x0000df00ff017b82 */ /* 0x000fe20000000800 */
[----:B------:R-:W0:Y:S07]  /*0010*/  S2R R0, SR_TID.X ;  /* 0x0000000000007919 */ /* 0x000e2e0000002100 */
[----:B------:R-:W0:Y:S08]  /*0020*/  S2UR UR4, SR_CTAID.X ;  /* 0x00000000000479c3 */ /* 0x000e300000002500 */
[----:B------:R-:W0:Y:S08]  /*0030*/  LDC R11, c[0x0][0x360] ;  /* 0x0000d800ff0b7b82 */ /* 0x000e300000000800 */
[----:B------:R-:W1:Y:S01]  /*0040*/  LDC R15, c[0x0][0x398] ;  /* 0x0000e600ff0f7b82 */ /* 0x000e620000000800 */
[----:B0-----:R-:W-:-:S05]  /*0050*/  IMAD R11, R11, UR4, R0 ;  /* 0x000000040b0b7c24 */ /* 0x001fca000f8e0200 */
[----:B-1----:R-:W-:-:S13]  /*0060*/  ISETP.GE.AND P0, PT, R11, R15, PT ;  /* 0x0000000f0b00720c */ /* 0x002fda0003f06270 */
[----:B------:R-:W-:Y:S05]  /*0070*/  @P0 EXIT ;  /* 0x000000000000094d */ /* 0x000fea0003800000 */
[----:B------:R-:W0:Y:S01]  /*0080*/  LDC.64 R6, c[0x0][0x380] ;  /* 0x0000e000ff067b82 */ /* 0x000e220000000a00 */
[----:B------:R-:W1:Y:S01]  /*0090*/  LDCU.64 UR4, c[0x0][0x358] ;  /* 0x00006b00ff0477ac */ /* 0x000e620008000a00 */
[----:B------:R-:W2:Y:S06]  /*00a0*/  LDCU UR6, c[0x0][0x388] ;  /* 0x00007100ff0677ac */ /* 0x000eac0008000800 */
[----:B------:R-:W3:Y:S01]  /*00b0*/  LDC.64 R8, c[0x0][0x390] ;  /* 0x0000e400ff087b82 */ /* 0x000ee20000000a00 */
[----:B0-----:R-:W-:-:S05]  /*00c0*/  IMAD.WIDE R2, R11, 0x4, R6 ;  /* 0x000000040b027825 */ /* 0x001fca00078e0206 */
[----:B-1----:R0:W2:Y:S01]  /*00d0*/  LDG.E R13, desc[UR4][R2.64] ;  /* 0x00000004020d7981 */ /* 0x0020a2000c1e1900 */
[----:B---3--:R-:W-:-:S06]  /*00e0*/  IMAD.WIDE R4, R11, 0x4, R8 ;  /* 0x000000040b047825 */ /* 0x008fcc00078e0208 */
[----:B------:R-:W3:Y:S01]  /*00f0*/  LDG.E R4, desc[UR4][R4.64] ;  /* 0x0000000404047981 */ /* 0x000ee2000c1e1900 */
[----:B0-----:R-:W0:Y:S01]  /*0100*/  LDC.64 R2, c[0x0][0x3a0] ;  /* 0x0000e800ff027b82 */ /* 0x001e220000000a00 */
[----:B--2---:R-:W-:-:S04]  /*0110*/  SHF.R.U32.HI R0, RZ, UR6, R13 ;  /* 0x00000006ff007c19 */ /* 0x004fc8000801160d */
[----:B------:R-:W-:-:S04]  /*0120*/  LOP3.LUT R0, R0, 0x1, RZ, 0xc0, !PT ;  /* 0x0000000100007812 */ /* 0x000fc800078ec0ff */
[----:B------:R-:W-:-:S13]  /*0130*/  ISETP.NE.U32.AND P0, PT, R0, 0x1, PT ;  /* 0x000000010000780c */ /* 0x000fda0003f05070 */
[----:B------:R-:W-:-:S04]  /*0140*/  @!P0 IMAD.WIDE R6, R15, 0x4, R6 ;  /* 0x000000040f068825 */ /* 0x000fc800078e0206 */
[----:B------:R-:W-:Y:S02]  /*0150*/  @!P0 IMAD.WIDE R8, R15, 0x4, R8 ;  /* 0x000000040f088825 */ /* 0x000fe400078e0208 */
[----:B------:R-:W2:Y:S04]  /*0160*/  @!P0 LDG.E R6, desc[UR4][R6.64+-0x4] ;  /* 0xfffffc0406068981 */ /* 0x000ea8000c1e1900 */
[----:B------:R-:W4:Y:S01]  /*0170*/  @!P0 LDG.E R9, desc[UR4][R8.64+-0x4] ;  /* 0xfffffc0408098981 */ /* 0x000f22000c1e1900 */
[----:B---3--:R-:W-:Y:S01]  /*0180*/  @P0 IMAD.IADD R11, R11, 0x1, -R4 ;  /* 0x000000010b0b0824 */ /* 0x008fe200078e0a04 */
[----:B--2---:R-:W-:-:S04]  /*0190*/  @!P0 SHF.R.U32.HI R0, RZ, UR6, R6 ;  /* 0x00000006ff008c19 */ /* 0x004fc80008011606 */
[----:B------:R-:W-:-:S04]  /*01a0*/  @!P0 LOP3.LUT R0, R0, 0x1, RZ, 0xc0, !PT ;  /* 0x0000000100008812 */ /* 0x000fc800078ec0ff */
[----:B----4-:R-:W-:-:S04]  /*01b0*/  @!P0 IADD3 R15, PT, PT, -R9, R15, -R0 ;  /* 0x0000000f090f8210 */ /* 0x010fc80007ffe900 */
[----:B------:R-:W-:-:S05]  /*01c0*/  @!P0 IADD3 R11, PT, PT, R4, R15, RZ ;  /* 0x0000000f040b8210 */ /* 0x000fca0007ffe0ff */
[----:B0-----:R-:W-:-:S05]  /*01d0*/  IMAD.WIDE R2, R11, 0x4, R2 ;  /* 0x000000040b027825 */ /* 0x001fca00078e0202 */
[----:B------:R-:W-:Y:S01]  /*01e0*/  STG.E desc[UR4][R2.64], R13 ;  /* 0x0000000d02007986 */ /* 0x000fe2000c101904 */
[----:B------:R-:W-:Y:S05]  /*01f0*/  EXIT ;  /* 0x000000000000794d */ /* 0x000fea0003800000 */
.L_x_223:
        /* <DEDUP_REMOVED lines=16> */
.L_x_277:


//--------------------- .text._Z15scanBlkKernel_1PjiiPiS0_ --------------------------
	.section	.text._Z15scanBlkKernel_1PjiiPiS0_,"ax",@progbits
	.align	128
        .global         _Z15scanBlkKernel_1PjiiPiS0_
        .type           _Z15scanBlkKernel_1PjiiPiS0_,@function
        .size           _Z15scanBlkKernel_1PjiiPiS0_,(.L_x_278 - _Z15scanBlkKernel_1PjiiPiS0_)
        .other          _Z15scanBlkKernel_1PjiiPiS0_,@"STO_CUDA_ENTRY STV_DEFAULT"
_Z15scanBlkKernel_1PjiiPiS0_:
.text._Z15scanBlkKernel_1PjiiPiS0_:
[----:B------:R-:W-:Y:S01]  /*0000*/  LDC R1, c[0x0][0x37c] ;  /* 0x0000df00ff017b82 */ /* 0x000fe20000000800 */
[----:B------:R-:W0:Y:S01]  /*0010*/  S2R R9, SR_CTAID.X ;  /* 0x0000000000097919 */ /* 0x000e220000002500 */
[----:B------:R-:W0:Y:S01]  /*0020*/  LDCU UR8, c[0x0][0x360] ;  /* 0x00006c00ff0877ac */ /* 0x000e220008000800 */
[----:B------:R-:W0:Y:S01]  /*0030*/  S2R R6, SR_TID.X ;  /* 0x0000000000067919 */ /* 0x000e220000002100 */
[----:B------:R-:W1:Y:S01]  /*0040*/  LDCU UR4, c[0x0][0x388] ;  /* 0x00007100ff0477ac */ /* 0x000e620008000800 */
[----:B------:R-:W2:Y:S01]  /*0050*/  LDCU.64 UR6, c[0x0][0x358] ;  /* 0x00006b00ff0677ac */ /* 0x000ea20008000a00 */
[----:B0-----:R-:W-:-:S05]  /*0060*/  IMAD R5, R9, UR8, R6 ;  /* 0x0000000809057c24 */ /* 0x001fca000f8e0206 */
[----:B-1----:R-:W-:-:S04]  /*0070*/  ISETP.GE.AND P0, PT, R5, UR4, PT ;  /* 0x0000000405007c0c */ /* 0x002fc8000bf06270 */
[----:B------:R-:W-:-:S13]  /*0080*/  ISETP.LT.OR P0, PT, R5, 0x1, P0 ;  /* 0x000000010500780c */ /* 0x000fda0000701670 */
[----:B------:R-:W0:Y:S01]  /*0090*/  @!P0 LDC.64 R2, c[0x0][0x380] ;  /* 0x0000e000ff028b82 */ /* 0x000e220000000a00 */
[----:B------:R-:W-:-:S04]  /*00a0*/  @!P0 VIADD R7, R5, 0xffffffff ;  /* 0xffffffff05078836 */ /* 0x000fc80000000000 */
[----:B0-----:R-:W-:-:S03]  /*00b0*/  @!P0 IMAD.WIDE.U32 R2, R7, 0x4, R2 ;  /* 0x0000000407028825 */ /* 0x001fc600078e0002 */
[----:B------:R-:W0:Y:S03]  /*00c0*/  S2UR UR5, SR_CgaCtaId ;  /* 0x00000000000579c3 */ /* 0x000e260000008800 */
[----:B--2---:R-:W2:Y:S01]  /*00d0*/  @!P0 LDG.E R2, desc[UR6][R2.64] ;  /* 0x0000000602028981 */ /* 0x004ea2000c1e1900 */
[----:B------:R-:W-:Y:S01]  /*00e0*/  UMOV UR4, 0x400 ;  /* 0x0000040000047882 */ /* 0x000fe20000000000 */
[----:B------:R-:W-:-:S03]  /*00f0*/  UISETP.GE.U32.AND UP0, UPT, UR8, 0x2, UPT ;  /* 0x000000020800788c */ /* 0x000fc6000bf06070 */
[----:B------:R-:W2:Y:S01]  /*0100*/  @!P0 LDC R7, c[0x0][0x38c] ;  /* 0x0000e300ff078b82 */ /* 0x000ea20000000800 */
[----:B0-----:R-:W-:-:S06]  /*0110*/  ULEA UR4, UR5, UR4, 0x18 ;  /* 0x0000000405047291 */ /* 0x001fcc000f8ec0ff */
[----:B------:R-:W-:Y:S02]  /*0120*/  LEA R0, R6, UR4, 0x2 ;  /* 0x0000000406007c11 */ /* 0x000fe4000f8e10ff */
[----:B--2---:R-:W-:-:S04]  /*0130*/  @!P0 SHF.R.U32.HI R4, RZ, R7, R2 ;  /* 0x00000007ff048219 */ /* 0x004fc80000011602 */
[----:B------:R-:W-:-:S05]  /*0140*/  @!P0 LOP3.LUT R7, R4, 0x1, RZ, 0xc0, !PT ;  /* 0x0000000104078812 */ /* 0x000fca00078ec0ff */
[----:B------:R0:W-:Y:S04]  /*0150*/  @!P0 STS [R0], R7 ;  /* 0x0000000700008388 */ /* 0x0001e80000000800 */
[----:B------:R0:W-:Y:S01]  /*0160*/  @P0 STS [R0], RZ ;  /* 0x000000ff00000388 */ /* 0x0001e20000000800 */
[----:B------:R-:W-:Y:S06]  /*0170*/  BAR.SYNC.DEFER_BLOCKING 0x0 ;  /* 0x0000000000007b1d */ /* 0x000fec0000010000 */
[----:B------:R-:W-:Y:S05]  /*0180*/  BRA.U !UP0, `(.L_x_224) ;  /* 0x0000000108387547 */ /* 0x000fea000b800000 */
[----:B------:R-:W-:-:S05]  /*0190*/  UMOV UR5, 0x1 ;  /* 0x0000000100057882 */ /* 0x000fca0000000000 */
.L_x_225:
[----:B------:R-:W-:Y:S01]  /*01a0*/  ISETP.GE.U32.AND P0, PT, R6, UR5, PT ;  /* 0x0000000506007c0c */ /* 0x000fe2000bf06070 */
[----:B------:R-:W-:-:S12]  /*01b0*/  IMAD.MOV.U32 R2, RZ, RZ, RZ ;  /* 0x000000ffff027224 */ /* 0x000fd800078e00ff */
[----:B------:R-:W-:Y:S01]  /*01c0*/  @P0 VIADD R3, R6, -UR5 ;  /* 0x8000000506030c36 */ /* 0x000fe20008000000 */
[----:B------:R-:W-:-:S04]  /*01d0*/  USHF.L.U32 UR5, UR5, 0x1, URZ ;  /* 0x0000000105057899 */ /* 0x000fc800080006ff */
[----:B------:R-:W-:Y:S01]  /*01e0*/  @P0 LEA R3, R3, UR4, 0x2 ;  /* 0x0000000403030c11 */ /* 0x000fe2000f8e10ff */
[----:B------:R-:W-:-:S04]  /*01f0*/  UISETP.GE.U32.AND UP0, UPT, UR5, UR8, UPT ;  /* 0x000000080500728c */ /* 0x000fc8000bf06070 */
[----:B------:R-:W-:Y:S01]  /*0200*/  @P0 LDS R2, [R3] ;  /* 0x0000000003020984 */ /* 0x000fe20000000800 */
[----:B------:R-:W-:Y:S06]  /*0210*/  BAR.SYNC.DEFER_BLOCKING 0x0 ;  /* 0x0000000000007b1d */ /* 0x000fec0000010000 */
[----:B01----:R-:W0:Y:S02]  /*0220*/  LDS R7, [R0] ;  /* 0x0000000000077984 */ /* 0x003e240000000800 */
[----:B0-----:R-:W-:-:S05]  /*0230*/  IMAD.IADD R7, R7, 0x1, R2 ;  /* 0x0000000107077824 */ /* 0x001fca00078e0202 */
[----:B------:R1:W-:Y:S01]  /*0240*/  STS [R0], R7 ;  /* 0x0000000700007388 */ /* 0x0003e20000000800 */
[----:B------:R-:W-:Y:S06]  /*0250*/  BAR.SYNC.DEFER_BLOCKING 0x0 ;  /* 0x0000000000007b1d */ /* 0x000fec0000010000 */
[----:B------:R-:W-:Y:S05]  /*0260*/  BRA.U !UP0, `(.L_x_225) ;  /* 0xfffffffd08cc7547 */ /* 0x000fea000b83ffff */
.L_x_224:
[----:B------:R-:W2:Y:S01]  /*0270*/  LDCU UR5, c[0x0][0x388] ;  /* 0x00007100ff0577ac */ /* 0x000ea20008000800 */
[----:B------:R-:W3:Y:S01]  /*0280*/  LDCU.64 UR10, c[0x0][0x398] ;  /* 0x00007300ff0a77ac */ /* 0x000ee20008000a00 */
[----:B--2---:R-:W-:Y:S02]  /*0290*/  ISETP.GE.AND P1, PT, R5, UR5, PT ;  /* 0x0000000505007c0c */ /* 0x004fe4000bf26270 */
[----:B---3--:R-:W-:-:S04]  /*02a0*/  ISETP.NE.U32.AND P0, PT, RZ, UR10, PT ;  /* 0x0000000aff007c0c */ /* 0x008fc8000bf05070 */
[----:B------:R-:W-:-:S04]  /*02b0*/  ISETP.NE.AND.EX P0, PT, RZ, UR11, PT, P0 ;  /* 0x0000000bff007c0c */ /* 0x000fc8000bf05300 */
[----:B------:R-:W-:-:S03]  /*02c0*/  ISETP.NE.OR P0, PT, R6, RZ, !P0 ;  /* 0x000000ff0600720c */ /* 0x000fc60004705670 */
[----:B01----:R-:W0:Y:S01]  /*02d0*/  @!P1 LDS R7, [R0] ;  /* 0x0000000000079984 */ /* 0x003e220000000800 */
[----:B------:R-:W1:Y:S02]  /*02e0*/  @!P1 LDC.64 R2, c[0x0][0x390] ;  /* 0x0000e400ff029b82 */ /* 0x000e640000000a00 */
[----:B-1----:R-:W-:-:S05]  /*02f0*/  @!P1 IMAD.WIDE R2, R5, 0x4, R2 ;  /* 0x0000000405029825 */ /* 0x002fca00078e0202 */
[----:B0-----:R0:W-:Y:S02]  /*0300*/  @!P1 STG.E desc[UR6][R2.64], R7 ;  /* 0x0000000702009986 */ /* 0x0011e4000c101906 */
[----:B------:R-:W-:Y:S05]  /*0310*/  @P0 EXIT ;  /* 0x000000000000094d */ /* 0x000fea0003800000 */
[----:B------:R-:W-:Y:S01]  /*0320*/  ULEA UR5, UR8, UR4, 0x2 ;  /* 0x0000000408057291 */ /* 0x000fe2000f8e10ff */
[----:B0-----:R-:W0:Y:S08]  /*0330*/  LDC.64 R2, c[0x0][0x398] ;  /* 0x0000e600ff027b82 */ /* 0x001e300000000a00 */
[----:B------:R-:W1:Y:S01]  /*0340*/  LDS R5, [UR5+-0x4] ;  /* 0xfffffc05ff057984 */ /* 0x000e620008000800 */
[----:B0-----:R-:W-:-:S05]  /*0350*/  IMAD.WIDE.U32 R2, R9, 0x4, R2 ;  /* 0x0000000409027825 */ /* 0x001fca00078e0002 */
[----:B-1----:R-:W-:Y:S01]  /*0360*/  STG.E desc[UR6][R2.64], R5 ;  /* 0x0000000502007986 */ /* 0x002fe2000c101906 */
[----:B------:R-:W-:Y:S05]  /*0370*/  EXIT ;  /* 0x000000000000794d */ /* 0x000fea0003800000 */
.L_x_226:
        /* <DEDUP_REMOVED lines=16> */
.L_x_278:


//--------------------- .text._Z11computeBitsPjiiPi --------------------------
	.section	.text._Z11computeBitsPjiiPi,"ax",@progbits
	.align	128
        .global         _Z11computeBitsPjiiPi
        .type           _Z11computeBitsPjiiPi,@function
        .size           _Z11computeBitsPjiiPi,(.L_x_279 - _Z11computeBitsPjiiPi)
        .other          _Z11computeBitsPjiiPi,@"STO_CUDA_ENTRY STV_DEFAULT"
_Z11computeBitsPjiiPi:
.text._Z11computeBitsPjiiPi:
[----:B------:R-:W-:Y:S01]  /*0000*/  LDC R1, c[0x0][0x37c] ;  /* 0x0000df00ff017b82 */ /* 0x000fe20000000800 */
[----:B------:R-:W0:Y:S07]  /*0010*/  S2R R0, SR_TID.X ;  /* 0x0000000000007919 */ /* 0x000e2e0000002100 */
[----:B------:R-:W0:Y:S01]  /*0020*/  S2UR UR4, SR_CTAID.X ;  /* 0x00000000000479c3 */ /* 0x000e220000002500 */
[----:B------:R-:W1:Y:S07]  /*0030*/  LDCU UR5, c[0x0][0x388] ;  /* 0x00007100ff0577ac */ /* 0x000e6e0008000800 */
[----:B------:R-:W0:Y:S02]  /*0040*/  LDC R7, c[0x0][0x360] ;  /* 0x0000d800ff077b82 */ /* 0x000e240000000800 */
[----:B0-----:R-:W-:-:S05]  /*0050*/  IMAD R7, R7, UR4, R0 ;  /* 0x0000000407077c24 */ /* 0x001fca000f8e0200 */
[----:B-1----:R-:W-:-:S13]  /*0060*/  ISETP.GE.AND P0, PT, R7, UR5, PT ;  /* 0x0000000507007c0c */ /* 0x002fda000bf06270 */
[----:B------:R-:W-:Y:S05]  /*0070*/  @P0 EXIT ;  /* 0x000000000000094d */ /* 0x000fea0003800000 */
[----:B------:R-:W0:Y:S01]  /*0080*/  LDC.64 R2, c[0x0][0x380] ;  /* 0x0000e000ff027b82 */ /* 0x000e220000000a00 */
[----:B------:R-:W1:Y:S01]  /*0090*/  LDCU.64 UR4, c[0x0][0x358] ;  /* 0x00006b00ff0477ac */ /* 0x000e620008000a00 */
[----:B------:R-:W2:Y:S06]  /*00a0*/  LDCU UR6, c[0x0][0x38c] ;  /* 0x00007180ff0677ac */ /* 0x000eac0008000800 */
[----:B------:R-:W3:Y:S01]  /*00b0*/  LDC.64 R4, c[0x0][0x390] ;  /* 0x0000e400ff047b82 */ /* 0x000ee20000000a00 */
[----:B0-----:R-:W-:-:S06]  /*00c0*/  IMAD.WIDE R2, R7, 0x4, R2 ;  /* 0x0000000407027825 */ /* 0x001fcc00078e0202 */
[----:B-1----:R-:W2:Y:S01]  /*00d0*/  LDG.E R2, desc[UR4][R2.64] ;  /* 0x0000000402027981 */ /* 0x002ea2000c1e1900 */
[----:B---3--:R-:W-:Y:S01]  /*00e0*/  IMAD.WIDE R4, R7, 0x4, R4 ;  /* 0x0000000407047825 */ /* 0x008fe200078e0204 */
[----:B--2---:R-:W-:-:S04]  /*00f0*/  SHF.R.U32.HI R0, RZ, UR6, R2 ;  /* 0x00000006ff007c19 */ /* 0x004fc80008011602 */
[----:B------:R-:W-:-:S05]  /*0100*/  LOP3.LUT R7, R0, 0x1, RZ, 0xc0, !PT ;  /* 0x0000000100077812 */ /* 0x000fca00078ec0ff */
[----:B------:R-:W-:Y:S01]  /*0110*/  STG.E desc[UR4][R4.64], R7 ;  /* 0x0000000704007986 */ /* 0x000fe2000c101904 */
[----:B------:R-:W-:Y:S05]  /*0120*/  EXIT ;  /* 0x000000000000794d */ /* 0x000fea0003800000 */
.L_x_227:
        /* <DEDUP_REMOVED lines=13> */
.L_x_279:


//--------------------- .text._Z10addBlkSumsPiiS_ --------------------------
	.section	.text._Z10addBlkSumsPiiS_,"ax",@progbits
	.align	128
        .global         _Z10addBlkSumsPiiS_
        .type           _Z10addBlkSumsPiiS_,@function
        .size           _Z10addBlkSumsPiiS_,(.L_x_280 - _Z10addBlkSumsPiiS_)
        .other          _Z10addBlkSumsPiiS_,@"STO_CUDA_ENTRY STV_DEFAULT"
_Z10addBlkSumsPiiS_:
.text._Z10addBlkSumsPiiS_:
[----:B------:R-:W-:Y:S01]  /*0000*/  LDC R1, c[0x0][0x37c] ;  /* 0x0000df00ff017b82 */ /* 0x000fe20000000800 */
[----:B------:R-:W0:Y:S01]  /*0010*/  S2R R9, SR_CTAID.X ;  /* 0x0000000000097919 */ /* 0x000e220000002500 */
[----:B------:R-:W0:Y:S01]  /*0020*/  LDCU UR4, c[0x0][0x360] ;  /* 0x00006c00ff0477ac */ /* 0x000e220008000800 */
[----:B------:R-:W0:Y:S01]  /*0030*/  S2R R0, SR_TID.X ;  /* 0x0000000000007919 */ /* 0x000e220000002100 */
[----:B------:R-:W1:Y:S01]  /*0040*/  LDCU UR5, c[0x0][0x388] ;  /* 0x00007100ff0577ac */ /* 0x000e620008000800 */
[----:B0-----:R-:W-:-:S05]  /*0050*/  IMAD R7, R9, UR4, R0 ;  /* 0x0000000409077c24 */ /* 0x001fca000f8e0200 */
[----:B-1----:R-:W-:-:S04]  /*0060*/  ISETP.GE.AND P0, PT, R7, UR5, PT ;  /* 0x0000000507007c0c */ /* 0x002fc8000bf06270 */
[----:B------:R-:W-:-:S13]  /*0070*/  ISETP.EQ.OR P0, PT, R9, RZ, P0 ;  /* 0x000000ff0900720c */ /* 0x000fda0000702670 */
[----:B------:R-:W-:Y:S05]  /*0080*/  @P0 EXIT ;  /* 0x000000000000094d */ /* 0x000fea0003800000 */
[----:B------:R-:W0:Y:S01]  /*0090*/  LDC.64 R2, c[0x0][0x390] ;  /* 0x0000e400ff027b82 */ /* 0x000e220000000a00 */
[----:B------:R-:W1:Y:S01]  /*00a0*/  LDCU.64 UR4, c[0x0][0x358] ;  /* 0x00006b00ff0477ac */ /* 0x000e620008000a00 */
[----:B------:R-:W-:-:S06]  /*00b0*/  IADD3 R9, PT, PT, R9, -0x1, RZ ;  /* 0xffffffff09097810 */ /* 0x000fcc0007ffe0ff */
[----:B------:R-:W2:Y:S01]  /*00c0*/  LDC.64 R4, c[0x0][0x380] ;  /* 0x0000e000ff047b82 */ /* 0x000ea20000000a00 */
[----:B0-----:R-:W-:-:S06]  /*00d0*/  IMAD.WIDE.U32 R2, R9, 0x4, R2 ;  /* 0x0000000409027825 */ /* 0x001fcc00078e0002 */
[----:B-1----:R-:W3:Y:S01]  /*00e0*/  LDG.E R2, desc[UR4][R2.64] ;  /* 0x0000000402027981 */ /* 0x002ee2000c1e1900 */
[----:B--2---:R-:W-:-:S05]  /*00f0*/  IMAD.WIDE R4, R7, 0x4, R4 ;  /* 0x0000000407047825 */ /* 0x004fca00078e0204 */
[----:B------:R-:W3:Y:S02]  /*0100*/  LDG.E R7, desc[UR4][R4.64] ;  /* 0x0000000404077981 */ /* 0x000ee4000c1e1900 */
[----:B---3--:R-:W-:-:S05]  /*0110*/  IADD3 R7, PT, PT, R2, R7, RZ ;  /* 0x0000000702077210 */ /* 0x008fca0007ffe0ff */
[----:B------:R-:W-:Y:S01]  /*0120*/  STG.E desc[UR4][R4.64], R7 ;  /* 0x0000000704007986 */ /* 0x000fe2000c101904 */
[----:B------:R-:W-:Y:S05]  /*0130*/  EXIT ;  /* 0x000000000000794d */ /* 0x000fea0003800000 */
.L_x_228:
        /* <DEDUP_REMOVED lines=12> */
.L_x_280:


//--------------------- .text._Z13scanBlkKernelPiiS_S_ --------------------------
	.section	.text._Z13scanBlkKernelPiiS_S_,"ax",@progbits
	.align	128
        .global         _Z13scanBlkKernelPiiS_S_
        .type           _Z13scanBlkKernelPiiS_S_,@function
        .size           _Z13scanBlkKernelPiiS_S_,(.L_x_281 - _Z13scanBlkKernelPiiS_S_)
        .other          _Z13scanBlkKernelPiiS_S_,@"STO_CUDA_ENTRY STV_DEFAULT"
_Z13scanBlkKernelPiiS_S_:
.text._Z13scanBlkKernelPiiS_S_:
        /* <DEDUP_REMOVED lines=11> */
[----:B0-----:R-:W-:-:S06]  /*00b0*/  @!P0 IMAD.WIDE.U32 R2, R7, 0x4, R2 ;  /* 0x0000000407028825 */ /* 0x001fcc00078e0002 */
[----:B--2---:R-:W2:Y:S01]  /*00c0*/  @!P0 LDG.E R3, desc[UR6][R2.64] ;  /* 0x0000000602038981 */ /* 0x004ea2000c1e1900 */
[----:B------:R-:W0:Y:S01]  /*00d0*/  S2UR UR5, SR_CgaCtaId ;  /* 0x00000000000579c3 */ /* 0x000e220000008800 */
[----:B------:R-:W-:Y:S01]  /*00e0*/  UMOV UR4, 0x400 ;  /* 0x0000040000047882 */ /* 0x000fe20000000000 */
[----:B------:R-:W-:Y:S02]  /*00f0*/  UISETP.GE.U32.AND UP0, UPT, UR8, 0x2, UPT ;  /* 0x000000020800788c */ /* 0x000fe4000bf06070 */
[----:B0-----:R-:W-:-:S06]  /*0100*/  ULEA UR4, UR5, UR4, 0x18 ;  /* 0x0000000405047291 */ /* 0x001fcc000f8ec0ff */
[----:B------:R-:W-:-:S05]  /*0110*/  LEA R0, R4, UR4, 0x2 ;  /* 0x0000000404007c11 */ /* 0x000fca000f8e10ff */
[----:B--2---:R0:W-:Y:S04]  /*0120*/  @!P0 STS [R0], R3 ;  /* 0x0000000300008388 */ /* 0x0041e80000000800 */
[----:B------:R0:W-:Y:S01]  /*0130*/  @P0 STS [R0], RZ ;  /* 0x000000ff00000388 */ /* 0x0001e20000000800 */
[----:B------:R-:W-:Y:S06]  /*0140*/  BAR.SYNC.DEFER_BLOCKING 0x0 ;  /* 0x0000000000007b1d */ /* 0x000fec0000010000 */
[----:B------:R-:W-:Y:S05]  /*0150*/  BRA.U !UP0, `(.L_x_229) ;  /* 0x0000000108387547 */ /* 0x000fea000b800000 */
[----:B------:R-:W-:-:S05]  /*0160*/  UMOV UR5, 0x1 ;  /* 0x0000000100057882 */ /* 0x000fca0000000000 */
.L_x_230:
[----:B------:R-:W-:Y:S01]  /*0170*/  ISETP.GE.U32.AND P0, PT, R4, UR5, PT ;  /* 0x0000000504007c0c */ /* 0x000fe2000bf06070 */
[----:B------:R-:W-:-:S12]  /*0180*/  IMAD.MOV.U32 R2, RZ, RZ, RZ ;  /* 0x000000ffff027224 */ /* 0x000fd800078e00ff */
[----:B0-----:R-:W-:Y:S01]  /*0190*/  @P0 VIADD R3, R4, -UR5 ;  /* 0x8000000504030c36 */ /* 0x001fe20008000000 */
[----:B------:R-:W-:-:S04]  /*01a0*/  USHF.L.U32 UR5, UR5, 0x1, URZ ;  /* 0x0000000105057899 */ /* 0x000fc800080006ff */
[----:B------:R-:W-:Y:S01]  /*01b0*/  @P0 LEA R3, R3, UR4, 0x2 ;  /* 0x0000000403030c11 */ /* 0x000fe2000f8e10ff */
[----:B------:R-:W-:-:S04]  /*01c0*/  UISETP.GE.U32.AND UP0, UPT, UR5, UR8, UPT ;  /* 0x000000080500728c */ /* 0x000fc8000bf06070 */
[----:B------:R-:W-:Y:S01]  /*01d0*/  @P0 LDS R2, [R3] ;  /* 0x0000000003020984 */ /* 0x000fe20000000800 */
[----:B------:R-:W-:Y:S06]  /*01e0*/  BAR.SYNC.DEFER_BLOCKING 0x0 ;  /* 0x0000000000007b1d */ /* 0x000fec0000010000 */
[----:B-1----:R-:W0:Y:S02]  /*01f0*/  LDS R7, [R0] ;  /* 0x0000000000077984 */ /* 0x002e240000000800 */
[----:B0-----:R-:W-:-:S05]  /*0200*/  IMAD.IADD R7, R7, 0x1, R2 ;  /* 0x0000000107077824 */ /* 0x001fca00078e0202 */
[----:B------:R1:W-:Y:S01]  /*0210*/  STS [R0], R7 ;  /* 0x0000000700007388 */ /* 0x0003e20000000800 */
[----:B------:R-:W-:Y:S06]  /*0220*/  BAR.SYNC.DEFER_BLOCKING 0x0 ;  /* 0x0000000000007b1d */ /* 0x000fec0000010000 */
[----:B------:R-:W-:Y:S05]  /*0230*/  BRA.U !UP0, `(.L_x_230) ;  /* 0xfffffffd08cc7547 */ /* 0x000fea000b83ffff */
.L_x_229:
[----:B------:R-:W2:Y:S01]  /*0240*/  LDCU UR5, c[0x0][0x388] ;  /* 0x00007100ff0577ac */ /* 0x000ea20008000800 */
[----:B------:R-:W3:Y:S01]  /*0250*/  LDCU.64 UR10, c[0x0][0x398] ;  /* 0x00007300ff0a77ac */ /* 0x000ee20008000a00 */
[----:B--2---:R-:W-:Y:S02]  /*0260*/  ISETP.GE.AND P1, PT, R5, UR5, PT ;  /* 0x0000000505007c0c */ /* 0x004fe4000bf26270 */
[----:B---3--:R-:W-:-:S04]  /*0270*/  ISETP.NE.U32.AND P0, PT, RZ, UR10, PT ;  /* 0x0000000aff007c0c */ /* 0x008fc8000bf05070 */
[----:B------:R-:W-:-:S04]  /*0280*/  ISETP.NE.AND.EX P0, PT, RZ, UR11, PT, P0 ;  /* 0x0000000bff007c0c */ /* 0x000fc8000bf05300 */
[----:B------:R-:W-:-:S03]  /*0290*/  ISETP.NE.OR P0, PT, R4, RZ, !P0 ;  /* 0x000000ff0400720c */ /* 0x000fc60004705670 */
[----:B-1----:R-:W1:Y:S01]  /*02a0*/  @!P1 LDS R7, [R0] ;  /* 0x0000000000079984 */ /* 0x002e620000000800 */
[----:B0-----:R-:W0:Y:S02]  /*02b0*/  @!P1 LDC.64 R2, c[0x0][0x390] ;  /* 0x0000e400ff029b82 */ /* 0x001e240000000a00 */
[----:B0-----:R-:W-:-:S05]  /*02c0*/  @!P1 IMAD.WIDE R2, R5, 0x4, R2 ;  /* 0x0000000405029825 */ /* 0x001fca00078e0202 */
[----:B-1----:R0:W-:Y:S02]  /*02d0*/  @!P1 STG.E desc[UR6][R2.64], R7 ;  /* 0x0000000702009986 */ /* 0x0021e4000c101906 */
[----:B------:R-:W-:Y:S05]  /*02e0*/  @P0 EXIT ;  /* 0x000000000000094d */ /* 0x000fea0003800000 */
[----:B------:R-:W-:Y:S01]  /*02f0*/  ULEA UR5, UR8, UR4, 0x2 ;  /* 0x0000000408057291 */ /* 0x000fe2000f8e10ff */
[----:B0-----:R-:W0:Y:S08]  /*0300*/  LDC.64 R2, c[0x0][0x398] ;  /* 0x0000e600ff027b82 */ /* 0x001e300000000a00 */
[----:B------:R-:W1:Y:S01]  /*0310*/  LDS R5, [UR5+-0x4] ;  /* 0xfffffc05ff057984 */ /* 0x000e620008000800 */
[----:B0-----:R-:W-:-:S05]  /*0320*/  IMAD.WIDE.U32 R2, R9, 0x4, R2 ;  /* 0x0000000409027825 */ /* 0x001fca00078e0002 */
[----:B-1----:R-:W-:Y:S01]  /*0330*/  STG.E desc[UR6][R2.64], R5 ;  /* 0x0000000502007986 */ /* 0x002fe2000c101906 */
[----:B------:R-:W-:Y:S05]  /*0340*/  EXIT ;  /* 0x000000000000794d */ /* 0x000fea0003800000 */
.L_x_231:
        /* <DEDUP_REMOVED lines=11> */
.L_x_281:


//--------------------- .text._Z17computeHistKernelPjiPiii --------------------------
	.section	.text._Z17computeHistKernelPjiPiii,"ax",@progbits
	.align	128
        .global         _Z17computeHistKernelPjiPiii
        .type           _Z17computeHistKernelPjiPiii,@function
        .size           _Z17computeHistKernelPjiPiii,(.L_x_282 - _Z17computeHistKernelPjiPiii)
        .other          _Z17computeHistKernelPjiPiii,@"STO_CUDA_ENTRY STV_DEFAULT"
_Z17computeHistKernelPjiPiii:
.text._Z17computeHistKernelPjiPiii:
[----:B------:R-:W-:Y:S01]  /*0000*/  LDC R1, c[0x0][0x37c] ;  /* 0x0000df00ff017b82 */ /* 0x000fe20000000800 */
[----:B------:R-:W0:Y:S07]  /*0010*/  LDCU UR13, c[0x0][0x360] ;  /* 0x00006c00ff0d77ac */ /* 0x000e2e0008000800 */
[----:B------:R-:W1:Y:S01]  /*0020*/  LDC R3, c[0x0][0x360] ;  /* 0x0000d800ff037b82 */ /* 0x000e620000000800 */
[----:B------:R-:W2:Y:S01]  /*0030*/  LDCU UR6, c[0x0][0x398] ;  /* 0x00007300ff0677ac */ /* 0x000ea20008000800 */
[----:B------:R-:W-:Y:S01]  /*0040*/  UMOV UR4, URZ ;  /* 0x000000ff00047c82 */ /* 0x000fe20008000000 */
[----:B0-----:R-:W0:Y:S01]  /*0050*/  I2F.U32.RP R0, UR13 ;  /* 0x0000000d00007d06 */ /* 0x001e220008209000 */
[----:B------:R-:W-:-:S02]  /*0060*/  UISETP.NE.U32.AND UP2, UPT, UR13, URZ, UPT ;  /* 0x000000ff0d00728c */ /* 0x000fc4000bf45070 */
[----:B--2---:R-:W-:-:S05]  /*0070*/  UIADD3 UR10, UPT, UPT, UR6, -0x1, URZ ;  /* 0xffffffff060a7890 */ /* 0x004fca000fffe0ff */
[----:B0-----:R-:W0:Y:S02]  /*0080*/  MUFU.RCP R0, R0 ;  /* 0x0000000000007308 */ /* 0x001e240000001000 */
[----:B0-----:R-:W-:Y:S02]  /*0090*/  VIADD R2, R0, 0xffffffe ;  /* 0x0ffffffe00027836 */ /* 0x001fe40000000000 */
[----:B------:R-:W1:Y:S04]  /*00a0*/  S2R R0, SR_TID.X ;  /* 0x0000000000007919 */ /* 0x000e680000002100 */
[----:B------:R-:W0:Y:S02]  /*00b0*/  F2I.FTZ.U32.TRUNC.NTZ R2, R2 ;  /* 0x0000000200027305 */ /* 0x000e24000021f000 */
[----:B0-----:R-:W-:-:S13]  /*00c0*/  R2UR UR5, R2 ;  /* 0x00000000020572ca */ /* 0x001fda00000e0000 */
[----:B------:R-:W-:-:S04]  /*00d0*/  UIADD3 UR7, UPT, UPT, URZ, -UR5, URZ ;  /* 0x80000005ff077290 */ /* 0x000fc8000fffe0ff */
[----:B------:R-:W-:-:S04]  /*00e0*/  UIMAD UR7, UR7, UR13, URZ ;  /* 0x0000000d070772a4 */ /* 0x000fc8000f8e02ff */
[----:B------:R-:W-:-:S04]  /*00f0*/  UIMAD.WIDE.U32 UR4, UR5, UR7, UR4 ;  /* 0x00000007050472a5 */ /* 0x000fc8000f8e0004 */
[----:B------:R-:W-:-:S03]  /*0100*/  UIMAD.WIDE.U32 UR4, UR5, UR10, URZ ;  /* 0x0000000a050472a5 */ /* 0x000fc6000f8e00ff */
[----:B------:R-:W1:Y:S01]  /*0110*/  S2UR UR7, SR_CTAID.X ;  /* 0x00000000000779c3 */ /* 0x000e620000002500 */
[----:B------:R-:W-:-:S04]  /*0120*/  UIADD3 UR4, UPT, UPT, -UR5, URZ, URZ ;  /* 0x000000ff05047290 */ /* 0x000fc8000fffe1ff */
[----:B------:R-:W-:-:S04]  /*0130*/  UIMAD UR4, UR13, UR4, UR10 ;  /* 0x000000040d0472a4 */ /* 0x000fc8000f8e020a */
[----:B------:R-:W-:-:S11]  /*0140*/  UISETP.GE.U32.AND UP0, UPT, UR4, UR13, UPT ;  /* 0x0000000d0400728c */ /* 0x000fd6000bf06070 */
[----:B------:R-:W-:Y:S02]  /*0150*/  @UP0 UIADD3 UR4, UPT, UPT, UR4, -UR13, URZ ;  /* 0x8000000d04040290 */ /* 0x000fe4000fffe0ff */
[----:B------:R-:W-:Y:S02]  /*0160*/  @UP0 UIADD3 UR5, UPT, UPT, UR5, 0x1, URZ ;  /* 0x0000000105050890 */ /* 0x000fe4000fffe0ff */
[----:B------:R-:W-:Y:S01]  /*0170*/  UISETP.GE.U32.AND UP1, UPT, UR4, UR13, UPT ;  /* 0x0000000d0400728c */ /* 0x000fe2000bf26070 */
[----:B-1----:R-:W-:-:S10]  /*0180*/  IMAD R2, R3, UR7, R0 ;  /* 0x0000000703027c24 */ /* 0x002fd4000f8e0200 */
[----:B------:R-:W-:Y:S02]  /*0190*/  @UP1 UIADD3 UR5, UPT, UPT, UR5, 0x1, URZ ;  /* 0x0000000105051890 */ /* 0x000fe4000fffe0ff */
[----:B------:R-:W-:-:S04]  /*01a0*/  @!UP2 ULOP3.LUT UR5, URZ, UR13, URZ, 0x33, !UPT ;  /* 0x0000000dff05a292 */ /* 0x000fc8000f8e33ff */
[----:B------:R-:W-:Y:S02]  /*01b0*/  UISETP.GT.U32.AND UP0, UPT, UR5, 0x7ffffffe, UPT ;  /* 0x7ffffffe0500788c */ /* 0x000fe4000bf04070 */
[----:B------:R-:W-:-:S07]  /*01c0*/  UIADD3 UR11, UPT, UPT, UR5, 0x1, URZ ;  /* 0x00000001050b7890 */ /* 0x000fce000fffe0ff */
[----:B------:R-:W-:Y:S05]  /*01d0*/  BRA.U UP0, `(.L_x_232) ;  /* 0x0000000500c07547 */ /* 0x000fea000b800000 */
[----:B------:R-:W-:Y:S01]  /*01e0*/  UISETP.GE.U32.AND UP0, UPT, UR5, 0x7, UPT ;  /* 0x000000070500788c */ /* 0x000fe2000bf06070 */
[----:B------:R-:W-:Y:S01]  /*01f0*/  IMAD.MOV.U32 R5, RZ, RZ, RZ ;  /* 0x000000ffff057224 */ /* 0x000fe200078e00ff */
[----:B------:R-:W-:-:S04]  /*0200*/  ULOP3.LUT UR8, UR11, 0x7, URZ, 0xc0, !UPT ;  /* 0x000000070b087892 */ /* 0x000fc8000f8ec0ff */
[----:B------:R-:W-:-:S03]  /*0210*/  UISETP.NE.AND UP1, UPT, UR8, URZ, UPT ;  /* 0x000000ff0800728c */ /* 0x000fc6000bf25270 */
[----:B------:R-:W-:Y:S08]  /*0220*/  BRA.U !UP0, `(.L_x_233) ;  /* 0x0000000108b87547 */ /* 0x000ff0000b800000 */
[----:B------:R-:W0:Y:S01]  /*0230*/  S2UR UR6, SR_CgaCtaId ;  /* 0x00000000000679c3 */ /* 0x000e220000008800 */
[----:B------:R-:W-:Y:S01]  /*0240*/  ULOP3.LUT UR9, UR11, 0xfffffff8, URZ, 0xc0, !UPT ;  /* 0xfffffff80b097892 */ /* 0x000fe2000f8ec0ff */
[C---:B------:R-:W-:Y:S01]  /*0250*/  SHF.L.U32 R4, R0.reuse, 0x2, RZ ;  /* 0x0000000200047819 */ /* 0x040fe200000006ff */
[----:B------:R-:W-:Y:S01]  /*0260*/  VIADD R14, R0, UR13 ;  /* 0x0000000d000e7c36 */ /* 0x000fe20008000000 */
[----:B------:R-:W-:Y:S01]  /*0270*/  UMOV UR4, 0x400 ;  /* 0x0000040000047882 */ /* 0x000fe20000000000 */
[----:B------:R-:W-:Y:S01]  /*0280*/  IMAD.MOV.U32 R12, RZ, RZ, R0 ;  /* 0x000000ffff0c7224 */ /* 0x000fe200078e0000 */
[----:B------:R-:W1:Y:S01]  /*0290*/  LDCU UR7, c[0x0][0x398] ;  /* 0x00007300ff0777ac */ /* 0x000e620008000800 */
[C-C-:B------:R-:W-:Y:S01]  /*02a0*/  IMAD R6, R3.reuse, 0x8, R4.reuse ;  /* 0x0000000803067824 */ /* 0x140fe200078e0204 */
[----:B------:R-:W-:Y:S01]  /*02b0*/  MOV R5, UR9 ;  /* 0x0000000900057c02 */ /* 0x000fe20008000f00 */
[C-C-:B------:R-:W-:Y:S01]  /*02c0*/  IMAD R7, R3.reuse, 0xc, R4.reuse ;  /* 0x0000000c03077824 */ /* 0x140fe200078e0204 */
[----:B------:R-:W-:Y:S01]  /*02d0*/  UIADD3 UR12, UPT, UPT, -UR9, URZ, URZ ;  /* 0x000000ff090c7290 */ /* 0x000fe2000fffe1ff */
[----:B------:R-:W-:-:S02]  /*02e0*/  IMAD R8, R3, 0x10, R4 ;  /* 0x0000001003087824 */ /* 0x000fc400078e0204 */
[C-C-:B------:R-:W-:Y:S02]  /*02f0*/  IMAD R9, R3.reuse, 0x14, R4.reuse ;  /* 0x0000001403097824 */ /* 0x140fe400078e0204 */
[C-C-:B------:R-:W-:Y:S02]  /*0300*/  IMAD R10, R3.reuse, 0x18, R4.reuse ;  /* 0x00000018030a7824 */ /* 0x140fe400078e0204 */
[----:B------:R-:W-:Y:S01]  /*0310*/  IMAD R11, R3, 0x1c, R4 ;  /* 0x0000001c030b7824 */ /* 0x000fe200078e0204 */
[----:B01----:R-:W-:-:S12]  /*0320*/  ULEA UR4, UR6, UR4, 0x18 ;  /* 0x0000000406047291 */ /* 0x003fd8000f8ec0ff */
.L_x_234:
[C---:B0-----:R-:W-:Y:S01]  /*0330*/  VIADD R13, R12.reuse, UR13 ;  /* 0x0000000d0c0d7c36 */ /* 0x041fe20008000000 */
[----:B------:R-:W-:Y:S01]  /*0340*/  UMOV UR6, UR7 ;  /* 0x0000000700067c82 */ /* 0x000fe20008000000 */
[----:B------:R-:W-:Y:S01]  /*0350*/  UIADD3 UR12, UPT, UPT, UR12, 0x8, URZ ;  /* 0x000000080c0c7890 */ /* 0x000fe2000fffe0ff */
[----:B------:R-:W-:Y:S01]  /*0360*/  ISETP.GE.AND P6, PT, R12, UR6, PT ;  /* 0x000000060c007c0c */ /* 0x000fe2000bfc6270 */
[C---:B------:R-:W-:Y:S01]  /*0370*/  VIADD R15, R13.reuse, UR13 ;  /* 0x0000000d0d0f7c36 */ /* 0x040fe20008000000 */
[----:B------:R-:W-:Y:S01]  /*0380*/  ISETP.GE.AND P5, PT, R13, UR6, PT ;  /* 0x000000060d007c0c */ /* 0x000fe2000bfa6270 */
[----:B------:R-:W-:Y:S01]  /*0390*/  UISETP.NE.AND UP0, UPT, UR12, URZ, UPT ;  /* 0x000000ff0c00728c */ /* 0x000fe2000bf05270 */
[----:B------:R-:W-:Y:S01]  /*03a0*/  LEA R12, R3, R12, 0x3 ;  /* 0x0000000c030c7211 */ /* 0x000fe200078e18ff */
[C---:B------:R-:W-:Y:S01]  /*03b0*/  VIADD R16, R15.reuse, UR13 ;  /* 0x0000000d0f107c36 */ /* 0x040fe20008000000 */
[----:B------:R-:W-:-:S04]  /*03c0*/  ISETP.GE.AND P4, PT, R15, UR6, PT ;  /* 0x000000060f007c0c */ /* 0x000fc8000bf86270 */
[C---:B------:R-:W-:Y:S02]  /*03d0*/  IADD3 R17, PT, PT, R16.reuse, UR13, RZ ;  /* 0x0000000d10117c10 */ /* 0x040fe4000fffe0ff */
[----:B------:R-:W-:Y:S01]  /*03e0*/  ISETP.GE.AND P3, PT, R16, UR6, PT ;  /* 0x0000000610007c0c */ /* 0x000fe2000bf66270 */
[----:B------:R0:W-:Y:S01]  /*03f0*/  @!P6 STS [R4+UR4], RZ ;  /* 0x000000ff0400e988 */ /* 0x0001e20008000804 */
[C---:B------:R-:W-:Y:S01]  /*0400*/  ISETP.GE.AND P2, PT, R17.reuse, UR6, PT ;  /* 0x0000000611007c0c */ /* 0x040fe2000bf46270 */
[----:B------:R-:W-:-:S04]  /*0410*/  VIADD R18, R17, UR13 ;  /* 0x0000000d11127c36 */ /* 0x000fc80008000000 */
[C---:B------:R-:W-:Y:S01]  /*0420*/  VIADD R19, R18.reuse, UR13 ;  /* 0x0000000d12137c36 */ /* 0x040fe20008000000 */
[----:B------:R-:W-:-:S03]  /*0430*/  ISETP.GE.AND P1, PT, R18, UR6, PT ;  /* 0x0000000612007c0c */ /* 0x000fc6000bf26270 */
[C---:B------:R-:W-:Y:S01]  /*0440*/  VIADD R13, R19.reuse, UR13 ;  /* 0x0000000d130d7c36 */ /* 0x040fe20008000000 */
[----:B------:R-:W-:-:S04]  /*0450*/  ISETP.GE.AND P0, PT, R19, UR6, PT ;  /* 0x0000000613007c0c */ /* 0x000fc8000bf06270 */
[----:B------:R-:W-:Y:S02]  /*0460*/  ISETP.GE.AND P6, PT, R13, UR6, PT ;  /* 0x000000060d007c0c */ /* 0x000fe4000bfc6270 */
[----:B------:R-:W-:-:S05]  /*0470*/  @!P5 LEA R13, R14, UR4, 0x2 ;  /* 0x000000040e0ddc11 */ /* 0x000fca000f8e10ff */
[----:B------:R0:W-:Y:S04]  /*0480*/  @!P5 STS [R13], RZ ;  /* 0x000000ff0d00d388 */ /* 0x0001e80000000800 */
[----:B------:R0:W-:Y:S04]  /*0490*/  @!P4 STS [R6+UR4], RZ ;  /* 0x000000ff0600c988 */ /* 0x0001e80008000804 */
[----:B------:R0:W-:Y:S04]  /*04a0*/  @!P3 STS [R7+UR4], RZ ;  /* 0x000000ff0700b988 */ /* 0x0001e80008000804 */
[----:B------:R0:W-:Y:S04]  /*04b0*/  @!P2 STS [R8+UR4], RZ ;  /* 0x000000ff0800a988 */ /* 0x0001e80008000804 */
[----:B------:R0:W-:Y:S04]  /*04c0*/  @!P1 STS [R9+UR4], RZ ;  /* 0x000000ff09009988 */ /* 0x0001e80008000804 */
[----:B------:R0:W-:Y:S04]  /*04d0*/  @!P0 STS [R10+UR4], RZ ;  /* 0x000000ff0a008988 */ /* 0x0001e80008000804 */
[----:B------:R0:W-:Y:S01]  /*04e0*/  @!P6 STS [R11+UR4], RZ ;  /* 0x000000ff0b00e988 */ /* 0x0001e20008000804 */
[----:B------:R-:W-:Y:S01]  /*04f0*/  ULEA UR4, UR13, UR4, 0x5 ;  /* 0x000000040d047291 */ /* 0x000fe2000f8e28ff */
[----:B------:R-:W-:Y:S11]  /*0500*/  BRA.U UP0, `(.L_x_234) ;  /* 0xfffffffd00887547 */ /* 0x000ff6000b83ffff */
.L_x_233:
[----:B------:R-:W-:Y:S05]  /*0510*/  BRA.U !UP1, `(.L_x_232) ;  /* 0x0000000109f07547 */ /* 0x000fea000b800000 */
[----:B------:R-:W-:Y:S02]  /*0520*/  UISETP.GE.U32.AND UP0, UPT, UR8, 0x4, UPT ;  /* 0x000000040800788c */ /* 0x000fe4000bf06070 */
[----:B------:R-:W-:-:S07]  /*0530*/  ULOP3.LUT UP1, UR4, UR11, 0x3, URZ, 0xc0, !UPT ;  /* 0x000000030b047892 */ /* 0x000fce000f82c0ff */
[----:B------:R-:W-:Y:S05]  /*0540*/  BRA.U !UP0, `(.L_x_235) ;  /* 0x0000000108747547 */ /* 0x000fea000b800000 */
[C---:B0-----:R-:W-:Y:S01]  /*0550*/  IMAD R4, R5.reuse, UR13, R0 ;  /* 0x0000000d05047c24 */ /* 0x041fe2000f8e0200 */
[----:B------:R-:W-:-:S03]  /*0560*/  IADD3 R5, PT, PT, R5, 0x4, RZ ;  /* 0x0000000405057810 */ /* 0x000fc60007ffe0ff */
[C---:B------:R-:W-:Y:S01]  /*0570*/  VIADD R6, R4.reuse, UR13 ;  /* 0x0000000d04067c36 */ /* 0x040fe20008000000 */
[----:B------:R-:W-:-:S03]  /*0580*/  ISETP.GE.AND P0, PT, R4, UR6, PT ;  /* 0x0000000604007c0c */ /* 0x000fc6000bf06270 */
[C---:B------:R-:W-:Y:S01]  /*0590*/  VIADD R7, R6.reuse, UR13 ;  /* 0x0000000d06077c36 */ /* 0x040fe20008000000 */
[----:B------:R-:W-:-:S03]  /*05a0*/  ISETP.GE.AND P1, PT, R6, UR6, PT ;  /* 0x0000000606007c0c */ /* 0x000fc6000bf26270 */
[C---:B------:R-:W-:Y:S01]  /*05b0*/  VIADD R8, R7.reuse, UR13 ;  /* 0x0000000d07087c36 */ /* 0x040fe20008000000 */
[----:B------:R-:W-:-:S04]  /*05c0*/  ISETP.GE.AND P2, PT, R7, UR6, PT ;  /* 0x0000000607007c0c */ /* 0x000fc8000bf46270 */
[----:B------:R-:W-:Y:S01]  /*05d0*/  ISETP.GE.AND P3, PT, R8, UR6, PT ;  /* 0x0000000608007c0c */ /* 0x000fe2000bf66270 */
[----:B------:R-:W0:Y:S01]  /*05e0*/  @!P0 S2R R10, SR_CgaCtaId ;  /* 0x00000000000a8919 */ /* 0x000e220000008800 */
[----:B------:R-:W-:-:S03]  /*05f0*/  @!P0 MOV R9, 0x400 ;  /* 0x0000040000098802 */ /* 0x000fc60000000f00 */
[----:B------:R-:W1:Y:S01]  /*0600*/  @!P1 S2R R12, SR_CgaCtaId ;  /* 0x00000000000c9919 */ /* 0x000e620000008800 */
[----:B------:R-:W-:-:S03]  /*0610*/  @!P1 MOV R11, 0x400 ;  /* 0x00000400000b9802 */ /* 0x000fc60000000f00 */
[----:B------:R-:W2:Y:S01]  /*0620*/  @!P2 S2R R14, SR_CgaCtaId ;  /* 0x00000000000ea919 */ /* 0x000ea20000008800 */
[----:B------:R-:W-:-:S03]  /*0630*/  @!P2 MOV R13, 0x400 ;  /* 0x00000400000da802 */ /* 0x000fc60000000f00 */
[----:B------:R-:W3:Y:S01]  /*0640*/  @!P3 S2R R16, SR_CgaCtaId ;  /* 0x000000000010b919 */ /* 0x000ee20000008800 */
[----:B------:R-:W-:Y:S02]  /*0650*/  @!P3 MOV R15, 0x400 ;  /* 0x00000400000fb802 */ /* 0x000fe40000000f00 */
[----:B0-----:R-:W-:Y:S02]  /*0660*/  @!P0 LEA R9, R10, R9, 0x18 ;  /* 0x000000090a098211 */ /* 0x001fe400078ec0ff */
[----:B-1----:R-:W-:Y:S02]  /*0670*/  @!P1 LEA R11, R12, R11, 0x18 ;  /* 0x0000000b0c0b9211 */ /* 0x002fe400078ec0ff */
[----:B------:R-:W-:Y:S02]  /*0680*/  @!P0 LEA R4, R4, R9, 0x2 ;  /* 0x0000000904048211 */ /* 0x000fe400078e10ff */
[----:B--2---:R-:W-:Y:S01]  /*0690*/  @!P2 LEA R14, R14, R13, 0x18 ;  /* 0x0000000d0e0ea211 */ /* 0x004fe200078ec0ff */
[----:B------:R-:W-:-:S02]  /*06a0*/  @!P1 IMAD R6, R6, 0x4, R11 ;  /* 0x0000000406069824 */ /* 0x000fc400078e020b */
[----:B------:R1:W-:Y:S01]  /*06b0*/  @!P0 STS [R4], RZ ;  /* 0x000000ff04008388 */ /* 0x0003e20000000800 */
[----:B---3--:R-:W-:Y:S01]  /*06c0*/  @!P3 LEA R15, R16, R15, 0x18 ;  /* 0x0000000f100fb211 */ /* 0x008fe200078ec0ff */
[----:B------:R-:W-:Y:S02]  /*06d0*/  @!P2 IMAD R7, R7, 0x4, R14 ;  /* 0x000000040707a824 */ /* 0x000fe400078e020e */
[----:B------:R1:W-:Y:S02]  /*06e0*/  @!P1 STS [R6], RZ ;  /* 0x000000ff06009388 */ /* 0x0003e40000000800 */
[----:B------:R-:W-:Y:S02]  /*06f0*/  @!P3 IMAD R8, R8, 0x4, R15 ;  /* 0x000000040808b824 */ /* 0x000fe400078e020f */
[----:B------:R1:W-:Y:S04]  /*0700*/  @!P2 STS [R7], RZ ;  /* 0x000000ff0700a388 */ /* 0x0003e80000000800 */
[----:B------:R1:W-:Y:S02]  /*0710*/  @!P3 STS [R8], RZ ;  /* 0x000000ff0800b388 */ /* 0x0003e40000000800 */
.L_x_235:
[----:B------:R-:W-:Y:S05]  /*0720*/  BRA.U !UP1, `(.L_x_232) ;  /* 0x00000001096c7547 */ /* 0x000fea000b800000 */
[----:B------:R-:W-:Y:S02]  /*0730*/  UISETP.NE.AND UP0, UPT, UR4, 0x1, UPT ;  /* 0x000000010400788c */ /* 0x000fe4000bf05270 */
[----:B------:R-:W-:-:S04]  /*0740*/  ULOP3.LUT UR7, UR5, 0x1, URZ, 0xc0, !UPT ;  /* 0x0000000105077892 */ /* 0x000fc8000f8ec0ff */
[----:B------:R-:W-:-:S03]  /*0750*/  UISETP.NE.U32.AND UP1, UPT, UR7, 0x1, UPT ;  /* 0x000000010700788c */ /* 0x000fc6000bf25070 */
[----:B------:R-:W-:Y:S08]  /*0760*/  BRA.U !UP0, `(.L_x_236) ;  /* 0x00000001083c7547 */ /* 0x000ff0000b800000 */
[C---:B01----:R-:W-:Y:S01]  /*0770*/  IMAD R4, R5.reuse, UR13, R0 ;  /* 0x0000000d05047c24 */ /* 0x043fe2000f8e0200 */
[----:B------:R-:W-:-:S03]  /*0780*/  IADD3 R5, PT, PT, R5, 0x2, RZ ;  /* 0x0000000205057810 */ /* 0x000fc60007ffe0ff */
[C---:B------:R-:W-:Y:S01]  /*0790*/  VIADD R6, R4.reuse, UR13 ;  /* 0x0000000d04067c36 */ /* 0x040fe20008000000 */
[----:B------:R-:W-:-:S04]  /*07a0*/  ISETP.GE.AND P0, PT, R4, UR6, PT ;  /* 0x0000000604007c0c */ /* 0x000fc8000bf06270 */
[----:B------:R-:W-:-:S09]  /*07b0*/  ISETP.GE.AND P1, PT, R6, UR6, PT ;  /* 0x0000000606007c0c */ /* 0x000fd2000bf26270 */
[----:B------:R-:W0:Y:S01]  /*07c0*/  @!P0 S2R R8, SR_CgaCtaId ;  /* 0x0000000000088919 */ /* 0x000e220000008800 */
[----:B------:R-:W-:-:S03]  /*07d0*/  @!P0 MOV R7, 0x400 ;  /* 0x0000040000078802 */ /* 0x000fc60000000f00 */
[----:B------:R-:W1:Y:S01]  /*07e0*/  @!P1 S2R R10, SR_CgaCtaId ;  /* 0x00000000000a9919 */ /* 0x000e620000008800 */
[----:B------:R-:W-:Y:S02]  /*07f0*/  @!P1 MOV R9, 0x400 ;  /* 0x0000040000099802 */ /* 0x000fe40000000f00 */
[----:B0-----:R-:W-:Y:S02]  /*0800*/  @!P0 LEA R7, R8, R7, 0x18 ;  /* 0x0000000708078211 */ /* 0x001fe400078ec0ff */
[----:B-1----:R-:W-:-:S03]  /*0810*/  @!P1 LEA R9, R10, R9, 0x18 ;  /* 0x000000090a099211 */ /* 0x002fc600078ec0ff */
[----:B------:R-:W-:Y:S02]  /*0820*/  @!P0 IMAD R4, R4, 0x4, R7 ;  /* 0x0000000404048824 */ /* 0x000fe400078e0207 */
[----:B------:R-:W-:-:S03]  /*0830*/  @!P1 IMAD R6, R6, 0x4, R9 ;  /* 0x0000000406069824 */ /* 0x000fc600078e0209 */
[----:B------:R2:W-:Y:S04]  /*0840*/  @!P0 STS [R4], RZ ;  /* 0x000000ff04008388 */ /* 0x0005e80000000800 */
[----:B------:R2:W-:Y:S02]  /*0850*/  @!P1 STS [R6], RZ ;  /* 0x000000ff06009388 */ /* 0x0005e40000000800 */
.L_x_236:
[----:B------:R-:W-:Y:S05]  /*0860*/  BRA.U !UP1, `(.L_x_232) ;  /* 0x00000001091c7547 */ /* 0x000fea000b800000 */
[----:B012---:R-:W-:-:S05]  /*0870*/  IMAD R4, R5, UR13, R0 ;  /* 0x0000000d05047c24 */ /* 0x007fca000f8e0200 */
[----:B------:R-:W-:-:S13]  /*0880*/  ISETP.GE.AND P0, PT, R4, UR6, PT ;  /* 0x0000000604007c0c */ /* 0x000fda000bf06270 */
[----:B------:R-:W0:Y:S01]  /*0890*/  @!P0 S2R R6, SR_CgaCtaId ;  /* 0x0000000000068919 */ /* 0x000e220000008800 */
[----:B------:R-:W-:-:S04]  /*08a0*/  @!P0 MOV R5, 0x400 ;  /* 0x0000040000058802 */ /* 0x000fc80000000f00 */
[----:B0-----:R-:W-:-:S05]  /*08b0*/  @!P0 LEA R5, R6, R5, 0x18 ;  /* 0x0000000506058211 */ /* 0x001fca00078ec0ff */
[----:B------:R-:W-:-:S05]  /*08c0*/  @!P0 IMAD R4, R4, 0x4, R5 ;  /* 0x0000000404048824 */ /* 0x000fca00078e0205 */
[----:B------:R3:W-:Y:S02]  /*08d0*/  @!P0 STS [R4], RZ ;  /* 0x000000ff04008388 */ /* 0x0007e40000000800 */
.L_x_232:
[----:B------:R-:W4:Y:S01]  /*08e0*/  LDCU UR4, c[0x0][0x388] ;  /* 0x00007100ff0477ac */ /* 0x000f220008000800 */
[----:B------:R-:W-:Y:S01]  /*08f0*/  BSSY.RECONVERGENT B0, `(.L_x_237) ;  /* 0x0000010000007945 */ /* 0x000fe20003800200 */
[----:B------:R-:W0:Y:S01]  /*0900*/  LDCU.64 UR8, c[0x0][0x358] ;  /* 0x00006b00ff0877ac */ /* 0x000e220008000a00 */
[----:B------:R-:W-:Y:S01]  /*0910*/  BAR.SYNC.DEFER_BLOCKING 0x0 ;  /* 0x0000000000007b1d */ /* 0x000fe20000010000 */
[----:B----4-:R-:W-:-:S13]  /*0920*/  ISETP.GE.AND P0, PT, R2, UR4, PT ;  /* 0x0000000402007c0c */ /* 0x010fda000bf06270 */
[----:B0-----:R-:W-:Y:S05]  /*0930*/  @P0 BRA `(.L_x_238) ;  /* 0x00000000002c0947 */ /* 0x001fea0003800000 */
[----:B-123--:R-:W0:Y:S01]  /*0940*/  LDC.64 R4, c[0x0][0x380] ;  /* 0x0000e000ff047b82 */ /* 0x00ee220000000a00 */
[----:B------:R-:W1:Y:S01]  /*0950*/  LDCU UR12, c[0x0][0x39c] ;  /* 0x00007380ff0c77ac */ /* 0x000e620008000800 */
[----:B0-----:R-:W-:-:S06]  /*0960*/  IMAD.WIDE R4, R2, 0x4, R4 ;  /* 0x0000000402047825 */ /* 0x001fcc00078e0204 */
[----:B------:R-:W1:Y:S01]  /*0970*/  LDG.E R4, desc[UR8][R4.64] ;  /* 0x0000000804047981 */ /* 0x000e62000c1e1900 */
[----:B------:R-:W0:Y:S01]  /*0980*/  S2UR UR7, SR_CgaCtaId ;  /* 0x00000000000779c3 */ /* 0x000e220000008800 */
[----:B------:R-:W-:Y:S02]  /*0990*/  UMOV UR4, 0x400 ;  /* 0x0000040000047882 */ /* 0x000fe40000000000 */
[----:B0-----:R-:W-:Y:S01]  /*09a0*/  ULEA UR4, UR7, UR4, 0x18 ;  /* 0x0000000407047291 */ /* 0x001fe2000f8ec0ff */
[----:B-1----:R-:W-:-:S04]  /*09b0*/  SHF.R.U32.HI R2, RZ, UR12, R4 ;  /* 0x0000000cff027c19 */ /* 0x002fc80008011604 */
[----:B------:R-:W-:-:S04]  /*09c0*/  LOP3.LUT R2, R2, UR10, RZ, 0xc0, !PT ;  /* 0x0000000a02027c12 */ /* 0x000fc8000f8ec0ff */
[----:B------:R-:W-:-:S05]  /*09d0*/  LEA R2, R2, UR4, 0x2 ;  /* 0x0000000402027c11 */ /* 0x000fca000f8e10ff */
[----:B------:R0:W-:Y:S02]  /*09e0*/  ATOMS.POPC.INC.32 RZ, [R2+URZ] ;  /* 0x0000000002ff7f8c */ /* 0x0001e4000d8000ff */
.L_x_238:
[----:B------:R-:W-:Y:S05]  /*09f0*/  BSYNC.RECONVERGENT B0 ;  /* 0x0000000000007941 */ /* 0x000fea0003800200 */
.L_x_237:
[----:B------:R-:W-:Y:S01]  /*0a00*/  BAR.SYNC.DEFER_BLOCKING 0x0 ;  /* 0x0000000000007b1d */ /* 0x000fe20000010000 */
[----:B------:R-:W-:-:S06]  /*0a10*/  UISETP.GT.U32.AND UP0, UPT, UR5, 0x7ffffffe, UPT ;  /* 0x7ffffffe0500788c */ /* 0x000fcc000bf04070 */
[----:B------:R-:W-:-:S13]  /*0a20*/  PLOP3.LUT P0, PT, PT, PT, UP0, 0x80, 0x8 ;  /* 0x000000000008781c */ /* 0x000fda0003f0f008 */
[----:B------:R-:W-:Y:S05]  /*0a30*/  @P0 EXIT ;  /* 0x000000000000094d */ /* 0x000fea0003800000 */
[----:B------:R-:W-:Y:S01]  /*0a40*/  UISETP.GE.U32.AND UP0, UPT, UR5, 0x7, UPT ;  /* 0x000000070500788c */ /* 0x000fe2000bf06070 */
[----:B------:R-:W-:Y:S01]  /*0a50*/  IMAD.MOV.U32 R5, RZ, RZ, RZ ;  /* 0x000000ffff057224 */ /* 0x000fe200078e00ff */
[----:B------:R-:W-:-:S07]  /*0a60*/  ULOP3.LUT UR12, UR11, 0x7, URZ, 0xc0, !UPT ;  /* 0x000000070b0c7892 */ /* 0x000fce000f8ec0ff */
[----:B------:R-:W-:Y:S05]  /*0a70*/  BRA.U !UP0, `(.L_x_239) ;  /* 0x0000000508b47547 */ /* 0x000fea000b800000 */
[----:B------:R-:W4:Y:S01]  /*0a80*/  S2UR UR6, SR_CgaCtaId ;  /* 0x00000000000679c3 */ /* 0x000f220000008800 */
[----:B------:R-:W-:Y:S01]  /*0a90*/  ULOP3.LUT UR14, UR11, 0xfffffff8, URZ, 0xc0, !UPT ;  /* 0xfffffff80b0e7892 */ /* 0x000fe2000f8ec0ff */
[C---:B0-----:R-:W-:Y:S01]  /*0aa0*/  VIADD R2, R0.reuse, UR13 ;  /* 0x0000000d00027c36 */ /* 0x041fe20008000000 */
[CC--:B-123--:R-:W-:Y:S01]  /*0ab0*/  LEA R4, R3.reuse, R0.reuse, 0x1 ;  /* 0x0000000003047211 */ /* 0x0cefe200078e08ff */
[----:B------:R-:W-:Y:S01]  /*0ac0*/  IMAD.SHL.U32 R6, R0, 0x4, RZ ;  /* 0x0000000400067824 */ /* 0x000fe200078e00ff */
[----:B------:R-:W-:Y:S01]  /*0ad0*/  MOV R18, R0 ;  /* 0x0000000000127202 */ /* 0x000fe20000000f00 */
[C-C-:B------:R-:W-:Y:S01]  /*0ae0*/  IMAD R8, R3.reuse, 0x3, R0.reuse ;  /* 0x0000000303087824 */ /* 0x140fe200078e0200 */
[----:B------:R-:W-:Y:S01]  /*0af0*/  MOV R17, R2 ;  /* 0x0000000200117202 */ /* 0x000fe20000000f00 */
[C-C-:B------:R-:W-:Y:S01]  /*0b00*/  IMAD R10, R3.reuse, 0x4, R0.reuse ;  /* 0x00000004030a7824 */ /* 0x140fe200078e0200 */
[----:B------:R-:W-:Y:S01]  /*0b10*/  UMOV UR4, 0x400 ;  /* 0x0000040000047882 */ /* 0x000fe20000000000 */
[C-C-:B------:R-:W-:Y:S01]  /*0b20*/  IMAD R12, R3.reuse, 0x5, R0.reuse ;  /* 0x00000005030c7824 */ /* 0x140fe200078e0200 */
[----:B------:R-:W0:Y:S01]  /*0b30*/  LDCU UR7, c[0x0][0x398] ;  /* 0x00007300ff0777ac */ /* 0x000e220008000800 */
[----:B------:R-:W-:-:S02]  /*0b40*/  IMAD R14, R3, 0x6, R0 ;  /* 0x00000006030e7824 */ /* 0x000fc400078e0200 */
[C---:B------:R-:W-:Y:S01]  /*0b50*/  IMAD R16, R3.reuse, 0x7, R0 ;  /* 0x0000000703107824 */ /* 0x040fe200078e0200 */
[----:B------:R-:W-:Y:S01]  /*0b60*/  UIADD3 UR10, UPT, UPT, -UR14, URZ, URZ ;  /* 0x000000ff0e0a7290 */ /* 0x000fe2000fffe1ff */
[C-C-:B------:R-:W-:Y:S02]  /*0b70*/  IMAD R7, R3.reuse, 0xc, R6.reuse ;  /* 0x0000000c03077824 */ /* 0x140fe400078e0206 */
[C-C-:B------:R-:W-:Y:S02]  /*0b80*/  IMAD R9, R3.reuse, 0x10, R6.reuse ;  /* 0x0000001003097824 */ /* 0x140fe400078e0206 */
[C-C-:B------:R-:W-:Y:S02]  /*0b90*/  IMAD R11, R3.reuse, 0x14, R6.reuse ;  /* 0x00000014030b7824 */ /* 0x140fe400078e0206 */
[C-C-:B------:R-:W-:Y:S02]  /*0ba0*/  IMAD R13, R3.reuse, 0x18, R6.reuse ;  /* 0x00000018030d7824 */ /* 0x140fe400078e0206 */
[----:B------:R-:W-:Y:S01]  /*0bb0*/  IMAD R15, R3, 0x1c, R6 ;  /* 0x0000001c030f7824 */ /* 0x000fe200078e0206 */
[----:B----4-:R-:W-:Y:S01]  /*0bc0*/  ULEA UR4, UR6, UR4, 0x18 ;  /* 0x0000000406047291 */ /* 0x010fe2000f8ec0ff */
[----:B------:R-:W-:-:S11]  /*0bd0*/  IMAD.U32 R5, RZ, RZ, UR14 ;  /* 0x0000000eff057e24 */ /* 0x000fd6000f8e00ff */
.L_x_256:
[C---:B01234-:R-:W-:Y:S01]  /*0be0*/  VIADD R19, R18.reuse, UR13 ;  /* 0x0000000d12137c36 */ /* 0x05ffe20008000000 */
[----:B0-----:R-:W-:Y:S01]  /*0bf0*/  UMOV UR6, UR7 ;  /* 0x0000000700067c82 */ /* 0x001fe20008000000 */
[----:B------:R-:W-:Y:S01]  /*0c00*/  BSSY.RECONVERGENT B0, `(.L_x_240) ;  /* 0x0000015000007945 */ /* 0x000fe20003800200 */
[----:B------:R-:W-:Y:S01]  /*0c10*/  ISETP.GE.AND P6, PT, R18, UR6, PT ;  /* 0x0000000612007c0c */ /* 0x000fe2000bfc6270 */
[C---:B------:R-:W-:Y:S01]  /*0c20*/  VIADD R20, R19.reuse, UR13 ;  /* 0x0000000d13147c36 */ /* 0x040fe20008000000 */
[----:B------:R-:W-:-:S04]  /*0c30*/  ISETP.GE.AND P1, PT, R19, UR6, PT ;  /* 0x0000000613007c0c */ /* 0x000fc8000bf26270 */
[C---:B------:R-:W-:Y:S02]  /*0c40*/  IADD3 R21, PT, PT, R20.reuse, UR13, RZ ;  /* 0x0000000d14157c10 */ /* 0x040fe4000fffe0ff */
[----:B------:R-:W-:Y:S02]  /*0c50*/  ISETP.GE.AND P0, PT, R20, UR6, PT ;  /* 0x0000000614007c0c */ /* 0x000fe4000bf06270 */
[----:B------:R-:W-:Y:S01]  /*0c60*/  P2R R24, PR, RZ, 0x2 ;  /* 0x00000002ff187803 */ /* 0x000fe20000000000 */
[C---:B------:R-:W-:Y:S01]  /*0c70*/  VIADD R22, R21.reuse, UR13 ;  /* 0x0000000d15167c36 */ /* 0x040fe20008000000 */
[----:B------:R-:W-:-:S03]  /*0c80*/  ISETP.GE.AND P1, PT, R21, UR6, PT ;  /* 0x0000000615007c0c */ /* 0x000fc6000bf26270 */
[C---:B------:R-:W-:Y:S01]  /*0c90*/  VIADD R23, R22.reuse, UR13 ;  /* 0x0000000d16177c36 */ /* 0x040fe20008000000 */
[----:B------:R-:W-:-:S04]  /*0ca0*/  ISETP.GE.AND P2, PT, R22, UR6, PT ;  /* 0x0000000616007c0c */ /* 0x000fc8000bf46270 */
[C---:B------:R-:W-:Y:S02]  /*0cb0*/  IADD3 R20, PT, PT, R23.reuse, UR13, RZ ;  /* 0x0000000d17147c10 */ /* 0x040fe4000fffe0ff */
[----:B------:R-:W-:Y:S02]  /*0cc0*/  ISETP.GE.AND P3, PT, R23, UR6, PT ;  /* 0x0000000617007c0c */ /* 0x000fe4000bf66270 */
[C---:B------:R-:W-:Y:S01]  /*0cd0*/  ISETP.GE.AND P4, PT, R20.reuse, UR6, PT ;  /* 0x0000000614007c0c */ /* 0x040fe2000bf86270 */
[----:B------:R-:W-:Y:S02]  /*0ce0*/  VIADD R19, R20, UR13 ;  /* 0x0000000d14137c36 */ /* 0x000fe40008000000 */
[----:B------:R-:W0:Y:S03]  /*0cf0*/  LDC.64 R20, c[0x0][0x390] ;  /* 0x0000e400ff147b82 */ /* 0x000e260000000a00 */
[----:B------:R-:W-:Y:S01]  /*0d00*/  ISETP.GE.AND P5, PT, R19, UR6, PT ;  /* 0x0000000613007c0c */ /* 0x000fe2000bfa6270 */
[----:B------:R-:W-:-:S12]  /*0d10*/  @P6 BRA `(.L_x_241) ;  /* 0x00000000000c6947 */ /* 0x000fd80003800000 */
[----:B------:R-:W1:Y:S01]  /*0d20*/  LDS R19, [R6+UR4] ;  /* 0x0000000406137984 */ /* 0x000e620008000800 */
[----:B0-----:R-:W-:-:S05]  /*0d30*/  IMAD.WIDE R22, R18, 0x4, R20 ;  /* 0x0000000412167825 */ /* 0x001fca00078e0214 */
[----:B-1----:R1:W-:Y:S02]  /*0d40*/  REDG.E.ADD.STRONG.GPU desc[UR8][R22.64], R19 ;  /* 0x000000131600798e */ /* 0x0023e4000c12e108 */
.L_x_241:
[----:B------:R-:W-:Y:S05]  /*0d50*/  BSYNC.RECONVERGENT B0 ;  /* 0x0000000000007941 */ /* 0x000fea0003800200 */
.L_x_240:
[----:B------:R-:W-:Y:S01]  /*0d60*/  ISETP.NE.AND P6, PT, R24, RZ, PT ;  /* 0x000000ff1800720c */ /* 0x000fe20003fc5270 */
[----:B------:R-:W-:-:S12]  /*0d70*/  BSSY.RECONVERGENT B0, `(.L_x_242) ;  /* 0x0000006000007945 */ /* 0x000fd80003800200 */
[----:B------:R-:W-:Y:S05]  /*0d80*/  @P6 BRA `(.L_x_243) ;  /* 0x0000000000106947 */ /* 0x000fea0003800000 */
[----:B-1----:R-:W-:Y:S01]  /*0d90*/  LEA R19, R2, UR4, 0x2 ;  /* 0x0000000402137c11 */ /* 0x002fe2000f8e10ff */
[----:B0-----:R-:W-:-:S05]  /*0da0*/  IMAD.WIDE R20, R17, 0x4, R20 ;  /* 0x0000000411147825 */ /* 0x001fca00078e0214 */
[----:B------:R-:W0:Y:S04]  /*0db0*/  LDS R19, [R19] ;  /* 0x0000000013137984 */ /* 0x000e280000000800 */
[----:B0-----:R2:W-:Y:S02]  /*0dc0*/  REDG.E.ADD.STRONG.GPU desc[UR8][R20.64], R19 ;  /* 0x000000131400798e */ /* 0x0015e4000c12e108 */
.L_x_243:
[----:B------:R-:W-:Y:S05]  /*0dd0*/  BSYNC.RECONVERGENT B0 ;  /* 0x0000000000007941 */ /* 0x000fea0003800200 */
.L_x_242:
[----:B------:R-:W-:Y:S04]  /*0de0*/  BSSY.RECONVERGENT B0, `(.L_x_244) ;  /* 0x0000007000007945 */ /* 0x000fe80003800200 */
[----:B------:R-:W-:Y:S05]  /*0df0*/  @P0 BRA `(.L_x_245) ;  /* 0x0000000000140947 */ /* 0x000fea0003800000 */
[----:B-12---:R-:W-:Y:S01]  /*0e00*/  IMAD R19, R3, 0x8, R6 ;  /* 0x0000000803137824 */ /* 0x006fe200078e0206 */
[----:B0-----:R-:W0:Y:S05]  /*0e10*/  LDC.64 R20, c[0x0][0x390] ;  /* 0x0000e400ff147b82 */ /* 0x001e2a0000000a00 */
[----:B------:R-:W1:Y:S01]  /*0e20*/  LDS R19, [R19+UR4] ;  /* 0x0000000413137984 */ /* 0x000e620008000800 */
[----:B0-----:R-:W-:-:S05]  /*0e30*/  IMAD.WIDE R20, R4, 0x4, R20 ;  /* 0x0000000404147825 */ /* 0x001fca00078e0214 */
[----:B-1----:R3:W-:Y:S02]  /*0e40*/  REDG.E.ADD.STRONG.GPU desc[UR8][R20.64], R19 ;  /* 0x000000131400798e */ /* 0x0027e4000c12e108 */
.L_x_245:
[----:B------:R-:W-:Y:S05]  /*0e50*/  BSYNC.RECONVERGENT B0 ;  /* 0x0000000000007941 */ /* 0x000fea0003800200 */
.L_x_244:
[----:B------:R-:W-:Y:S04]  /*0e60*/  BSSY.RECONVERGENT B0, `(.L_x_246) ;  /* 0x0000006000007945 */ /* 0x000fe80003800200 */
[----:B------:R-:W-:Y:S05]  /*0e70*/  @P1 BRA `(.L_x_247) ;  /* 0x0000000000101947 */ /* 0x000fea0003800000 */
[----:B-123--:R-:W1:Y:S01]  /*0e80*/  LDS R19, [R7+UR4] ;  /* 0x0000000407137984 */ /* 0x00ee620008000800 */
[----:B0-----:R-:W0:Y:S02]  /*0e90*/  LDC.64 R20, c[0x0][0x390] ;  /* 0x0000e400ff147b82 */ /* 0x001e240000000a00 */
[----:B0-----:R-:W-:-:S05]  /*0ea0*/  IMAD.WIDE R20, R8, 0x4, R20 ;  /* 0x0000000408147825 */ /* 0x001fca00078e0214 */
[----:B-1----:R4:W-:Y:S02]  /*0eb0*/  REDG.E.ADD.STRONG.GPU desc[UR8][R20.64], R19 ;  /* 0x000000131400798e */ /* 0x0029e4000c12e108 */
.L_x_247:
[----:B------:R-:W-:Y:S05]  /*0ec0*/  BSYNC.RECONVERGENT B0 ;  /* 0x0000000000007941 */ /* 0x000fea0003800200 */
.L_x_246:
[----:B------:R-:W-:Y:S04]  /*0ed0*/  BSSY.RECONVERGENT B0, `(.L_x_248) ;  /* 0x0000006000007945 */ /* 0x000fe80003800200 */
[----:B------:R-:W-:Y:S05]  /*0ee0*/  @P2 BRA `(.L_x_249) ;  /* 0x0000000000102947 */ /* 0x000fea0003800000 */
[----:B-1234-:R-:W1:Y:S01]  /*0ef0*/  LDS R19, [R9+UR4] ;  /* 0x0000000409137984 */ /* 0x01ee620008000800 */
[----:B0-----:R-:W0:Y:S02]  /*0f00*/  LDC.64 R20, c[0x0][0x390] ;  /* 0x0000e400ff147b82 */ /* 0x001e240000000a00 */
[----:B0-----:R-:W-:-:S05]  /*0f10*/  IMAD.WIDE R20, R10, 0x4, R20 ;  /* 0x000000040a147825 */ /* 0x001fca00078e0214 */
[----:B-1----:R0:W-:Y:S02]  /*0f20*/  REDG.E.ADD.STRONG.GPU desc[UR8][R20.64], R19 ;  /* 0x000000131400798e */ /* 0x0021e4000c12e108 */
.L_x_249:
[----:B------:R-:W-:Y:S05]  /*0f30*/  BSYNC.RECONVERGENT B0 ;  /* 0x0000000000007941 */ /* 0x000fea0003800200 */
.L_x_248:
[----:B------:R-:W-:Y:S04]  /*0f40*/  BSSY.RECONVERGENT B0, `(.L_x_250) ;  /* 0x0000006000007945 */ /* 0x000fe80003800200 */
[----:B------:R-:W-:Y:S05]  /*0f50*/  @P3 BRA `(.L_x_251) ;  /* 0x0000000000103947 */ /* 0x000fea0003800000 */
[----:B01234-:R-:W0:Y:S01]  /*0f60*/  LDS R19, [R11+UR4] ;  /* 0x000000040b137984 */ /* 0x01fe220008000800 */
[----:B------:R-:W1:Y:S02]  /*0f70*/  LDC.64 R20, c[0x0][0x390] ;  /* 0x0000e400ff147b82 */ /* 0x000e640000000a00 */
[----:B-1----:R-:W-:-:S05]  /*0f80*/  IMAD.WIDE R20, R12, 0x4, R20 ;  /* 0x000000040c147825 */ /* 0x002fca00078e0214 */
[----:B0-----:R0:W-:Y:S02]  /*0f90*/  REDG.E.ADD.STRONG.GPU desc[UR8][R20.64], R19 ;  /* 0x000000131400798e */ /* 0x0011e4000c12e108 */
.L_x_251:
[----:B------:R-:W-:Y:S05]  /*0fa0*/  BSYNC.RECONVERGENT B0 ;  /* 0x0000000000007941 */ /* 0x000fea0003800200 */
.L_x_250:
[----:B------:R-:W-:Y:S04]  /*0fb0*/  BSSY.RECONVERGENT B0, `(.L_x_252) ;  /* 0x0000006000007945 */ /* 0x000fe80003800200 */
[----:B------:R-:W-:Y:S05]  /*0fc0*/  @P4 BRA `(.L_x_253) ;  /* 0x0000000000104947 */ /* 0x000fea0003800000 */
[----:B01234-:R-:W0:Y:S01]  /*0fd0*/  LDS R19, [R13+UR4] ;  /* 0x000000040d137984 */ /* 0x01fe220008000800 */
[----:B------:R-:W1:Y:S02]  /*0fe0*/  LDC.64 R20, c[0x0][0x390] ;  /* 0x0000e400ff147b82 */ /* 0x000e640000000a00 */
[----:B-1----:R-:W-:-:S05]  /*0ff0*/  IMAD.WIDE R20, R14, 0x4, R20 ;  /* 0x000000040e147825 */ /* 0x002fca00078e0214 */
[----:B0-----:R0:W-:Y:S02]  /*1000*/  REDG.E.ADD.STRONG.GPU desc[UR8][R20.64], R19 ;  /* 0x000000131400798e */ /* 0x0011e4000c12e108 */
.L_x_253:
[----:B------:R-:W-:Y:S05]  /*1010*/  BSYNC.RECONVERGENT B0 ;  /* 0x0000000000007941 */ /* 0x000fea0003800200 */
.L_x_252:
[----:B------:R-:W-:Y:S04]  /*1020*/  BSSY.RECONVERGENT B0, `(.L_x_254) ;  /* 0x0000006000007945 */ /* 0x000fe80003800200 */
[----:B------:R-:W-:Y:S05]  /*1030*/  @P5 BRA `(.L_x_255) ;  /* 0x0000000000105947 */ /* 0x000fea0003800000 */
[----:B01234-:R-:W0:Y:S01]  /*1040*/  LDS R19, [R15+UR4] ;  /* 0x000000040f137984 */ /* 0x01fe220008000800 */
[----:B------:R-:W1:Y:S02]  /*1050*/  LDC.64 R20, c[0x0][0x390] ;  /* 0x0000e400ff147b82 */ /* 0x000e640000000a00 */
[----:B-1----:R-:W-:-:S05]  /*1060*/  IMAD.WIDE R20, R16, 0x4, R20 ;  /* 0x0000000410147825 */ /* 0x002fca00078e0214 */
[----:B0-----:R0:W-:Y:S02]  /*1070*/  REDG.E.ADD.STRONG.GPU desc[UR8][R20.64], R19 ;  /* 0x000000131400798e */ /* 0x0011e4000c12e108 */
.L_x_255:
[----:B------:R-:W-:Y:S05]  /*1080*/  BSYNC.RECONVERGENT B0 ;  /* 0x0000000000007941 */ /* 0x000fea0003800200 */
.L_x_254:
[----:B------:R-:W-:Y:S01]  /*1090*/  UIADD3 UR10, UPT, UPT, UR10, 0x8, URZ ;  /* 0x000000080a0a7890 */ /* 0x000fe2000fffe0ff */
[C---:B------:R-:W-:Y:S01]  /*10a0*/  LEA R17, R3.reuse, R17, 0x3 ;  /* 0x0000001103117211 */ /* 0x040fe200078e18ff */
[C---:B------:R-:W-:Y:S01]  /*10b0*/  IMAD R4, R3.reuse, 0x8, R4 ;  /* 0x0000000803047824 */ /* 0x040fe200078e0204 */
[C---:B------:R-:W-:Y:S01]  /*10c0*/  LEA R10, R3.reuse, R10, 0x3 ;  /* 0x0000000a030a7211 */ /* 0x040fe200078e18ff */
[----:B------:R-:W-:Y:S01]  /*10d0*/  UISETP.NE.AND UP0, UPT, UR10, URZ, UPT ;  /* 0x000000ff0a00728c */ /* 0x000fe2000bf05270 */
[C---:B------:R-:W-:Y:S01]  /*10e0*/  IMAD R8, R3.reuse, 0x8, R8 ;  /* 0x0000000803087824 */ /* 0x040fe200078e0208 */
[C---:B------:R-:W-:Y:S01]  /*10f0*/  LEA R16, R3.reuse, R16, 0x3 ;  /* 0x0000001003107211 */ /* 0x040fe200078e18ff */
[C---:B------:R-:W-:Y:S01]  /*1100*/  IMAD R12, R3.reuse, 0x8, R12 ;  /* 0x00000008030c7824 */ /* 0x040fe200078e020c */
[----:B------:R-:W-:Y:S01]  /*1110*/  ULEA UR4, UR13, UR4, 0x5 ;  /* 0x000000040d047291 */ /* 0x000fe2000f8e28ff */
[C---:B------:R-:W-:Y:S02]  /*1120*/  IMAD R14, R3.reuse, 0x8, R14 ;  /* 0x00000008030e7824 */ /* 0x040fe400078e020e */
[----:B------:R-:W-:-:S02]  /*1130*/  IMAD R18, R3, 0x8, R18 ;  /* 0x0000000803127824 */ /* 0x000fc400078e0212 */
[----:B------:R-:W-:Y:S07]  /*1140*/  BRA.U UP0, `(.L_x_256) ;  /* 0xfffffff900a47547 */ /* 0x000fee000b83ffff */
.L_x_239:
[----:B------:R-:W-:-:S13]  /*1150*/  ISETP.NE.AND P0, PT, RZ, UR12, PT ;  /* 0x0000000cff007c0c */ /* 0x000fda000bf05270 */
[----:B------:R-:W-:Y:S05]  /*1160*/  @!P0 EXIT ;  /* 0x000000000000894d */ /* 0x000fea0003800000 */
[----:B------:R-:W-:-:S09]  /*1170*/  UISETP.GE.U32.AND UP0, UPT, UR12, 0x4, UPT ;  /* 0x000000040c00788c */ /* 0x000fd2000bf06070 */
[----:B------:R-:W-:Y:S05]  /*1180*/  BRA.U !UP0, `(.L_x_257) ;  /* 0x0000000108d47547 */ /* 0x000fea000b800000 */
[----:B------:R-:W-:Y:S01]  /*1190*/  IMAD R9, R5, UR13, R0 ;  /* 0x0000000d05097c24 */ /* 0x000fe2000f8e0200 */
[----:B------:R-:W-:Y:S03]  /*11a0*/  BSSY.RECONVERGENT B0, `(.L_x_258) ;  /* 0x0000011000007945 */ /* 0x000fe60003800200 */
[C---:B------:R-:W-:Y:S01]  /*11b0*/  VIADD R11, R9.reuse, UR13 ;  /* 0x0000000d090b7c36 */ /* 0x040fe20008000000 */
[----:B------:R-:W-:-:S04]  /*11c0*/  ISETP.GE.AND P0, PT, R9, UR6, PT ;  /* 0x0000000609007c0c */ /* 0x000fc8000bf06270 */
[C---:B------:R-:W-:Y:S02]  /*11d0*/  IADD3 R13, PT, PT, R11.reuse, UR13, RZ ;  /* 0x0000000d0b0d7c10 */ /* 0x040fe4000fffe0ff */
[----:B------:R-:W-:Y:S02]  /*11e0*/  ISETP.GE.AND P1, PT, R11, UR6, PT ;  /* 0x000000060b007c0c */ /* 0x000fe4000bf26270 */
[C---:B------:R-:W-:Y:S01]  /*11f0*/  ISETP.GE.AND P2, PT, R13.reuse, UR6, PT ;  /* 0x000000060d007c0c */ /* 0x040fe2000bf46270 */
[----:B------:R-:W-:-:S05]  /*1200*/  VIADD R15, R13, UR13 ;  /* 0x0000000d0d0f7c36 */ /* 0x000fca0008000000 */
[----:B------:R-:W-:Y:S01]  /*1210*/  ISETP.GE.AND P3, PT, R15, UR6, PT ;  /* 0x000000060f007c0c */ /* 0x000fe2000bf66270 */
[----:B------:R-:W-:-:S12]  /*1220*/  @P0 BRA `(.L_x_259) ;  /* 0x0000000000200947 */ /* 0x000fd80003800000 */
[----:B------:R-:W5:Y:S01]  /*1230*/  S2UR UR7, SR_CgaCtaId ;  /* 0x00000000000779c3 */ /* 0x000f620000008800 */
[----:B------:R-:W-:-:S07]  /*1240*/  UMOV UR4, 0x400 ;  /* 0x0000040000047882 */ /* 0x000fce0000000000 */
[----:B0-----:R-:W0:Y:S01]  /*1250*/  LDC.64 R2, c[0x0][0x390] ;  /* 0x0000e400ff027b82 */ /* 0x001e220000000a00 */
[----:B-----5:R-:W-:-:S06]  /*1260*/  ULEA UR4, UR7, UR4, 0x18 ;  /* 0x0000000407047291 */ /* 0x020fcc000f8ec0ff */
[C---:B-123--:R-:W-:Y:S01]  /*1270*/  LEA R4, R9.reuse, UR4, 0x2 ;  /* 0x0000000409047c11 */ /* 0x04efe2000f8e10ff */
[----:B0-----:R-:W-:-:S04]  /*1280*/  IMAD.WIDE R2, R9, 0x4, R2 ;  /* 0x0000000409027825 */ /* 0x001fc800078e0202 */
[----:B------:R-:W0:Y:S04]  /*1290*/  LDS R7, [R4] ;  /* 0x0000000004077984 */ /* 0x000e280000000800 */
[----:B0-----:R0:W-:Y:S02]  /*12a0*/  REDG.E.ADD.STRONG.GPU desc[UR8][R2.64], R7 ;  /* 0x000000070200798e */ /* 0x0011e4000c12e108 */
.L_x_259:
[----:B------:R-:W-:Y:S05]  /*12b0*/  BSYNC.RECONVERGENT B0 ;  /* 0x0000000000007941 */ /* 0x000fea0003800200 */
.L_x_258:
[----:B------:R-:W-:Y:S04]  /*12c0*/  BSSY.RECONVERGENT B0, `(.L_x_260) ;  /* 0x000000a000007945 */ /* 0x000fe80003800200 */
[----:B------:R-:W-:Y:S05]  /*12d0*/  @P1 BRA `(.L_x_261) ;  /* 0x0000000000201947 */ /* 0x000fea0003800000 */
        /* <DEDUP_REMOVED lines=8> */
.L_x_261:
[----:B------:R-:W-:Y:S05]  /*1360*/  BSYNC.RECONVERGENT B0 ;  /* 0x0000000000007941 */ /* 0x000fea0003800200 */
.L_x_260:
        /* <DEDUP_REMOVED lines=10> */
.L_x_263:
[----:B------:R-:W-:Y:S05]  /*1410*/  BSYNC.RECONVERGENT B0 ;  /* 0x0000000000007941 */ /* 0x000fea0003800200 */
.L_x_262:
        /* <DEDUP_REMOVED lines=10> */
.L_x_265:
[----:B------:R-:W-:Y:S05]  /*14c0*/  BSYNC.RECONVERGENT B0 ;  /* 0x0000000000007941 */ /* 0x000fea0003800200 */
.L_x_264:
[----:B------:R-:W-:-:S07]  /*14d0*/  VIADD R5, R5, 0x4 ;  /* 0x0000000405057836 */ /* 0x000fce0000000000 */
.L_x_257:
[----:B------:R-:W-:-:S06]  /*14e0*/  ULOP3.LUT UP0, UR4, UR11, 0x3, URZ, 0xc0, !UPT ;  /* 0x000000030b047892 */ /* 0x000fcc000f80c0ff */
[----:B------:R-:W-:-:S13]  /*14f0*/  PLOP3.LUT P0, PT, PT, PT, UP0, 0x80, 0x8 ;  /* 0x000000000008781c */ /* 0x000fda0003f0f008 */
[----:B------:R-:W-:Y:S05]  /*1500*/  @!P0 EXIT ;  /* 0x000000000000894d */ /* 0x000fea0003800000 */
[----:B------:R-:W-:-:S09]  /*1510*/  UISETP.NE.AND UP0, UPT, UR4, 0x1, UPT ;  /* 0x000000010400788c */ /* 0x000fd2000bf05270 */
[----:B------:R-:W-:Y:S05]  /*1520*/  BRA.U !UP0, `(.L_x_266) ;  /* 0x00000001086c7547 */ /* 0x000fea000b800000 */
[----:B------:R-:W-:Y:S01]  /*1530*/  IMAD R11, R5, UR13, R0 ;  /* 0x0000000d050b7c24 */ /* 0x000fe2000f8e0200 */
[----:B------:R-:W-:Y:S04]  /*1540*/  BSSY.RECONVERGENT B0, `(.L_x_267) ;  /* 0x000000d000007945 */ /* 0x000fe80003800200 */
[C---:B------:R-:W-:Y:S02]  /*1550*/  ISETP.GE.AND P0, PT, R11.reuse, UR6, PT ;  /* 0x000000060b007c0c */ /* 0x040fe4000bf06270 */
[----:B------:R-:W-:-:S04]  /*1560*/  IADD3 R9, PT, PT, R11, UR13, RZ ;  /* 0x0000000d0b097c10 */ /* 0x000fc8000fffe0ff */
[----:B------:R-:W-:-:S07]  /*1570*/  ISETP.GE.AND P1, PT, R9, UR6, PT ;  /* 0x0000000609007c0c */ /* 0x000fce000bf26270 */
[----:B------:R-:W-:Y:S06]  /*1580*/  @P0 BRA `(.L_x_268) ;  /* 0x0000000000200947 */ /* 0x000fec0003800000 */
        /* <DEDUP_REMOVED lines=8> */
.L_x_268:
[----:B------:R-:W-:Y:S05]  /*1610*/  BSYNC.RECONVERGENT B0 ;  /* 0x0000000000007941 */ /* 0x000fea0003800200 */
.L_x_267:
        /* <DEDUP_REMOVED lines=10> */
.L_x_270:
[----:B------:R-:W-:Y:S05]  /*16c0*/  BSYNC.RECONVERGENT B0 ;  /* 0x0000000000007941 */ /* 0x000fea0003800200 */
.L_x_269:
[----:B------:R-:W-:-:S07]  /*16d0*/  VIADD R5, R5, 0x2 ;  /* 0x0000000205057836 */ /* 0x000fce0000000000 */
.L_x_266:
[----:B------:R-:W-:-:S04]  /*16e0*/  ULOP3.LUT UR4, UR5, 0x1, URZ, 0xc0, !UPT ;  /* 0x0000000105047892 */ /* 0x000fc8000f8ec0ff */
[----:B------:R-:W-:-:S06]  /*16f0*/  UISETP.NE.U32.AND UP0, UPT, UR4, 0x1, UPT ;  /* 0x000000010400788c */ /* 0x000fcc000bf05070 */
[----:B------:R-:W-:-:S13]  /*1700*/  PLOP3.LUT P0, PT, PT, PT, UP0, 0x80, 0x8 ;  /* 0x000000000008781c */ /* 0x000fda0003f0f008 */
[----:B------:R-:W-:Y:S05]  /*1710*/  @!P0 EXIT ;  /* 0x000000000000894d */ /* 0x000fea0003800000 */
[----:B01----:R-:W-:-:S05]  /*1720*/  IMAD R7, R5, UR13, R0 ;  /* 0x0000000d05077c24 */ /* 0x003fca000f8e0200 */
[----:B------:R-:W-:-:S13]  /*1730*/  ISETP.GE.AND P0, PT, R7, UR6, PT ;  /* 0x0000000607007c0c */ /* 0x000fda000bf06270 */
[----:B------:R-:W-:Y:S05]  /*1740*/  @P0 EXIT ;  /* 0x000000000000094d */ /* 0x000fea0003800000 */
[----:B------:R-:W0:Y:S01]  /*1750*/  S2UR UR5, SR_CgaCtaId ;  /* 0x00000000000579c3 */ /* 0x000e220000008800 */
[----:B------:R-:W-:-:S07]  /*1760*/  UMOV UR4, 0x400 ;  /* 0x0000040000047882 */ /* 0x000fce0000000000 */
[----:B------:R-:W1:Y:S01]  /*1770*/  LDC.64 R2, c[0x0][0x390] ;  /* 0x0000e400ff027b82 */ /* 0x000e620000000a00 */
[----:B0-----:R-:W-:-:S06]  /*1780*/  ULEA UR4, UR5, UR4, 0x18 ;  /* 0x0000000405047291 */ /* 0x001fcc000f8ec0ff */
[C---:B------:R-:W-:Y:S01]  /*1790*/  LEA R0, R7.reuse, UR4, 0x2 ;  /* 0x0000000407007c11 */ /* 0x040fe2000f8e10ff */
[----:B-1----:R-:W-:-:S04]  /*17a0*/  IMAD.WIDE R2, R7, 0x4, R2 ;  /* 0x0000000407027825 */ /* 0x002fc800078e0202 */
[----:B------:R-:W0:Y:S04]  /*17b0*/  LDS R5, [R0] ;  /* 0x0000000000057984 */ /* 0x000e280000000800 */
[----:B0-----:R-:W-:Y:S01]  /*17c0*/  REDG.E.ADD.STRONG.GPU desc[UR8][R2.64], R5 ;  /* 0x000000050200798e */ /* 0x001fe2000c12e108 */
[----:B------:R-:W-:Y:S05]  /*17d0*/  EXIT ;  /* 0x000000000000794d */ /* 0x000fea0003800000 */
.L_x_271:
        /* <DEDUP_REMOVED lines=10> */
.L_x_282:


//--------------------- .nv.shared._ZN3cub18CUB_300001_SM_10006detail10radix_sort29DeviceRadixSortOnesweepKernelINS1_5radix10policy_hubIjNS0_8NullTypeEyE10Policy1000ELNS0_9SortOrderE0EjS6_yiiNS1_21identity_decomposer_tEEEvPT5_SC_PT3_PKSD_PT1_PKSH_PT2_PKSL_T4_iiT6_ --------------------------
	.section	.nv.shared._ZN3cub18CUB_300001_SM_10006detail10radix_sort29DeviceRadixSortOnesweepKernelINS1_5radix10policy_hubIjNS0_8NullTypeEyE10Policy1000ELNS0_9SortOrderE0EjS6_yiiNS1_21identity_decomposer_tEEEvPT5_SC_PT3_PKSD_PT1_PKSH_PT2_PKSL_T4_iiT6_,"aw",@nobits
	.sectionflags	@""
	.align	16
.nv.shared._ZN3cub18CUB_300001_SM_10006detail10radix_sort29DeviceRadixSortOnesweepKernelINS1_5radix10policy_hubIjNS0_8NullTypeEyE10Policy1000ELNS0_9SortOrderE0EjS6_yiiNS1_21identity_decomposer_tEEEvPT5_SC_PT3_PKSD_PT1_PKSH_PT2_PKSL_T4_iiT6_:
	.zero		32256


//--------------------- .nv.shared.reserved.0     --------------------------
	.section	.nv.shared.reserved.0,"aw",@nobits
	.weak		__nv_reservedSMEM_offset_0_alias
	.size		__nv_reservedSMEM_offset_0_alias, 0, 64
	.other		__nv_reservedSMEM_offset_0_alias,@"STO_CUDA_RESERVED_SHARED STV_DEFAULT"
__nv_reservedSMEM_offset_0_alias:
	.zero		0
	.zero		64


//--------------------- .nv.global                --------------------------
	.section	.nv.global,"aw",@nobits
.nv.global:
	.type		_ZN34_INTERNAL_4cc79723_4_k_cu_a12557466thrust24THRUST_300001_SM_1000_NS12placeholders2_8E,@object
	.size		_ZN34_INTERNAL_4cc79723_4_k_cu_a12557466thrust24THRUST_300001_SM_1000_NS12placeholders2_8E,(_ZN34_INTERNAL_4cc79723_4_k_cu_a12557464cuda3std3__436_GLOBAL__N__4cc79723_4_k_cu_a12557466ignoreE - _ZN34_INTERNAL_4cc79723_4_k_cu_a12557466thrust24THRUST_300001_SM_1000_NS12placeholders2_8E)
_ZN34_INTERNAL_4cc79723_4_k_cu_a12557466thrust24THRUST_300001_SM_1000_NS12placeholders2_8E:
	.zero		1
	.type		_ZN34_INTERNAL_4cc79723_4_k_cu_a12557464cuda3std3__436_GLOBAL__N__4cc79723_4_k_cu_a12557466ignoreE,@object
	.size		_ZN34_INTERNAL_4cc79723_4_k_cu_a12557464cuda3std3__436_GLOBAL__N__4cc79723_4_k_cu_a12557466ignoreE,(_ZN34_INTERNAL_4cc79723_4_k_cu_a12557464cuda3std6ranges3__45__cpo4dataE - _ZN34_INTERNAL_4cc79723_4_k_cu_a12557464cuda3std3__436_GLOBAL__N__4cc79723_4_k_cu_a12557466ignoreE)
_ZN34_INTERNAL_4cc79723_4_k_cu_a12557464cuda3std3__436_GLOBAL__N__4cc79723_4_k_cu_a12557466ignoreE:
	.zero		1
	.type		_ZN34_INTERNAL_4cc79723_4_k_cu_a12557464cuda3std6ranges3__45__cpo4dataE,@object
	.size		_ZN34_INTERNAL_4cc79723_4_k_cu_a12557464cuda3std6ranges3__45__cpo4dataE,(_ZN34_INTERNAL_4cc79723_4_k_cu_a12557466thrust24THRUST_300001_SM_1000_NS6system3cpp3parE - _ZN34_INTERNAL_4cc79723_4_k_cu_a12557464cuda3std6ranges3__45__cpo4dataE)
_ZN34_INTERNAL_4cc79723_4_k_cu_a12557464cuda3std6ranges3__45__cpo4dataE:
	.zero		1
	.type		_ZN34_INTERNAL_4cc79723_4_k_cu_a12557466thrust24THRUST_300001_SM_1000_NS6system3cpp3parE,@object
	.size		_ZN34_INTERNAL_4cc79723_4_k_cu_a12557466thrust24THRUST_300001_SM_1000_NS6system3cpp3parE,(_ZN34_INTERNAL_4cc79723_4_k_cu_a12557464cuda3std3__45__cpo5beginE - _ZN34_INTERNAL_4cc79723_4_k_cu_a12557466thrust24THRUST_300001_SM_1000_NS6system3cpp3parE)
_ZN34_INTERNAL_4cc79723_4_k_cu_a12557466thrust24THRUST_300001_SM_1000_NS6system3cpp3parE:
	.zero		1
	.type		_ZN34_INTERNAL_4cc79723_4_k_cu_a12557464cuda3std3__45__cpo5beginE,@object
	.size		_ZN34_INTERNAL_4cc79723_4_k_cu_a12557464cuda3std3__45__cpo5beginE,(_ZN34_INTERNAL_4cc79723_4_k_cu_a12557464cuda3std6ranges3__45__cpo5beginE - _ZN34_INTERNAL_4cc79723_4_k_cu_a12557464cuda3std3__45__cpo5beginE)
_ZN34_INTERNAL_4cc79723_4_k_cu_a12557464cuda3std3__45__cpo5beginE:
	.zero		1
	.type		_ZN34_INTERNAL_4cc79723_4_k_cu_a12557464cuda3std6ranges3__45__cpo5beginE,@object
	.size		_ZN34_INTERNAL_4cc79723_4_k_cu_a12557464cuda3std6ranges3__45__cpo5beginE,(_ZN34_INTERNAL_4cc79723_4_k_cu_a12557466thrust24THRUST_300001_SM_1000_NS6deviceE - _ZN34_INTERNAL_4cc79723_4_k_cu_a12557464cuda3std6ranges3__45__cpo5beginE)
_ZN34_INTERNAL_4cc79723_4_k_cu_a12557464cuda3std6ranges3__45__cpo5beginE:
	.zero		1
	.type		_ZN34_INTERNAL_4cc79723_4_k_cu_a12557466thrust24THRUST_300001_SM_1000_NS6deviceE,@object
	.size		_ZN34_INTERNAL_4cc79723_4_k_cu_a12557466thrust24THRUST_300001_SM_1000_NS6deviceE,(_ZN34_INTERNAL_4cc79723_4_k_cu_a12557464cuda3std3__47nulloptE - _ZN34_INTERNAL_4cc79723_4_k_cu_a12557466thrust24THRUST_300001_SM_1000_NS6deviceE)
_ZN34_INTERNAL_4cc79723_4_k_cu_a12557466thrust24THRUST_300001_SM_1000_NS6deviceE:
	.zero		1
	.type		_ZN34_INTERNAL_4cc79723_4_k_cu_a12557464cuda3std3__47nulloptE,@object
	.size		_ZN34_INTERNAL_4cc79723_4_k_cu_a12557464cuda3std3__47nulloptE,(_ZN34_INTERNAL_4cc79723_4_k_cu_a12557464cuda3std6ranges3__45__cpo8distanceE - _ZN34_INTERNAL_4cc79723_4_k_cu_a12557464cuda3std3__47nulloptE)
_ZN34_INTERNAL_4cc79723_4_k_cu_a12557464cuda3std3__47nulloptE:
	.zero		1
	.type		_ZN34_INTERNAL_4cc79723_4_k_cu_a12557464cuda3std6ranges3__45__cpo8distanceE,@object
	.size		_ZN34_INTERNAL_4cc79723_4_k_cu_a12557464cuda3std6ranges3__45__cpo8distanceE,(_ZN34_INTERNAL_4cc79723_4_k_cu_a12557466thrust24THRUST_300001_SM_1000_NS12placeholders2_4E - _ZN34_INTERNAL_4cc79723_4_k_cu_a12557464cuda3std6ranges3__45__cpo8distanceE)
_ZN34_INTERNAL_4cc79723_4_k_cu_a12557464cuda3std6ranges3__45__cpo8distanceE:
	.zero		1
	.type		_ZN34_INTERNAL_4cc79723_4_k_cu_a12557466thrust24THRUST_300001_SM_1000_NS12placeholders2_4E,@object
	.size		_ZN34_INTERNAL_4cc79723_4_k_cu_a12557466thrust24THRUST_300001_SM_1000_NS12placeholders2_4E,(_ZN34_INTERNAL_4cc79723_4_k_cu_a12557464cuda3std3__45__cpo6rbeginE - _ZN34_INTERNAL_4cc79723_4_k_cu_a12557466thrust24THRUST_300001_SM_1000_NS12placeholders2_4E)
_ZN34_INTERNAL_4cc79723_4_k_cu_a12557466thrust24THRUST_300001_SM_1000_NS12placeholders2_4E:
	.zero		1
	.type		_ZN34_INTERNAL_4cc79723_4_k_cu_a12557464cuda3std3__45__cpo6rbeginE,@object
	.size		_ZN34_INTERNAL_4cc79723_4_k_cu_a12557464cuda3std3__45__cpo6rbeginE,(_ZN34_INTERNAL_4cc79723_4_k_cu_a12557464cuda3std6ranges3__45__cpo7advanceE - _ZN34_INTERNAL_4cc79723_4_k_cu_a12557464cuda3std3__45__cpo6rbeginE)
_ZN34_INTERNAL_4cc79723_4_k_cu_a12557464cuda3std3__45__cpo6rbeginE:
	.zero		1
	.type		_ZN34_INTERNAL_4cc79723_4_k_cu_a12557464cuda3std6ranges3__45__cpo7advanceE,@object
	.size		_ZN34_INTERNAL_4cc79723_4_k_cu_a12557464cuda3std6ranges3__45__cpo7advanceE,(_ZN34_INTERNAL_4cc79723_4_k_cu_a12557466thrust24THRUST_300001_SM_1000_NS12placeholders3_10E - _ZN34_INTERNAL_4cc79723_4_k_cu_a12557464cuda3std6ranges3__45__cpo7advanceE)
_ZN34_INTERNAL_4cc79723_4_k_cu_a12557464cuda3std6ranges3__45__cpo7advanceE:
	.zero		1
	.type		_ZN34_INTERNAL_4cc79723_4_k_cu_a12557466thrust24THRUST_300001_SM_1000_NS12placeholders3_10E,@object
	.size		_ZN34_INTERNAL_4cc79723_4_k_cu_a12557466thrust24THRUST_300001_SM_1000_NS12placeholders3_10E,(_ZN34_INTERNAL_4cc79723_4_k_cu_a12557464cuda3std3__48in_placeE - _ZN34_INTERNAL_4cc79723_4_k_cu_a12557466thrust24THRUST_300001_SM_1000_NS12placeholders3_10E)
_ZN34_INTERNAL_4cc79723_4_k_cu_a12557466thrust24THRUST_300001_SM_1000_NS12placeholders3_10E:
	.zero		1
	.type		_ZN34_INTERNAL_4cc79723_4_k_cu_a12557464cuda3std3__48in_placeE,@object
	.size		_ZN34_INTERNAL_4cc79723_4_k_cu_a12557464cuda3std3__48in_placeE,(_ZN34_INTERNAL_4cc79723_4_k_cu_a12557464cuda3std6ranges3__45__cpo4sizeE - _ZN34_INTERNAL_4cc79723_4_k_cu_a12557464cuda3std3__48in_placeE)
_ZN34_INTERNAL_4cc79723_4_k_cu_a12557464cuda3std3__48in_placeE:
	.zero		1
	.type		_ZN34_INTERNAL_4cc79723_4_k_cu_a12557464cuda3std6ranges3__45__cpo4sizeE,@object
	.size		_ZN34_INTERNAL_4cc79723_4_k_cu_a12557464cuda3std6ranges3__45__cpo4sizeE,(_ZN34_INTERNAL_4cc79723_4_k_cu_a12557466thrust24THRUST_300001_SM_1000_NS12placeholders2_2E - _ZN34_INTERNAL_4cc79723_4_k_cu_a12557464cuda3std6ranges3__45__cpo4sizeE)
_ZN34_INTERNAL_4cc79723_4_k_cu_a12557464cuda3std6ranges3__45__cpo4sizeE:
	.zero		1
	.type		_ZN34_INTERNAL_4cc79723_4_k_cu_a12557466thrust24THRUST_300001_SM_1000_NS12placeholders2_2E,@object
	.size		_ZN34_INTERNAL_4cc79723_4_k_cu_a12557466thrust24THRUST_300001_SM_1000_NS12placeholders2_2E,(_ZN34_INTERNAL_4cc79723_4_k_cu_a12557464cuda3std3__45__cpo6cbeginE - _ZN34_INTERNAL_4cc79723_4_k_cu_a12557466thrust24THRUST_300001_SM_1000_NS12placeholders2_2E)
_ZN34_INTERNAL_4cc79723_4_k_cu_a12557466thrust24THRUST_300001_SM_1000_NS12placeholders2_2E:
	.zero		1
	.type		_ZN34_INTERNAL_4cc79723_4_k_cu_a12557464cuda3std3__45__cpo6cbeginE,@object
	.size		_ZN34_INTERNAL_4cc79723_4_k_cu_a12557464cuda3std3__45__cpo6cbeginE,(_ZN34_INTERNAL_4cc79723_4_k_cu_a12557464cuda3std6ranges3__45__cpo6cbeginE - _ZN34_INTERNAL_4cc79723_4_k_cu_a12557464cuda3std3__45__cpo6cbeginE)
_ZN34_INTERNAL_4cc79723_4_k_cu_a12557464cuda3std3__45__cpo6cbeginE:
	.zero		1
	.type		_ZN34_INTERNAL_4cc79723_4_k_cu_a12557464cuda3std6ranges3__45__cpo6cbeginE,@object
	.size		_ZN34_INTERNAL_4cc79723_4_k_cu_a12557464cuda3std6ranges3__45__cpo6cbeginE,(_ZN34_INTERNAL_4cc79723_4_k_cu_a12557466thrust24THRUST_300001_SM_1000_NS12placeholders2_6E - _ZN34_INTERNAL_4cc79723_4_k_cu_a12557464cuda3std6ranges3__45__cpo6cbeginE)
_ZN34_INTERNAL_4cc79723_4_k_cu_a12557464cuda3std6ranges3__45__cpo6cbeginE:
	.zero		1
	.type		_ZN34_INTERNAL_4cc79723_4_k_cu_a12557466thrust24THRUST_300001_SM_1000_NS12placeholders2_6E,@object
	.size		_ZN34_INTERNAL_4cc79723_4_k_cu_a12557466thrust24THRUST_300001_SM_1000_NS12placeholders2_6E,(_ZN34_INTERNAL_4cc79723_4_k_cu_a12557464cuda3std3__45__cpo7crbeginE - _ZN34_INTERNAL_4cc79723_4_k_cu_a12557466thrust24THRUST_300001_SM_1000_NS12placeholders2_6E)
_ZN34_INTERNAL_4cc79723_4_k_cu_a12557466thrust24THRUST_300001_SM_1000_NS12placeholders2_6E:
	.zero		1
	.type		_ZN34_INTERNAL_4cc79723_4_k_cu_a12557464cuda3std3__45__cpo7crbeginE,@object
	.size		_ZN34_INTERNAL_4cc79723_4_k_cu_a12557464cuda3std3__45__cpo7crbeginE,(_ZN34_INTERNAL_4cc79723_4_k_cu_a12557464cuda3std6ranges3__45__cpo4nextE - _ZN34_INTERNAL_4cc79723_4_k_cu_a12557464cuda3std3__45__cpo7crbeginE)
_ZN34_INTERNAL_4cc79723_4_k_cu_a12557464cuda3std3__45__cpo7crbeginE:
	.zero		1
	.type		_ZN34_INTERNAL_4cc79723_4_k_cu_a12557464cuda3std6ranges3__45__cpo4nextE,@object
	.size		_ZN34_INTERNAL_4cc79723_4_k_cu_a12557464cuda3std6ranges3__45__cpo4nextE,(_ZN34_INTERNAL_4cc79723_4_k_cu_a12557464cuda3std6ranges3__45__cpo4swapE - _ZN34_INTERNAL_4cc79723_4_k_cu_a12557464cuda3std6ranges3__45__cpo4nextE)
_ZN34_INTERNAL_4cc79723_4_k_cu_a12557464cuda3std6ranges3__45__cpo4nextE:
	.zero		1
	.type		_ZN34_INTERNAL_4cc79723_4_k_cu_a12557464cuda3std6ranges3__45__cpo4swapE,@object
	.size		_ZN34_INTERNAL_4cc79723_4_k_cu_a12557464cuda3std6ranges3__45__cpo4swapE,(_ZN34_INTERNAL_4cc79723_4_k_cu_a12557466thrust24THRUST_300001_SM_1000_NS8cuda_cub10par_nosyncE - _ZN34_INTERNAL_4cc79723_4_k_cu_a12557464cuda3std6ranges3__45__cpo4swapE)
_ZN34_INTERNAL_4cc79723_4_k_cu_a12557464cuda3std6ranges3__45__cpo4swapE:
	.zero		1
	.type		_ZN34_INTERNAL_4cc79723_4_k_cu_a12557466thrust24THRUST_300001_SM_1000_NS8cuda_cub10par_nosyncE,@object
	.size		_ZN34_INTERNAL_4cc79723_4_k_cu_a12557466thrust24THRUST_300001_SM_1000_NS8cuda_cub10par_nosyncE,(_ZN34_INTERNAL_4cc79723_4_k_cu_a12557466thrust24THRUST_300001_SM_1000_NS3seqE - _ZN34_INTERNAL_4cc79723_4_k_cu_a12557466thrust24THRUST_300001_SM_1000_NS8cuda_cub10par_nosyncE)
_ZN34_INTERNAL_4cc79723_4_k_cu_a12557466thrust24THRUST_300001_SM_1000_NS8cuda_cub10par_nosyncE:
	.zero		1
	.type		_ZN34_INTERNAL_4cc79723_4_k_cu_a12557466thrust24THRUST_300001_SM_1000_NS3seqE,@object
	.size		_ZN34_INTERNAL_4cc79723_4_k_cu_a12557466thrust24THRUST_300001_SM_1000_NS3seqE,(_ZN34_INTERNAL_4cc79723_4_k_cu_a12557464cuda3std3__420unreachable_sentinelE - _ZN34_INTERNAL_4cc79723_4_k_cu_a12557466thrust24THRUST_300001_SM_1000_NS3seqE)
_ZN34_INTERNAL_4cc79723_4_k_cu_a12557466thrust24THRUST_300001_SM_1000_NS3seqE:
	.zero		1
	.type		_ZN34_INTERNAL_4cc79723_4_k_cu_a12557464cuda3std3__420unreachable_sentinelE,@object
	.size		_ZN34_INTERNAL_4cc79723_4_k_cu_a12557464cuda3std3__420unreachable_sentinelE,(_ZN34_INTERNAL_4cc79723_4_k_cu_a12557464cuda3std6ranges3__45__cpo5ssizeE - _ZN34_INTERNAL_4cc79723_4_k_cu_a12557464cuda3std3__420unreachable_sentinelE)
_ZN34_INTERNAL_4cc79723_4_k_cu_a12557464cuda3std3__420unreachable_sentinelE:
	.zero		1
	.type		_ZN34_INTERNAL_4cc79723_4_k_cu_a12557464cuda3std6ranges3__45__cpo5ssizeE,@object
	.size		_ZN34_INTERNAL_4cc79723_4_k_cu_a12557464cuda3std6ranges3__45__cpo5ssizeE,(_ZN34_INTERNAL_4cc79723_4_k_cu_a12557466thrust24THRUST_300001_SM_1000_NS12placeholders2_3E - _ZN34_INTERNAL_4cc79723_4_k_cu_a12557464cuda3std6ranges3__45__cpo5ssizeE)
_ZN34_INTERNAL_4cc79723_4_k_cu_a12557464cuda3std6ranges3__45__cpo5ssizeE:
	.zero		1
	.type		_ZN34_INTERNAL_4cc79723_4_k_cu_a12557466thrust24THRUST_300001_SM_1000_NS12placeholders2_3E,@object
	.size		_ZN34_INTERNAL_4cc79723_4_k_cu_a12557466thrust24THRUST_300001_SM_1000_NS12placeholders2_3E,(_ZN34_INTERNAL_4cc79723_4_k_cu_a12557464cuda3std3__45__cpo4cendE - _ZN34_INTERNAL_4cc79723_4_k_cu_a12557466thrust24THRUST_300001_SM_1000_NS12placeholders2_3E)
_ZN34_INTERNAL_4cc79723_4_k_cu_a12557466thrust24THRUST_300001_SM_1000_NS12placeholders2_3E:
	.zero		1
	.type		_ZN34_INTERNAL_4cc79723_4_k_cu_a12557464cuda3std3__45__cpo4cendE,@object
	.size		_ZN34_INTERNAL_4cc79723_4_k_cu_a12557464cuda3std3__45__cpo4cendE,(_ZN34_INTERNAL_4cc79723_4_k_cu_a12557464cuda3std6ranges3__45__cpo4cendE - _ZN34_INTERNAL_4cc79723_4_k_cu_a12557464cuda3std3__45__cpo4cendE)
_ZN34_INTERNAL_4cc79723_4_k_cu_a12557464cuda3std3__45__cpo4cendE:
	.zero		1
	.type		_ZN34_INTERNAL_4cc79723_4_k_cu_a12557464cuda3std6ranges3__45__cpo4cendE,@object
	.size		_ZN34_INTERNAL_4cc79723_4_k_cu_a12557464cuda3std6ranges3__45__cpo4cendE,(_ZN34_INTERNAL_4cc79723_4_k_cu_a12557466thrust24THRUST_300001_SM_1000_NS12placeholders2_7E - _ZN34_INTERNAL_4cc79723_4_k_cu_a12557464cuda3std6ranges3__45__cpo4cendE)
_ZN34_INTERNAL_4cc79723_4_k_cu_a12557464cuda3std6ranges3__45__cpo4cendE:
	.zero		1
	.type		_ZN34_INTERNAL_4cc79723_4_k_cu_a12557466thrust24THRUST_300001_SM_1000_NS12placeholders2_7E,@object
	.size		_ZN34_INTERNAL_4cc79723_4_k_cu_a12557466thrust24THRUST_300001_SM_1000_NS12placeholders2_7E,(_ZN34_INTERNAL_4cc79723_4_k_cu_a12557464cuda3std3__45__cpo5crendE - _ZN34_INTERNAL_4cc79723_4_k_cu_a12557466thrust24THRUST_300001_SM_1000_NS12placeholders2_7E)
_ZN34_INTERNAL_4cc79723_4_k_cu_a12557466thrust24THRUST_300001_SM_1000_NS12placeholders2_7E:
	.zero		1
	.type		_ZN34_INTERNAL_4cc79723_4_k_cu_a12557464cuda3std3__45__cpo5crendE,@object
	.size		_ZN34_INTERNAL_4cc79723_4_k_cu_a12557464cuda3std3__45__cpo5crendE,(_ZN34_INTERNAL_4cc79723_4_k_cu_a12557464cuda3std6ranges3__45__cpo4prevE - _ZN34_INTERNAL_4cc79723_4_k_cu_a12557464cuda3std3__45__cpo5crendE)
_ZN34_INTERNAL_4cc79723_4_k_cu_a12557464cuda3std3__45__cpo5crendE:
	.zero		1
	.type		_ZN34_INTERNAL_4cc79723_4_k_cu_a12557464cuda3std6ranges3__45__cpo4prevE,@object
	.size		_ZN34_INTERNAL_4cc79723_4_k_cu_a12557464cuda3std6ranges3__45__cpo4prevE,(_ZN34_INTERNAL_4cc79723_4_k_cu_a12557464cuda3std6ranges3__45__cpo9iter_moveE - _ZN34_INTERNAL_4cc79723_4_k_cu_a12557464cuda3std6ranges3__45__cpo4prevE)
_ZN34_INTERNAL_4cc79723_4_k_cu_a12557464cuda3std6ranges3__45__cpo4prevE:
	.zero		1
	.type		_ZN34_INTERNAL_4cc79723_4_k_cu_a12557464cuda3std6ranges3__45__cpo9iter_moveE,@object
	.size		_ZN34_INTERNAL_4cc79723_4_k_cu_a12557464cuda3std6ranges3__45__cpo9iter_moveE,(_ZN34_INTERNAL_4cc79723_4_k_cu_a12557466thrust24THRUST_300001_SM_1000_NS6system6detail10sequential3seqE - _ZN34_INTERNAL_4cc79723_4_k_cu_a12557464cuda3std6ranges3__45__cpo9iter_moveE)
_ZN34_INTERNAL_4cc79723_4_k_cu_a12557464cuda3std6ranges3__45__cpo9iter_moveE:
	.zero		1
	.type		_ZN34_INTERNAL_4cc79723_4_k_cu_a12557466thrust24THRUST_300001_SM_1000_NS6system6detail10sequential3seqE,@object
	.size		_ZN34_INTERNAL_4cc79723_4_k_cu_a12557466thrust24THRUST_300001_SM_1000_NS6system6detail10sequential3seqE,(_ZN34_INTERNAL_4cc79723_4_k_cu_a12557466thrust24THRUST_300001_SM_1000_NS12placeholders2_9E - _ZN34_INTERNAL_4cc79723_4_k_cu_a12557466thrust24THRUST_300001_SM_1000_NS6system6detail10sequential3seqE)
_ZN34_INTERNAL_4cc79723_4_k_cu_a12557466thrust24THRUST_300001_SM_1000_NS6system6detail10sequential3seqE:
	.zero		1
	.type		_ZN34_INTERNAL_4cc79723_4_k_cu_a12557466thrust24THRUST_300001_SM_1000_NS12placeholders2_9E,@object
	.size		_ZN34_INTERNAL_4cc79723_4_k_cu_a12557466thrust24THRUST_300001_SM_1000_NS12placeholders2_9E,(_ZN34_INTERNAL_4cc79723_4_k_cu_a12557464cuda3std3__419piecewise_constructE - _ZN34_INTERNAL_4cc79723_4_k_cu_a12557466thrust24THRUST_300001_SM_1000_NS12placeholders2_9E)
_ZN34_INTERNAL_4cc79723_4_k_cu_a12557466thrust24THRUST_300001_SM_1000_NS12placeholders2_9E:
	.zero		1
	.type		_ZN34_INTERNAL_4cc79723_4_k_cu_a12557464cuda3std3__419piecewise_constructE,@object
	.size		_ZN34_INTERNAL_4cc79723_4_k_cu_a12557464cuda3std3__419piecewise_constructE,(_ZN34_INTERNAL_4cc79723_4_k_cu_a12557464cuda3std6ranges3__45__cpo5cdataE - _ZN34_INTERNAL_4cc79723_4_k_cu_a12557464cuda3std3__419piecewise_constructE)
_ZN34_INTERNAL_4cc79723_4_k_cu_a12557464cuda3std3__419piecewise_constructE:
	.zero		1
	.type		_ZN34_INTERNAL_4cc79723_4_k_cu_a12557464cuda3std6ranges3__45__cpo5cdataE,@object
	.size		_ZN34_INTERNAL_4cc79723_4_k_cu_a12557464cuda3std6ranges3__45__cpo5cdataE,(_ZN34_INTERNAL_4cc79723_4_k_cu_a12557466thrust24THRUST_300001_SM_1000_NS12placeholders2_1E - _ZN34_INTERNAL_4cc79723_4_k_cu_a12557464cuda3std6ranges3__45__cpo5cdataE)
_ZN34_INTERNAL_4cc79723_4_k_cu_a12557464cuda3std6ranges3__45__cpo5cdataE:
	.zero		1
	.type		_ZN34_INTERNAL_4cc79723_4_k_cu_a12557466thrust24THRUST_300001_SM_1000_NS12placeholders2_1E,@object
	.size		_ZN34_INTERNAL_4cc79723_4_k_cu_a12557466thrust24THRUST_300001_SM_1000_NS12placeholders2_1E,(_ZN34_INTERNAL_4cc79723_4_k_cu_a12557464cuda3std3__45__cpo3endE - _ZN34_INTERNAL_4cc79723_4_k_cu_a12557466thrust24THRUST_300001_SM_1000_NS12placeholders2_1E)
_ZN34_INTERNAL_4cc79723_4_k_cu_a12557466thrust24THRUST_300001_SM_1000_NS12placeholders2_1E:
	.zero		1
	.type		_ZN34_INTERNAL_4cc79723_4_k_cu_a12557464cuda3std3__45__cpo3endE,@object
	.size		_ZN34_INTERNAL_4cc79723_4_k_cu_a12557464cuda3std3__45__cpo3endE,(_ZN34_INTERNAL_4cc79723_4_k_cu_a12557464cuda3std6ranges3__45__cpo3endE - _ZN34_INTERNAL_4cc79723_4_k_cu_a12557464cuda3std3__45__cpo3endE)
_ZN34_INTERNAL_4cc79723_4_k_cu_a12557464cuda3std3__45__cpo3endE:
	.zero		1
	.type		_ZN34_INTERNAL_4cc79723_4_k_cu_a12557464cuda3std6ranges3__45__cpo3endE,@object
	.size		_ZN34_INTERNAL_4cc79723_4_k_cu_a12557464cuda3std6ranges3__45__cpo3endE,(_ZN34_INTERNAL_4cc79723_4_k_cu_a12557466thrust24THRUST_300001_SM_1000_NS12placeholders2_5E - _ZN34_INTERNAL_4cc79723_4_k_cu_a12557464cuda3std6ranges3__45__cpo3endE)
_ZN34_INTERNAL_4cc79723_4_k_cu_a12557464cuda3std6ranges3__45__cpo3endE:
	.zero		1
	.type		_ZN34_INTERNAL_4cc79723_4_k_cu_a12557466thrust24THRUST_300001_SM_1000_NS12placeholders2_5E,@object
	.size		_ZN34_INTERNAL_4cc79723_4_k_cu_a12557466thrust24THRUST_300001_SM_1000_NS12placeholders2_5E,(_ZN34_INTERNAL_4cc79723_4_k_cu_a12557464cuda3std3__45__cpo4rendE - _ZN34_INTERNAL_4cc79723_4_k_cu_a12557466thrust24THRUST_300001_SM_1000_NS12placeholders2_5E)
_ZN34_INTERNAL_4cc79723_4_k_cu_a12557466thrust24THRUST_300001_SM_1000_NS12placeholders2_5E:
	.zero		1
	.type		_ZN34_INTERNAL_4cc79723_4_k_cu_a12557464cuda3std3__45__cpo4rendE,@object
	.size		_ZN34_INTERNAL_4cc79723_4_k_cu_a12557464cuda3std3__45__cpo4rendE,(_ZN34_INTERNAL_4cc79723_4_k_cu_a12557464cuda3std6ranges3__45__cpo9iter_swapE - _ZN34_INTERNAL_4cc79723_4_k_cu_a12557464cuda3std3__45__cpo4rendE)
_ZN34_INTERNAL_4cc79723_4_k_cu_a12557464cuda3std3__45__cpo4rendE:
	.zero		1
	.type		_ZN34_INTERNAL_4cc79723_4_k_cu_a12557464cuda3std6ranges3__45__cpo9iter_swapE,@object
	.size		_ZN34_INTERNAL_4cc79723_4_k_cu_a12557464cuda3std6ranges3__45__cpo9iter_swapE,(_ZN34_INTERNAL_4cc79723_4_k_cu_a12557464cuda3std3__48unexpectE - _ZN34_INTERNAL_4cc79723_4_k_cu_a12557464cuda3std6ranges3__45__cpo9iter_swapE)
_ZN34_INTERNAL_4cc79723_4_k_cu_a12557464cuda3std6ranges3__45__cpo9iter_swapE:
	.zero		1
	.type		_ZN34_INTERNAL_4cc79723_4_k_cu_a12557464cuda3std3__48unexpectE,@object
	.size		_ZN34_INTERNAL_4cc79723_4_k_cu_a12557464cuda3std3__48unexpectE,(_ZN34_INTERNAL_4cc79723_4_k_cu_a12557466thrust24THRUST_300001_SM_1000_NS8cuda_cub3parE - _ZN34_INTERNAL_4cc79723_4_k_cu_a12557464cuda3std3__48unexpectE)
_ZN34_INTERNAL_4cc79723_4_k_cu_a12557464cuda3std3__48unexpectE:
	.zero		1
	.type		_ZN34_INTERNAL_4cc79723_4_k_cu_a12557466thrust24THRUST_300001_SM_1000_NS8cuda_cub3parE,@object
	.size		_ZN34_INTERNAL_4cc79723_4_k_cu_a12557466thrust24THRUST_300001_SM_1000_NS8cuda_cub3parE,(.L_29 - _ZN34_INTERNAL_4cc79723_4_k_cu_a12557466thrust24THRUST_300001_SM_1000_NS8cuda_cub3parE)
_ZN34_INTERNAL_4cc79723_4_k_cu_a12557466thrust24THRUST_300001_SM_1000_NS8cuda_cub3parE:
	.zero		1
.L_29:


//--------------------- .nv.shared._ZN3cub18CUB_300001_SM_10006detail10radix_sort33DeviceRadixSortExclusiveSumKernelINS1_5radix10policy_hubIjNS0_8NullTypeEyE10Policy1000EyEEvPT0_ --------------------------
	.section	.nv.shared._ZN3cub18CUB_300001_SM_10006detail10radix_sort33DeviceRadixSortExclusiveSumKernelINS1_5radix10policy_hubIjNS0_8NullTypeEyE10Policy1000EyEEvPT0_,"aw",@nobits
	.sectionflags	@""
	.align	16
.nv.shared._ZN3cub18CUB_300001_SM_10006detail10radix_sort33DeviceRadixSortExclusiveSumKernelINS1_5radix10policy_hubIjNS0_8NullTypeEyE10Policy1000EyEEvPT0_:
	.zero		3360


//--------------------- .nv.shared._ZN3cub18CUB_300001_SM_10006detail10radix_sort30DeviceRadixSortHistogramKernelINS1_5radix10policy_hubIjNS0_8NullTypeEyE10Policy1000ELNS0_9SortOrderE0EjyNS1_21identity_decomposer_tEEEvPT2_PKT1_SB_iiT3_ --------------------------
	.section	.nv.shared._ZN3cub18CUB_300001_SM_10006detail10radix_sort30DeviceRadixSortHistogramKernelINS1_5radix10policy_hubIjNS0_8NullTypeEyE10Policy1000ELNS0_9SortOrderE0EjyNS1_21identity_decomposer_tEEEvPT2_PKT1_SB_iiT3_,"aw",@nobits
	.sectionflags	@""
	.align	16
.nv.shared._ZN3cub18CUB_300001_SM_10006detail10radix_sort30DeviceRadixSortHistogramKernelINS1_5radix10policy_hubIjNS0_8NullTypeEyE10Policy1000ELNS0_9SortOrderE0EjyNS1_21identity_decomposer_tEEEvPT2_PKT1_SB_iiT3_:
	.zero		5120


//--------------------- .nv.shared._ZN3cub18CUB_300001_SM_10006detail10radix_sort31DeviceRadixSortSingleTileKernelINS1_5radix10policy_hubIjNS0_8NullTypeEyE10Policy1000ELNS0_9SortOrderE0EjS6_yNS1_21identity_decomposer_tEEEvPKT1_PSB_PKT2_PSF_T3_iiT4_ --------------------------
	.section	.nv.shared._ZN3cub18CUB_300001_SM_10006detail10radix_sort31DeviceRadixSortSingleTileKernelINS1_5radix10policy_hubIjNS0_8NullTypeEyE10Policy1000ELNS0_9SortOrderE0EjS6_yNS1_21identity_decomposer_tEEEvPKT1_PSB_PKT2_PSF_T3_iiT4_,"aw",@nobits
	.sectionflags	@""
	.align	16
.nv.shared._ZN3cub18CUB_300001_SM_10006detail10radix_sort31DeviceRadixSortSingleTileKernelINS1_5radix10policy_hubIjNS0_8NullTypeEyE10Policy1000ELNS0_9SortOrderE0EjS6_yNS1_21identity_decomposer_tEEEvPKT1_PSB_PKT2_PSF_T3_iiT4_:
	.zero		34880


//--------------------- .nv.shared._ZN3cub18CUB_300001_SM_10006detail11EmptyKernelIvEEvv --------------------------
	.section	.nv.shared._ZN3cub18CUB_300001_SM_10006detail11EmptyKernelIvEEvv,"aw",@nobits
	.sectionflags	@""
	.align	16
	.zero		1024


//--------------------- .nv.shared._Z7scatterPjiPiiS_ --------------------------
	.section	.nv.shared._Z7scatterPjiPiiS_,"aw",@nobits
	.sectionflags	@""
	.align	16
	.zero		1024


//--------------------- .nv.shared._Z15scanBlkKernel_1PjiiPiS0_ --------------------------
	.section	.nv.shared._Z15scanBlkKernel_1PjiiPiS0_,"aw",@nobits
	.sectionflags	@""
	.align	16
	.zero		1024


//--------------------- .nv.shared._Z11computeBitsPjiiPi --------------------------
	.section	.nv.shared._Z11computeBitsPjiiPi,"aw",@nobits
	.sectionflags	@""
	.align	16
	.zero		1024


//--------------------- .nv.shared._Z10addBlkSumsPiiS_ --------------------------
	.section	.nv.shared._Z10addBlkSumsPiiS_,"aw",@nobits
	.sectionflags	@""
	.align	16
	.zero		1024


//--------------------- .nv.shared._Z13scanBlkKernelPiiS_S_ --------------------------
	.section	.nv.shared._Z13scanBlkKernelPiiS_S_,"aw",@nobits
	.sectionflags	@""
	.align	16
	.zero		1024


//--------------------- .nv.shared._Z17computeHistKernelPjiPiii --------------------------
	.section	.nv.shared._Z17computeHistKernelPjiPiii,"aw",@nobits
	.sectionflags	@""
	.align	16
	.zero		1024


//--------------------- .nv.constant0._ZN3cub18CUB_300001_SM_10006detail10radix_sort29DeviceRadixSortOnesweepKernelINS1_5radix10policy_hubIjNS0_8NullTypeEyE10Policy1000ELNS0_9SortOrderE0EjS6_yiiNS1_21identity_decomposer_tEEEvPT5_SC_PT3_PKSD_PT1_PKSH_PT2_PKSL_T4_iiT6_ --------------------------
	.section	.nv.constant0._ZN3cub18CUB_300001_SM_10006detail10radix_sort29DeviceRadixSortOnesweepKernelINS1_5radix10policy_hubIjNS0_8NullTypeEyE10Policy1000ELNS0_9SortOrderE0EjS6_yiiNS1_21identity_decomposer_tEEEvPT5_SC_PT3_PKSD_PT1_PKSH_PT2_PKSL_T4_iiT6_,"a",@progbits
	.sectionflags	@""
	.align	4
.nv.constant0._ZN3cub18CUB_300001_SM_10006detail10radix_sort29DeviceRadixSortOnesweepKernelINS1_5radix10policy_hubIjNS0_8NullTypeEyE10Policy1000ELNS0_9SortOrderE0EjS6_yiiNS1_21identity_decomposer_tEEEvPT5_SC_PT3_PKSD_PT1_PKSH_PT2_PKSL_T4_iiT6_:
	.zero		973


//--------------------- .nv.constant0._ZN3cub18CUB_300001_SM_10006detail10radix_sort33DeviceRadixSortExclusiveSumKernelINS1_5radix10policy_hubIjNS0_8NullTypeEyE10Policy1000EyEEvPT0_ --------------------------
	.section	.nv.constant0._ZN3cub18CUB_300001_SM_10006detail10radix_sort33DeviceRadixSortExclusiveSumKernelINS1_5radix10policy_hubIjNS0_8NullTypeEyE10Policy1000EyEEvPT0_,"a",@progbits
	.sectionflags	@""
	.align	4
.nv.constant0._ZN3cub18CUB_300001_SM_10006detail10radix_sort33DeviceRadixSortExclusiveSumKernelINS1_5radix10policy_hubIjNS0_8NullTypeEyE10Policy1000EyEEvPT0_:
	.zero		904


//--------------------- .nv.constant0._ZN3cub18CUB_300001_SM_10006detail10radix_sort30DeviceRadixSortHistogramKernelINS1_5radix10policy_hubIjNS0_8NullTypeEyE10Policy1000ELNS0_9SortOrderE0EjyNS1_21identity_decomposer_tEEEvPT2_PKT1_SB_iiT3_ --------------------------
	.section	.nv.constant0._ZN3cub18CUB_300001_SM_10006detail10radix_sort30DeviceRadixSortHistogramKernelINS1_5radix10policy_hubIjNS0_8NullTypeEyE10Policy1000ELNS0_9SortOrderE0EjyNS1_21identity_decomposer_tEEEvPT2_PKT1_SB_iiT3_,"a",@progbits
	.sectionflags	@""
	.align	4
.nv.constant0._ZN3cub18CUB_300001_SM_10006detail10radix_sort30DeviceRadixSortHistogramKernelINS1_5radix10policy_hubIjNS0_8NullTypeEyE10Policy1000ELNS0_9SortOrderE0EjyNS1_21identity_decomposer_tEEEvPT2_PKT1_SB_iiT3_:
	.zero		929


//--------------------- .nv.constant0._ZN3cub18CUB_300001_SM_10006detail10radix_sort31DeviceRadixSortSingleTileKernelINS1_5radix10policy_hubIjNS0_8NullTypeEyE10Policy1000ELNS0_9SortOrderE0EjS6_yNS1_21identity_decomposer_tEEEvPKT1_PSB_PKT2_PSF_T3_iiT4_ --------------------------
	.section	.nv.constant0._ZN3cub18CUB_300001_SM_10006detail10radix_sort31DeviceRadixSortSingleTileKernelINS1_5radix10policy_hubIjNS0_8NullTypeEyE10Policy1000ELNS0_9SortOrderE0EjS6_yNS1_21identity_decomposer_tEEEvPKT1_PSB_PKT2_PSF_T3_iiT4_,"a",@progbits
	.sectionflags	@""
	.align	4
.nv.constant0._ZN3cub18CUB_300001_SM_10006detail10radix_sort31DeviceRadixSortSingleTileKernelINS1_5radix10policy_hubIjNS0_8NullTypeEyE10Policy1000ELNS0_9SortOrderE0EjS6_yNS1_21identity_decomposer_tEEEvPKT1_PSB_PKT2_PSF_T3_iiT4_:
	.zero		945


//--------------------- .nv.constant0._ZN3cub18CUB_300001_SM_10006detail11EmptyKernelIvEEvv --------------------------
	.section	.nv.constant0._ZN3cub18CUB_300001_SM_10006detail11EmptyKernelIvEEvv,"a",@progbits
	.sectionflags	@""
	.align	4
.nv.constant0._ZN3cub18CUB_300001_SM_10006detail11EmptyKernelIvEEvv:
	.zero		896


//--------------------- .nv.constant0._Z7scatterPjiPiiS_ --------------------------
	.section	.nv.constant0._Z7scatterPjiPiiS_,"a",@progbits
	.sectionflags	@""
	.align	4
.nv.constant0._Z7scatterPjiPiiS_:
	.zero		936


//--------------------- .nv.constant0._Z15scanBlkKernel_1PjiiPiS0_ --------------------------
	.section	.nv.constant0._Z15scanBlkKernel_1PjiiPiS0_,"a",@progbits
	.sectionflags	@""
	.align	4
.nv.constant0._Z15scanBlkKernel_1PjiiPiS0_:
	.zero		928


//--------------------- .nv.constant0._Z11computeBitsPjiiPi --------------------------
	.section	.nv.constant0._Z11computeBitsPjiiPi,"a",@progbits
	.sectionflags	@""
	.align	4
.nv.constant0._Z11computeBitsPjiiPi:
	.zero		920


//--------------------- .nv.constant0._Z10addBlkSumsPiiS_ --------------------------
	.section	.nv.constant0._Z10addBlkSumsPiiS_,"a",@progbits
	.sectionflags	@""
	.align	4
.nv.constant0._Z10addBlkSumsPiiS_:
	.zero		920


//--------------------- .nv.constant0._Z13scanBlkKernelPiiS_S_ --------------------------
	.section	.nv.constant0._Z13scanBlkKernelPiiS_S_,"a",@progbits
	.sectionflags	@""
	.align	4
.nv.constant0._Z13scanBlkKernelPiiS_S_:
	.zero		928


//--------------------- .nv.constant0._Z17computeHistKernelPjiPiii --------------------------
	.section	.nv.constant0._Z17computeHistKernelPjiPiii,"a",@progbits
	.sectionflags	@""
	.align	4
.nv.constant0._Z17computeHistKernelPjiPiii:
	.zero		928


//--------------------- SYMBOLS --------------------------

	.type		.nv.reservedSmem.offset0,@object
	.size		.nv.reservedSmem.offset0,0x4
	.type		.nv.reservedSmem.cap,@object
	.size		.nv.reservedSmem.cap,0x4
